// auto-generated by cutlass_sweep.fmha — config: {"arch": "sm_90", "direction": "fwd", "dtype": "fp16", "head_dim": 80, "mask": "residual", "schedule": "tma", "tile_kv": 256, "tile_q": 64}
#include "cutlass/cutlass.h"
#include "cute/tensor.hpp"
#include "cutlass/device_kernel.h"
#include "cutlass/kernel_hardware_info.h"
#include "88_hopper_fmha/collective/fmha_fusion.hpp"
#include "88_hopper_fmha/kernel/fmha_kernel_builder.hpp"

using namespace cute;
using Element = cutlass::half_t;
using TileShape = Shape<_64, _256, _80>;
using StrideQ = cute::tuple<int, _1, cute::tuple<int, int>>;
using StrideK = cute::tuple<int, _1, cute::tuple<int, int>>;
using StrideV = cute::tuple<int, cute::_1, cute::tuple<int, int>>;

using Kernel = typename cutlass::fmha::kernel::FmhaBuilder<
    Element, float, float,
    TileShape, StrideQ, StrideK, StrideV,
    cutlass::fmha::collective::ResidualFusion,
    cutlass::gemm::KernelTma
  >::Kernel;

auto* _anchor = &cutlass::device_kernel<Kernel>;


// ===== COMPILED SASS (sm_90a) =====

	.target	sm_90a

	.elftype	@"ET_EXEC"


//--------------------- .note.nv.tkinfo           --------------------------
	.section	.note.nv.tkinfo,"",@"SHT_NOTE"
	.sectionflags	@"SHF_NOTE_NV_TKINFO"
	.tkinfo
        /*0018*/ 	.word	0x00000002
        /*0030*/ 	.string	""
        /*0030*/ 	.string	"ptxas"
        /*0030*/ 	.string	"Cuda compilation tools, release 13.0, V13.0.88"
        /*0030*/ 	.string	"Build cuda_13.0.r13.0/compiler.36424714_0"
        /*0030*/ 	.string	"-arch sm_90a -m 64 "



//--------------------- .note.nv.cuinfo           --------------------------
	.section	.note.nv.cuinfo,"",@"SHT_NOTE"
	.sectionflags	@"SHF_NOTE_NV_CUINFO"
        /*0018*/ 	.short	0x0002
        /*001a*/ 	.short	0x005a
        /*001c*/ 	.short	0x0082
	.zero		2


//--------------------- .nv.info                  --------------------------
	.section	.nv.info,"",@"SHT_CUDA_INFO"
	.align	4


	//----- nvinfo : EIATTR_REGCOUNT
	.align		4
        /*0000*/ 	.byte	0x04, 0x2f
        /*0002*/ 	.short	(.L_16 - .L_15)
	.align		4
.L_15:
        /*0004*/ 	.word	index@(_ZN7cutlass13device_kernelINS_4fmha6kernel13FmhaKernelTmaINS1_10collective15FmhaMainloopTmaINS_6half_tEfN4cute5tupleIJNS7_1CILi64EEENS9_ILi256EEENS9_ILi80EEEEEENS4_14ResidualFusionEJEEENS4_15FmhaFwdEpilogueIS6_fNS8_IJSA_SC_SB_EEEEEJEEEEEvNT_6ParamsE)
        /*0008*/ 	.word	0x000000e5


	//----- nvinfo : EIATTR_FRAME_SIZE
	.align		4
.L_16:
        /*000c*/ 	.byte	0x04, 0x11
        /*000e*/ 	.short	(.L_18 - .L_17)
	.align		4
.L_17:
        /*0010*/ 	.word	index@($__internal_0_$__cuda_sm20_rcp_rn_f32_slowpath)
        /*0014*/ 	.word	0x00000000


	//----- nvinfo : EIATTR_FRAME_SIZE
	.align		4
.L_18:
        /*0018*/ 	.byte	0x04, 0x11
        /*001a*/ 	.short	(.L_20 - .L_19)
	.align		4
.L_19:
        /*001c*/ 	.word	index@(_ZN7cutlass13device_kernelINS_4fmha6kernel13FmhaKernelTmaINS1_10collective15FmhaMainloopTmaINS_6half_tEfN4cute5tupleIJNS7_1CILi64EEENS9_ILi256EEENS9_ILi80EEEEEENS4_14ResidualFusionEJEEENS4_15FmhaFwdEpilogueIS6_fNS8_IJSA_SC_SB_EEEEEJEEEEEvNT_6ParamsE)
        /*0020*/ 	.word	0x00000000


	//----- nvinfo : EIATTR_MIN_STACK_SIZE
	.align		4
.L_20:
        /*0024*/ 	.byte	0x04, 0x12
        /*0026*/ 	.short	(.L_22 - .L_21)
	.align		4
.L_21:
        /*0028*/ 	.word	index@(_ZN7cutlass13device_kernelINS_4fmha6kernel13FmhaKernelTmaINS1_10collective15FmhaMainloopTmaINS_6half_tEfN4cute5tupleIJNS7_1CILi64EEENS9_ILi256EEENS9_ILi80EEEEEENS4_14ResidualFusionEJEEENS4_15FmhaFwdEpilogueIS6_fNS8_IJSA_SC_SB_EEEEEJEEEEEvNT_6ParamsE)
        /*002c*/ 	.word	0x00000000
.L_22:


//--------------------- .nv.compat                --------------------------
	.section	.nv.compat,"",@"SHT_CUDA_COMPAT_INFO"
	.align	4
        /*0000*/ 	.byte	0x02, 0x09, 0x01, 0x00, 0x02, 0x02, 0x04, 0x00, 0x02, 0x05, 0x05, 0x00, 0x03, 0x07, 0x01, 0x01
        /*0010*/ 	.byte	0x02, 0x03, 0x01, 0x00, 0x02, 0x06, 0x01, 0x00, 0x04, 0x0b, 0x08, 0x00, 0x00, 0x00, 0x00, 0x00
        /*0020*/ 	.byte	0x00, 0x00, 0x00, 0x00


//--------------------- .nv.info._ZN7cutlass13device_kernelINS_4fmha6kernel13FmhaKernelTmaINS1_10collective15FmhaMainloopTmaINS_6half_tEfN4cute5tupleIJNS7_1CILi64EEENS9_ILi256EEENS9_ILi80EEEEEENS4_14ResidualFusionEJEEENS4_15FmhaFwdEpilogueIS6_fNS8_IJSA_SC_SB_EEEEEJEEEEEvNT_6ParamsE --------------------------
	.section	.nv.info._ZN7cutlass13device_kernelINS_4fmha6kernel13FmhaKernelTmaINS1_10collective15FmhaMainloopTmaINS_6half_tEfN4cute5tupleIJNS7_1CILi64EEENS9_ILi256EEENS9_ILi80EEEEEENS4_14ResidualFusionEJEEENS4_15FmhaFwdEpilogueIS6_fNS8_IJSA_SC_SB_EEEEEJEEEEEvNT_6ParamsE,"",@"SHT_CUDA_INFO"
	.sectionflags	@""
	.align	4


	//----- nvinfo : EIATTR_CUDA_API_VERSION
	.align		4
        /*0000*/ 	.byte	0x04, 0x37
        /*0002*/ 	.short	(.L_24 - .L_23)
.L_23:
        /*0004*/ 	.word	0x00000082


	//----- nvinfo : EIATTR_KPARAM_INFO
	.align		4
.L_24:
        /*0008*/ 	.byte	0x04, 0x17
        /*000a*/ 	.short	(.L_26 - .L_25)
.L_25:
        /*000c*/ 	.word	0x00000000
        /*0010*/ 	.short	0x0000
        /*0012*/ 	.short	0x0070
        /*0014*/ 	.byte	0x00, 0xf0, 0x01, 0x20


	//----- nvinfo : EIATTR_SPARSE_MMA_MASK
	.align		4
.L_26:
        /*0018*/ 	.byte	0x03, 0x50
        /*001a*/ 	.short	0x0000


	//----- nvinfo : EIATTR_MAXREG_COUNT
	.align		4
        /*001c*/ 	.byte	0x03, 0x1b
        /*001e*/ 	.short	0x00ff


	//----- nvinfo : EIATTR_NUM_BARRIERS
	.align		4
        /*0020*/ 	.byte	0x02, 0x4c
        /*0022*/ 	.byte	0x02
	.zero		1


	//----- nvinfo : EIATTR_EXTERNS
	.align		4
        /*0024*/ 	.byte	0x04, 0x0f
        /*0026*/ 	.short	(.L_28 - .L_27)


	//   ....[0]....
	.align		4
.L_27:
        /*0028*/ 	.word	index@(__assertfail)


	//----- nvinfo : EIATTR_MERCURY_ISA_VERSION
	.align		4
.L_28:
        /*002c*/ 	.byte	0x03, 0x5f
        /*002e*/ 	.short	0x0101


	//----- nvinfo : EIATTR_COOP_GROUP_MASK_REGIDS
	.align		4
        /*0030*/ 	.byte	0x04, 0x29
        /*0032*/ 	.short	(.L_30 - .L_29)


	//   ....[0]....
.L_29:
        /*0034*/ 	.word	0xffffffff


	//   ....[1]....
        /*0038*/ 	.word	0xffffffff


	//   ....[2]....
        /*003c*/ 	.word	0xffffffff


	//   ....[3]....
        /*0040*/ 	.word	0xffffffff


	//   ....[4]....
        /*0044*/ 	.word	0xffffffff


	//   ....[5]....
        /*0048*/ 	.word	0xffffffff


	//   ....[6]....
        /*004c*/ 	.word	0xffffffff


	//   ....[7]....
        /*0050*/ 	.word	0xffffffff


	//   ....[8]....
        /*0054*/ 	.word	0xffffffff


	//   ....[9]....
        /*0058*/ 	.word	0xffffffff


	//   ....[10]....
        /*005c*/ 	.word	0xffffffff


	//   ....[11]....
        /*0060*/ 	.word	0xffffffff


	//   ....[12]....
        /*0064*/ 	.word	0xffffffff


	//   ....[13]....
        /*0068*/ 	.word	0xffffffff


	//   ....[14]....
        /*006c*/ 	.word	0xffffffff


	//   ....[15]....
        /*0070*/ 	.word	0xffffffff


	//   ....[16]....
        /*0074*/ 	.word	0xffffffff


	//   ....[17]....
        /*0078*/ 	.word	0xffffffff


	//   ....[18]....
        /*007c*/ 	.word	0xffffffff


	//   ....[19]....
        /*0080*/ 	.word	0xffffffff


	//   ....[20]....
        /*0084*/ 	.word	0xffffffff


	//----- nvinfo : EIATTR_COOP_GROUP_INSTR_OFFSETS
	.align		4
.L_30:
        /*0088*/ 	.byte	0x04, 0x28
        /*008a*/ 	.short	(.L_32 - .L_31)


	//   ....[0]....
.L_31:
        /*008c*/ 	.word	0x00000050


	//   ....[1]....
        /*0090*/ 	.word	0x00000140


	//   ....[2]....
        /*0094*/ 	.word	0x00000270


	//   ....[3]....
        /*0098*/ 	.word	0x00000410


	//   ....[4]....
        /*009c*/ 	.word	0x000005b0


	//   ....[5]....
        /*00a0*/ 	.word	0x00003b50


	//   ....[6]....
        /*00a4*/ 	.word	0x00003c30


	//   ....[7]....
        /*00a8*/ 	.word	0x00003c90


	//   ....[8]....
        /*00ac*/ 	.word	0x00003d90


	//   ....[9]....
        /*00b0*/ 	.word	0x0000a300


	//   ....[10]....
        /*00b4*/ 	.word	0x0000a320


	//   ....[11]....
        /*00b8*/ 	.word	0x0000a350


	//   ....[12]....
        /*00bc*/ 	.word	0x0000a370


	//   ....[13]....
        /*00c0*/ 	.word	0x00011cc0


	//   ....[14]....
        /*00c4*/ 	.word	0x00011cf0


	//   ....[15]....
        /*00c8*/ 	.word	0x00011d30


	//   ....[16]....
        /*00cc*/ 	.word	0x00011d40


	//   ....[17]....
        /*00d0*/ 	.word	0x00018250


	//   ....[18]....
        /*00d4*/ 	.word	0x00018290


	//   ....[19]....
        /*00d8*/ 	.word	0x000182d0


	//   ....[20]....
        /*00dc*/ 	.word	0x000182e0


	//----- nvinfo : EIATTR_SYSCALL_OFFSETS
	.align		4
.L_32:
        /*00e0*/ 	.byte	0x04, 0x46
        /*00e2*/ 	.short	(.L_34 - .L_33)


	//   ....[0]....
.L_33:
        /*00e4*/ 	.word	0x00018ca0


	//   ....[1]....
        /*00e8*/ 	.word	0x00018dc0


	//----- nvinfo : EIATTR_MBARRIER_INSTR_OFFSETS
	.align		4
.L_34:
        /*00ec*/ 	.byte	0x04, 0x39
        /*00ee*/ 	.short	(.L_36 - .L_35)


	//   ....[0]....
.L_35:
        /*00f0*/ 	.word	0x00000240
        /*00f4*/ 	.word	0x000000ff
        /*00f8*/ 	.word	0x0002a840
        /*00fc*/ 	.short	0x0100
        /*00fe*/ 	.byte	0x08
	.zero		1


	//   ....[1]....
        /*0100*/ 	.word	0x00000250
        /*0104*/ 	.word	0x000000ff
        /*0108*/ 	.word	0x0002a848
        /*010c*/ 	.short	0x0100
        /*010e*/ 	.byte	0x08
	.zero		1


	//   ....[2]....
        /*0110*/ 	.word	0x00000380
        /*0114*/ 	.word	0x000000ff
        /*0118*/ 	.word	0x0002a800
        /*011c*/ 	.short	0x0100
        /*011e*/ 	.byte	0x08
	.zero		1


	//   ....[3]....
        /*0120*/ 	.word	0x00000390
        /*0124*/ 	.word	0x000000ff
        /*0128*/ 	.word	0x0002a820
        /*012c*/ 	.short	0x0100
        /*012e*/ 	.byte	0x08
	.zero		1


	//   ....[4]....
        /*0130*/ 	.word	0x000003a0
        /*0134*/ 	.word	0x000000ff
        /*0138*/ 	.word	0x0002a808
        /*013c*/ 	.short	0x0100
        /*013e*/ 	.byte	0x08
	.zero		1


	//   ....[5]....
        /*0140*/ 	.word	0x000003b0
        /*0144*/ 	.word	0x000000ff
        /*0148*/ 	.word	0x0002a828
        /*014c*/ 	.short	0x0100
        /*014e*/ 	.byte	0x08
	.zero		1


	//   ....[6]....
        /*0150*/ 	.word	0x000003c0
        /*0154*/ 	.word	0x000000ff
        /*0158*/ 	.word	0x0002a810
        /*015c*/ 	.short	0x0100
        /*015e*/ 	.byte	0x08
	.zero		1


	//   ....[7]....
        /*0160*/ 	.word	0x000003d0
        /*0164*/ 	.word	0x000000ff
        /*0168*/ 	.word	0x0002a830
        /*016c*/ 	.short	0x0100
        /*016e*/ 	.byte	0x08
	.zero		1


	//   ....[8]....
        /*0170*/ 	.word	0x000003e0
        /*0174*/ 	.word	0x000000ff
        /*0178*/ 	.word	0x0002a818
        /*017c*/ 	.short	0x0100
        /*017e*/ 	.byte	0x08
	.zero		1


	//   ....[9]....
        /*0180*/ 	.word	0x000003f0
        /*0184*/ 	.word	0x000000ff
        /*0188*/ 	.word	0x0002a838
        /*018c*/ 	.short	0x0100
        /*018e*/ 	.byte	0x08
	.zero		1


	//   ....[10]....
        /*0190*/ 	.word	0x00000520
        /*0194*/ 	.word	0x000000ff
        /*0198*/ 	.word	0x0002a850
        /*019c*/ 	.short	0x0100
        /*019e*/ 	.byte	0x08
	.zero		1


	//   ....[11]....
        /*01a0*/ 	.word	0x00000530
        /*01a4*/ 	.word	0x000000ff
        /*01a8*/ 	.word	0x0002a870
        /*01ac*/ 	.short	0x0100
        /*01ae*/ 	.byte	0x08
	.zero		1


	//   ....[12]....
        /*01b0*/ 	.word	0x00000540
        /*01b4*/ 	.word	0x000000ff
        /*01b8*/ 	.word	0x0002a858
        /*01bc*/ 	.short	0x0100
        /*01be*/ 	.byte	0x08
	.zero		1


	//   ....[13]....
        /*01c0*/ 	.word	0x00000550
        /*01c4*/ 	.word	0x000000ff
        /*01c8*/ 	.word	0x0002a878
        /*01cc*/ 	.short	0x0100
        /*01ce*/ 	.byte	0x08
	.zero		1


	//   ....[14]....
        /*01d0*/ 	.word	0x00000560
        /*01d4*/ 	.word	0x000000ff
        /*01d8*/ 	.word	0x0002a860
        /*01dc*/ 	.short	0x0100
        /*01de*/ 	.byte	0x08
	.zero		1


	//   ....[15]....
        /*01e0*/ 	.word	0x00000570
        /*01e4*/ 	.word	0x000000ff
        /*01e8*/ 	.word	0x0002a880
        /*01ec*/ 	.short	0x0100
        /*01ee*/ 	.byte	0x08
	.zero		1


	//   ....[16]....
        /*01f0*/ 	.word	0x00000580
        /*01f4*/ 	.word	0x000000ff
        /*01f8*/ 	.word	0x0002a868
        /*01fc*/ 	.short	0x0100
        /*01fe*/ 	.byte	0x08
	.zero		1


	//   ....[17]....
        /*0200*/ 	.word	0x00000590
        /*0204*/ 	.word	0x000000ff
        /*0208*/ 	.word	0x0002a888
        /*020c*/ 	.short	0x0100
        /*020e*/ 	.byte	0x08
	.zero		1


	//   ....[18]....
        /*0210*/ 	.word	0x000006f0
        /*0214*/ 	.word	0x00000003
        /*0218*/ 	.word	0x0002a848
        /*021c*/ 	.short	0x010a
        /*021e*/ 	.byte	0x3f
	.zero		1


	//   ....[19]....
        /*0220*/ 	.word	0x00000b60
        /*0224*/ 	.word	0x00000003
        /*0228*/ 	.word	0x0002a820
        /*022c*/ 	.short	0x010a
        /*022e*/ 	.byte	0x3f
	.zero		1


	//   ....[20]....
        /*0230*/ 	.word	0x00000e90
        /*0234*/ 	.word	0x00000002
        /*0238*/ 	.word	0x0002a820
        /*023c*/ 	.short	0x010a
        /*023e*/ 	.byte	0x3f
	.zero		1


	//   ....[21]....
        /*0240*/ 	.word	0x00001270
        /*0244*/ 	.word	0x00000003
        /*0248*/ 	.word	0x0002a820
        /*024c*/ 	.short	0x010a
        /*024e*/ 	.byte	0x3f
	.zero		1


	//   ....[22]....
        /*0250*/ 	.word	0x000015c0
        /*0254*/ 	.word	0x00000003
        /*0258*/ 	.word	0x0002a820
        /*025c*/ 	.short	0x010a
        /*025e*/ 	.byte	0x3f
	.zero		1


	//   ....[23]....
        /*0260*/ 	.word	0x000019b0
        /*0264*/ 	.word	0x00000002
        /*0268*/ 	.word	0x0002a840
        /*026c*/ 	.short	0x010a
        /*026e*/ 	.byte	0x3f
	.zero		1


	//   ....[24]....
        /*0270*/ 	.word	0x000019d0
        /*0274*/ 	.word	0x00000002
        /*0278*/ 	.word	0x0002a800
        /*027c*/ 	.short	0x010a
        /*027e*/ 	.byte	0x3f
	.zero		1


	//   ....[25]....
        /*0280*/ 	.word	0x00005910
        /*0284*/ 	.word	0x00000002
        /*0288*/ 	.word	0x0002a808
        /*028c*/ 	.short	0x010a
        /*028e*/ 	.byte	0x3f
	.zero		1


	//   ....[26]....
        /*0290*/ 	.word	0x00009330
        /*0294*/ 	.word	0x0000000e
        /*0298*/ 	.word	0x00000000
        /*029c*/ 	.short	0x0101
        /*029e*/ 	.byte	0x3f
	.zero		1


	//   ....[27]....
        /*02a0*/ 	.word	0x000093f0
        /*02a4*/ 	.word	0x00000016
        /*02a8*/ 	.word	0x0002a800
        /*02ac*/ 	.short	0x010a
        /*02ae*/ 	.byte	0x3f
	.zero		1


	//   ....[28]....
        /*02b0*/ 	.word	0x00009700
        /*02b4*/ 	.word	0x00000011
        /*02b8*/ 	.word	0x0002a820
        /*02bc*/ 	.short	0x010a
        /*02be*/ 	.byte	0x3f
	.zero		1


	//   ....[29]....
        /*02c0*/ 	.word	0x0000a410
        /*02c4*/ 	.word	0x00000017
        /*02c8*/ 	.word	0x00000000
        /*02cc*/ 	.short	0x0101
        /*02ce*/ 	.byte	0x3f
	.zero		1


	//   ....[30]....
        /*02d0*/ 	.word	0x0000a440
        /*02d4*/ 	.word	0x000000c7
        /*02d8*/ 	.word	0x0002a800
        /*02dc*/ 	.short	0x010a
        /*02de*/ 	.byte	0x3f
	.zero		1


	//   ....[31]....
        /*02e0*/ 	.word	0x0000f830
        /*02e4*/ 	.word	0x00000016
        /*02e8*/ 	.word	0x00000000
        /*02ec*/ 	.short	0x0101
        /*02ee*/ 	.byte	0x3f
	.zero		1


	//   ....[32]....
        /*02f0*/ 	.word	0x0000f8d0
        /*02f4*/ 	.word	0x00000011
        /*02f8*/ 	.word	0x0002a820
        /*02fc*/ 	.short	0x010a
        /*02fe*/ 	.byte	0x3f
	.zero		1


	//   ....[33]....
        /*0300*/ 	.word	0x0000fd40
        /*0304*/ 	.word	0x00000019
        /*0308*/ 	.word	0x0002a800
        /*030c*/ 	.short	0x010a
        /*030e*/ 	.byte	0x3f
	.zero		1


	//   ....[34]....
        /*0310*/ 	.word	0x000100a0
        /*0314*/ 	.word	0x000000c1
        /*0318*/ 	.word	0x0002a820
        /*031c*/ 	.short	0x010a
        /*031e*/ 	.byte	0x3f
	.zero		1


	//   ....[35]....
        /*0320*/ 	.word	0x00011ce0
        /*0324*/ 	.word	0x000000c6
        /*0328*/ 	.word	0x00000000
        /*032c*/ 	.short	0x0101
        /*032e*/ 	.byte	0x3f
	.zero		1


	//   ....[36]....
        /*0330*/ 	.word	0x00011d00
        /*0334*/ 	.word	0x000000c8
        /*0338*/ 	.word	0x0002a800
        /*033c*/ 	.short	0x010a
        /*033e*/ 	.byte	0x3f
	.zero		1


	//   ....[37]....
        /*0340*/ 	.word	0x00017d30
        /*0344*/ 	.word	0x00000006
        /*0348*/ 	.word	0x00000000
        /*034c*/ 	.short	0x0101
        /*034e*/ 	.byte	0x3f
	.zero		1


	//   ....[38]....
        /*0350*/ 	.word	0x00017db0
        /*0354*/ 	.word	0x00000006
        /*0358*/ 	.word	0x0002a820
        /*035c*/ 	.short	0x010a
        /*035e*/ 	.byte	0x3f
	.zero		1


	//   ....[39]....
        /*0360*/ 	.word	0x00019a80
        /*0364*/ 	.word	0x00000003
        /*0368*/ 	.word	0x0002a848
        /*036c*/ 	.short	0x010a
        /*036e*/ 	.byte	0x3f
	.zero		1


	//   ....[40]....
        /*0370*/ 	.word	0x00019ad0
        /*0374*/ 	.word	0x00000003
        /*0378*/ 	.word	0x0002a820
        /*037c*/ 	.short	0x010a
        /*037e*/ 	.byte	0x3f
	.zero		1


	//   ....[41]....
        /*0380*/ 	.word	0x00019b20
        /*0384*/ 	.word	0x00000002
        /*0388*/ 	.word	0x0002a820
        /*038c*/ 	.short	0x010a
        /*038e*/ 	.byte	0x3f
	.zero		1


	//   ....[42]....
        /*0390*/ 	.word	0x00019b70
        /*0394*/ 	.word	0x00000003
        /*0398*/ 	.word	0x0002a820
        /*039c*/ 	.short	0x010a
        /*039e*/ 	.byte	0x3f
	.zero		1


	//   ....[43]....
        /*03a0*/ 	.word	0x00019bc0
        /*03a4*/ 	.word	0x00000003
        /*03a8*/ 	.word	0x0002a820
        /*03ac*/ 	.short	0x010a
        /*03ae*/ 	.byte	0x3f
	.zero		1


	//   ....[44]....
        /*03b0*/ 	.word	0x00019c10
        /*03b4*/ 	.word	0x00000002
        /*03b8*/ 	.word	0x0002a840
        /*03bc*/ 	.short	0x010a
        /*03be*/ 	.byte	0x3f
	.zero		1


	//   ....[45]....
        /*03c0*/ 	.word	0x00019c60
        /*03c4*/ 	.word	0x00000002
        /*03c8*/ 	.word	0x0002a800
        /*03cc*/ 	.short	0x010a
        /*03ce*/ 	.byte	0x3f
	.zero		1


	//   ....[46]....
        /*03d0*/ 	.word	0x00019cb0
        /*03d4*/ 	.word	0x00000002
        /*03d8*/ 	.word	0x0002a808
        /*03dc*/ 	.short	0x010a
        /*03de*/ 	.byte	0x3f
	.zero		1


	//   ....[47]....
        /*03e0*/ 	.word	0x00019d00
        /*03e4*/ 	.word	0x00000016
        /*03e8*/ 	.word	0x0002a800
        /*03ec*/ 	.short	0x010a
        /*03ee*/ 	.byte	0x3f
	.zero		1


	//   ....[48]....
        /*03f0*/ 	.word	0x00019d50
        /*03f4*/ 	.word	0x00000011
        /*03f8*/ 	.word	0x0002a820
        /*03fc*/ 	.short	0x010a
        /*03fe*/ 	.byte	0x3f
	.zero		1


	//   ....[49]....
        /*0400*/ 	.word	0x00019da0
        /*0404*/ 	.word	0x000000c7
        /*0408*/ 	.word	0x0002a800
        /*040c*/ 	.short	0x010a
        /*040e*/ 	.byte	0x3f
	.zero		1


	//   ....[50]....
        /*0410*/ 	.word	0x00019df0
        /*0414*/ 	.word	0x00000011
        /*0418*/ 	.word	0x0002a820
        /*041c*/ 	.short	0x010a
        /*041e*/ 	.byte	0x3f
	.zero		1


	//   ....[51]....
        /*0420*/ 	.word	0x00019e40
        /*0424*/ 	.word	0x00000019
        /*0428*/ 	.word	0x0002a800
        /*042c*/ 	.short	0x010a
        /*042e*/ 	.byte	0x3f
	.zero		1


	//   ....[52]....
        /*0430*/ 	.word	0x00019e90
        /*0434*/ 	.word	0x000000c1
        /*0438*/ 	.word	0x0002a820
        /*043c*/ 	.short	0x010a
        /*043e*/ 	.byte	0x3f
	.zero		1


	//   ....[53]....
        /*0440*/ 	.word	0x00019ee0
        /*0444*/ 	.word	0x000000c8
        /*0448*/ 	.word	0x0002a800
        /*044c*/ 	.short	0x010a
        /*044e*/ 	.byte	0x3f
	.zero		1


	//   ....[54]....
        /*0450*/ 	.word	0x00019f30
        /*0454*/ 	.word	0x00000006
        /*0458*/ 	.word	0x0002a820
        /*045c*/ 	.short	0x010a
        /*045e*/ 	.byte	0x3f
	.zero		1


	//----- nvinfo : EIATTR_NUM_MBARRIERS
	.align		4
.L_36:
        /*0460*/ 	.byte	0x03, 0x38
        /*0462*/ 	.short	0x0012


	//----- nvinfo : EIATTR_EXIT_INSTR_OFFSETS
	.align		4
        /*0464*/ 	.byte	0x04, 0x1c
        /*0466*/ 	.short	(.L_38 - .L_37)


	//   ....[0]....
.L_37:
        /*0468*/ 	.word	0x00019a70


	//----- nvinfo : EIATTR_MAX_THREADS
	.align		4
.L_38:
        /*046c*/ 	.byte	0x04, 0x05
        /*046e*/ 	.short	(.L_40 - .L_39)
.L_39:
        /*0470*/ 	.word	0x00000080
        /*0474*/ 	.word	0x00000001
        /*0478*/ 	.word	0x00000001


	//----- nvinfo : EIATTR_CRS_STACK_SIZE
	.align		4
.L_40:
        /*047c*/ 	.byte	0x04, 0x1e
        /*047e*/ 	.short	(.L_42 - .L_41)
.L_41:
        /*0480*/ 	.word	0x00000000


	//----- nvinfo : EIATTR_CBANK_PARAM_SIZE
	.align		4
.L_42:
        /*0484*/ 	.byte	0x03, 0x19
        /*0486*/ 	.short	0x0870


	//----- nvinfo : EIATTR_PARAM_CBANK
	.align		4
        /*0488*/ 	.byte	0x04, 0x0a
        /*048a*/ 	.short	(.L_44 - .L_43)
	.align		4
.L_43:
        /*048c*/ 	.word	index@(.nv.constant0._ZN7cutlass13device_kernelINS_4fmha6kernel13FmhaKernelTmaINS1_10collective15FmhaMainloopTmaINS_6half_tEfN4cute5tupleIJNS7_1CILi64EEENS9_ILi256EEENS9_ILi80EEEEEENS4_14ResidualFusionEJEEENS4_15FmhaFwdEpilogueIS6_fNS8_IJSA_SC_SB_EEEEEJEEEEEvNT_6ParamsE)
        /*0490*/ 	.short	0x0210
        /*0492*/ 	.short	0x0870


	//----- nvinfo : EIATTR_SW_WAR
	.align		4
.L_44:
        /*0494*/ 	.byte	0x04, 0x36
        /*0496*/ 	.short	(.L_46 - .L_45)
.L_45:
        /*0498*/ 	.word	0x00000008
.L_46:


//--------------------- .nv.callgraph             --------------------------
	.section	.nv.callgraph,"",@"SHT_CUDA_CALLGRAPH"
	.align	4
	.sectionentsize	8
	.align		4
        /*0000*/ 	.word	0x00000000
	.align		4
        /*0004*/ 	.word	0xffffffff
	.align		4
        /*0008*/ 	.word	index@(_ZN7cutlass13device_kernelINS_4fmha6kernel13FmhaKernelTmaINS1_10collective15FmhaMainloopTmaINS_6half_tEfN4cute5tupleIJNS7_1CILi64EEENS9_ILi256EEENS9_ILi80EEEEEENS4_14ResidualFusionEJEEENS4_15FmhaFwdEpilogueIS6_fNS8_IJSA_SC_SB_EEEEEJEEEEEvNT_6ParamsE)
	.align		4
        /*000c*/ 	.word	index@(__assertfail)
	.align		4
        /*0010*/ 	.word	0x00000000
	.align		4
        /*0014*/ 	.word	0xfffffffe
	.align		4
        /*0018*/ 	.word	0x00000000
	.align		4
        /*001c*/ 	.word	0xfffffffd
	.align		4
        /*0020*/ 	.word	0x00000000
	.align		4
        /*0024*/ 	.word	0xfffffffc


//--------------------- .nv.constant4             --------------------------
	.section	.nv.constant4,"a",@progbits
	.align	8
	.align		8
.nv.constant4:
        /*0000*/ 	.dword	__assertfail
	.align		8
        /*0008*/ 	.dword	__unnamed_1
	.align		8
        /*0010*/ 	.dword	__unnamed_2
	.align		8
        /*0018*/ 	.dword	_ZN39_INTERNAL_7e28a873_4_k_cu_5f88a9e3_31544cuda3std3__45__cpo5beginE
	.align		8
        /*0020*/ 	.dword	_ZN39_INTERNAL_7e28a873_4_k_cu_5f88a9e3_31544cuda3std3__45__cpo3endE
	.align		8
        /*0028*/ 	.dword	_ZN39_INTERNAL_7e28a873_4_k_cu_5f88a9e3_31544cuda3std3__45__cpo6cbeginE
	.align		8
        /*0030*/ 	.dword	_ZN39_INTERNAL_7e28a873_4_k_cu_5f88a9e3_31544cuda3std3__45__cpo4cendE
	.align		8
        /*0038*/ 	.dword	_ZN39_INTERNAL_7e28a873_4_k_cu_5f88a9e3_31544cuda3std3__441_GLOBAL__N__7e28a873_4_k_cu_5f88a9e3_31546ignoreE
	.align		8
        /*0040*/ 	.dword	_ZN39_INTERNAL_7e28a873_4_k_cu_5f88a9e3_31544cuda3std3__419piecewise_constructE
	.align		8
        /*0048*/ 	.dword	_ZN39_INTERNAL_7e28a873_4_k_cu_5f88a9e3_31544cuda3std3__48in_placeE
	.align		8
        /*0050*/ 	.dword	_ZN39_INTERNAL_7e28a873_4_k_cu_5f88a9e3_31544cuda3std6ranges3__45__cpo4swapE
	.align		8
        /*0058*/ 	.dword	_ZN39_INTERNAL_7e28a873_4_k_cu_5f88a9e3_31544cuda3std6ranges3__45__cpo9iter_moveE
	.align		8
        /*0060*/ 	.dword	_ZN39_INTERNAL_7e28a873_4_k_cu_5f88a9e3_31544cute7productE
	.align		8
        /*0068*/ 	.dword	_ZN39_INTERNAL_7e28a873_4_k_cu_5f88a9e3_31544cute1_E
	.align		8
        /*0070*/ 	.dword	$str$23
	.align		8
        /*0078*/ 	.dword	$str$24


//--------------------- .text._ZN7cutlass13device_kernelINS_4fmha6kernel13FmhaKernelTmaINS1_10collective15FmhaMainloopTmaINS_6half_tEfN4cute5tupleIJNS7_1CILi64EEENS9_ILi256EEENS9_ILi80EEEEEENS4_14ResidualFusionEJEEENS4_15FmhaFwdEpilogueIS6_fNS8_IJSA_SC_SB_EEEEEJEEEEEvNT_6ParamsE --------------------------
	.section	.text._ZN7cutlass13device_kernelINS_4fmha6kernel13FmhaKernelTmaINS1_10collective15FmhaMainloopTmaINS_6half_tEfN4cute5tupleIJNS7_1CILi64EEENS9_ILi256EEENS9_ILi80EEEEEENS4_14ResidualFusionEJEEENS4_15FmhaFwdEpilogueIS6_fNS8_IJSA_SC_SB_EEEEEJEEEEEvNT_6ParamsE,"ax",@progbits
	.align	128
.text._ZN7cutlass13device_kernelINS_4fmha6kernel13FmhaKernelTmaINS1_10collective15FmhaMainloopTmaINS_6half_tEfN4cute5tupleIJNS7_1CILi64EEENS9_ILi256EEENS9_ILi80EEEEEENS4_14ResidualFusionEJEEENS4_15FmhaFwdEpilogueIS6_fNS8_IJSA_SC_SB_EEEEEJEEEEEvNT_6ParamsE:
        .type           _ZN7cutlass13device_kernelINS_4fmha6kernel13FmhaKernelTmaINS1_10collective15FmhaMainloopTmaINS_6half_tEfN4cute5tupleIJNS7_1CILi64EEENS9_ILi256EEENS9_ILi80EEEEEENS4_14ResidualFusionEJEEENS4_15FmhaFwdEpilogueIS6_fNS8_IJSA_SC_SB_EEEEEJEEEEEvNT_6ParamsE,@function
        .size           _ZN7cutlass13device_kernelINS_4fmha6kernel13FmhaKernelTmaINS1_10collective15FmhaMainloopTmaINS_6half_tEfN4cute5tupleIJNS7_1CILi64EEENS9_ILi256EEENS9_ILi80EEEEEENS4_14ResidualFusionEJEEENS4_15FmhaFwdEpilogueIS6_fNS8_IJSA_SC_SB_EEEEEJEEEEEvNT_6ParamsE,(.L_x_99 - _ZN7cutlass13device_kernelINS_4fmha6kernel13FmhaKernelTmaINS1_10collective15FmhaMainloopTmaINS_6half_tEfN4cute5tupleIJNS7_1CILi64EEENS9_ILi256EEENS9_ILi80EEEEEENS4_14ResidualFusionEJEEENS4_15FmhaFwdEpilogueIS6_fNS8_IJSA_SC_SB_EEEEEJEEEEEvNT_6ParamsE)
        .other          _ZN7cutlass13device_kernelINS_4fmha6kernel13FmhaKernelTmaINS1_10collective15FmhaMainloopTmaINS_6half_tEfN4cute5tupleIJNS7_1CILi64EEENS9_ILi256EEENS9_ILi80EEEEEENS4_14ResidualFusionEJEEENS4_15FmhaFwdEpilogueIS6_fNS8_IJSA_SC_SB_EEEEEJEEEEEvNT_6ParamsE,@"STO_CUDA_ENTRY STV_DEFAULT"
_ZN7cutlass13device_kernelINS_4fmha6kernel13FmhaKernelTmaINS1_10collective15FmhaMainloopTmaINS_6half_tEfN4cute5tupleIJNS7_1CILi64EEENS9_ILi256EEENS9_ILi80EEEEEENS4_14ResidualFusionEJEEENS4_15FmhaFwdEpilogueIS6_fNS8_IJSA_SC_SB_EEEEEJEEEEEvNT_6ParamsE:
[----:B------:R-:W1:Y:S01]  /*0000*/  LDC R1, c[0x0][0x28] ;  /* 0x00000a00ff017b82 */ /* 0x000e620000000800 */
[----:B------:R-:W2:Y:S01]  /*0010*/  S2R R16, SR_TID.X ;  /* 0x0000000000107919 */ /* 0x000ea20000002100 */
[----:B------:R-:W-:Y:S01]  /*0020*/  ELECT P0, URZ, PT ;  /* 0x00000000003f782f */ /* 0x000fe20003800000 */
[----:B------:R-:W-:Y:S01]  /*0030*/  BSSY B0, `(.L_x_0) ;  /* 0x0000010000007945 */ /* 0x000fe20003800000 */
[----:B--2---:R-:W-:-:S05]  /*0040*/  SHF.R.U32.HI R9, RZ, 0x5, R16 ;  /* 0x00000005ff097819 */ /* 0x004fca0000011610 */
[----:B------:R-:W2:Y:S02]  /*0050*/  SHFL.IDX PT, R0, R9, RZ, 0x1f ;  /* 0x00001fff09007589 */ /* 0x000ea400000e0000 */
[----:B--2---:R-:W-:-:S13]  /*0060*/  ISETP.NE.OR P0, PT, R0, RZ, !P0 ;  /* 0x000000ff0000720c */ /* 0x004fda0004705670 */
[----:B-1----:R-:W-:Y:S05]  /*0070*/  @P0 BRA `(.L_x_1) ;  /* 0x00000000002c0947 */ /* 0x002fea0003800000 */
[----:B------:R-:W-:Y:S02]  /*0080*/  ULDC.64 UR4, c[0x0][0x198] ;  /* 0x0000660000047ab9 */ /* 0x000fe40000000a00 */
[----:B------:R-:W-:Y:S02]  /*0090*/  UIADD3 UR6, UP0, UR4, 0xf0, URZ ;  /* 0x000000f004067890 */ /* 0x000fe4000ff1e03f */
[----:B------:R-:W-:Y:S02]  /*00a0*/  UIADD3 UR8, UP1, UR4, 0x1f0, URZ ;  /* 0x000001f004087890 */ /* 0x000fe4000ff3e03f */
[----:B------:R-:W-:Y:S02]  /*00b0*/  UIADD3 UR4, UP2, UR4, 0x2f0, URZ ;  /* 0x000002f004047890 */ /* 0x000fe4000ff5e03f */
[----:B------:R-:W-:Y:S02]  /*00c0*/  UIADD3.X UR7, URZ, UR5, URZ, UP0, !UPT ;  /* 0x000000053f077290 */ /* 0x000fe400087fe43f */
[----:B------:R-:W-:-:S02]  /*00d0*/  UIADD3.X UR9, URZ, UR5, URZ, UP1, !UPT ;  /* 0x000000053f097290 */ /* 0x000fc40008ffe43f */
[----:B------:R-:W-:-:S05]  /*00e0*/  UIADD3.X UR5, URZ, UR5, URZ, UP2, !UPT ;  /* 0x000000053f057290 */ /* 0x000fca00097fe43f */
[----:B------:R1:W-:Y:S02]  /*00f0*/  UTMACCTL.PF [UR6] ;  /* 0x00000000060079b9 */ /* 0x0003e40008040000 */
[----:B------:R1:W-:Y:S02]  /*0100*/  UTMACCTL.PF [UR8] ;  /* 0x00000000080079b9 */ /* 0x0003e40008040000 */
[----:B------:R1:W-:Y:S02]  /*0110*/  UTMACCTL.PF [UR4] ;  /* 0x00000000040079b9 */ /* 0x0003e40008040000 */
[----:B-1----:R-:W-:Y:S01]  /*0120*/  NOP ;  /* 0x0000000000007918 */ /* 0x002fe20000000000 */
.L_x_1:
[----:B------:R-:W-:Y:S05]  /*0130*/  BSYNC B0 ;  /* 0x0000000000007941 */ /* 0x000fea0003800000 */
.L_x_0:
[----:B------:R-:W1:Y:S02]  /*0140*/  SHFL.IDX PT, R0, R9, RZ, 0x1f ;  /* 0x00001fff09007589 */ /* 0x000e6400000e0000 */
[----:B-1----:R-:W-:-:S13]  /*0150*/  ISETP.NE.AND P0, PT, R0, RZ, PT ;  /* 0x000000ff0000720c */ /* 0x002fda0003f05270 */
[----:B------:R-:W-:Y:S05]  /*0160*/  @P0 BRA `(.L_x_2) ;  /* 0x0000000000400947 */ /* 0x000fea0003800000 */
[----:B------:R-:W1:Y:S01]  /*0170*/  S2UR UR8, SR_CgaCtaId ;  /* 0x00000000000879c3 */ /* 0x000e620000008800 */
[----:B------:R-:W-:Y:S01]  /*0180*/  UMOV UR4, 0x400 ;  /* 0x0000040000047882 */ /* 0x000fe20000000000 */
[----:B------:R-:W-:Y:S01]  /*0190*/  UMOV UR5, 0x1 ;  /* 0x0000000100057882 */ /* 0x000fe20000000000 */
[----:B------:R-:W-:Y:S01]  /*01a0*/  UMOV UR6, 0x80 ;  /* 0x0000008000067882 */ /* 0x000fe20000000000 */
[----:B------:R-:W-:Y:S01]  /*01b0*/  ELECT P0, URZ, PT ;  /* 0x00000000003f782f */ /* 0x000fe20003800000 */
[----:B------:R-:W-:-:S04]  /*01c0*/  UIADD3 UR6, -UR6, 0x100000, URZ ;  /* 0x0010000006067890 */ /* 0x000fc8000fffe13f */
[----:B------:R-:W-:Y:S02]  /*01d0*/  USHF.L.U32 UR7, UR6, 0xb, URZ ;  /* 0x0000000b06077899 */ /* 0x000fe4000800063f */
[----:B------:R-:W-:Y:S02]  /*01e0*/  USHF.L.U32 UR6, UR6, 0x1, URZ ;  /* 0x0000000106067899 */ /* 0x000fe4000800063f */
[----:B-1----:R-:W-:Y:S02]  /*01f0*/  ULEA UR8, UR8, UR4, 0x18 ;  /* 0x0000000408087291 */ /* 0x002fe4000f8ec03f */
[----:B------:R-:W-:-:S04]  /*0200*/  UIADD3 UR4, -UR5, 0x100000, URZ ;  /* 0x0010000005047890 */ /* 0x000fc8000fffe13f */
[----:B------:R-:W-:Y:S02]  /*0210*/  USHF.L.U32 UR5, UR4, 0xb, URZ ;  /* 0x0000000b04057899 */ /* 0x000fe4000800063f */
[----:B------:R-:W-:Y:S01]  /*0220*/  USHF.L.U32 UR4, UR4, 0x1, URZ ;  /* 0x0000000104047899 */ /* 0x000fe2000800063f */
[----:B------:R-:W1:Y:S11]  /*0230*/  FENCE.VIEW.ASYNC.S ;  /* 0x00000000000073c6 */ /* 0x000e760000000000 */
[----:B-1----:R1:W2:Y:S01]  /*0240*/  SYNCS.EXCH.64 URZ, [UR8+0x2a840], UR4 ;  /* 0x02a84004083f75b2 */ /* 0x0022a20008000100 */
[----:B------:R1:W3:Y:S01]  /*0250*/  SYNCS.EXCH.64 URZ, [UR8+0x2a848], UR6 ;  /* 0x02a84806083f75b2 */ /* 0x0002e20008000100 */
[----:B------:R-:W-:Y:S01]  /*0260*/  NOP ;  /* 0x0000000000007918 */ /* 0x000fe20000000000 */
.L_x_2:
[----:B------:R-:W4:Y:S01]  /*0270*/  SHFL.IDX PT, R0, R9, RZ, 0x1f ;  /* 0x00001fff09007589 */ /* 0x000f2200000e0000 */
[----:B------:R-:W-:Y:S01]  /*0280*/  NOP ;  /* 0x0000000000007918 */ /* 0x000fe20000000000 */
[----:B----4-:R-:W-:-:S13]  /*0290*/  ISETP.NE.AND P0, PT, R0, RZ, PT ;  /* 0x000000ff0000720c */ /* 0x010fda0003f05270 */
[----:B------:R-:W-:Y:S05]  /*02a0*/  @P0 BRA `(.L_x_3) ;  /* 0x0000000000580947 */ /* 0x000fea0003800000 */
[----:B-1----:R-:W1:Y:S01]  /*02b0*/  S2UR UR5, SR_CgaCtaId ;  /* 0x00000000000579c3 */ /* 0x002e620000008800 */
[----:B------:R-:W-:Y:S01]  /*02c0*/  UMOV UR4, 0x400 ;  /* 0x0000040000047882 */ /* 0x000fe20000000000 */
[----:B------:R-:W-:Y:S01]  /*02d0*/  UMOV UR6, 0x1 ;  /* 0x0000000100067882 */ /* 0x000fe20000000000 */
[----:B------:R-:W-:Y:S01]  /*02e0*/  UMOV UR7, 0x80 ;  /* 0x0000008000077882 */ /* 0x000fe20000000000 */
[----:B------:R-:W-:Y:S01]  /*02f0*/  ELECT P0, URZ, PT ;  /* 0x00000000003f782f */ /* 0x000fe20003800000 */
[----:B-1----:R-:W-:Y:S02]  /*0300*/  ULEA UR8, UR5, UR4, 0x18 ;  /* 0x0000000405087291 */ /* 0x002fe4000f8ec03f */
[----:B------:R-:W-:-:S04]  /*0310*/  UIADD3 UR4, -UR6, 0x100000, URZ ;  /* 0x0010000006047890 */ /* 0x000fc8000fffe13f */
[----:B------:R-:W-:Y:S02]  /*0320*/  USHF.L.U32 UR5, UR4, 0xb, URZ ;  /* 0x0000000b04057899 */ /* 0x000fe4000800063f */
[----:B------:R-:W-:Y:S02]  /*0330*/  USHF.L.U32 UR4, UR4, 0x1, URZ ;  /* 0x0000000104047899 */ /* 0x000fe4000800063f */
[----:B------:R-:W-:-:S04]  /*0340*/  UIADD3 UR6, -UR7, 0x100000, URZ ;  /* 0x0010000007067890 */ /* 0x000fc8000fffe13f */
[----:B------:R-:W-:Y:S02]  /*0350*/  USHF.L.U32 UR7, UR6, 0xb, URZ ;  /* 0x0000000b06077899 */ /* 0x000fe4000800063f */
[----:B------:R-:W-:Y:S01]  /*0360*/  USHF.L.U32 UR6, UR6, 0x1, URZ ;  /* 0x0000000106067899 */ /* 0x000fe2000800063f */
[----:B------:R-:W1:Y:S03]  /*0370*/  FENCE.VIEW.ASYNC.S ;  /* 0x00000000000073c6 */ /* 0x000e660000000000 */
[----:B-1----:R4:W1:Y:S08]  /*0380*/  SYNCS.EXCH.64 URZ, [UR8+0x2a800], UR4 ;  /* 0x02a80004083f75b2 */ /* 0x0028700008000100 */
[----:B------:R4:W1:Y:S01]  /*0390*/  SYNCS.EXCH.64 URZ, [UR8+0x2a820], UR6 ;  /* 0x02a82006083f75b2 */ /* 0x0008620008000100 */
[----:B------:R4:W1:Y:S01]  /*03a0*/  SYNCS.EXCH.64 URZ, [UR8+0x2a808], UR4 ;  /* 0x02a80804083f75b2 */ /* 0x0008620008000100 */
[----:B------:R4:W1:Y:S01]  /*03b0*/  SYNCS.EXCH.64 URZ, [UR8+0x2a828], UR6 ;  /* 0x02a82806083f75b2 */ /* 0x0008620008000100 */
[----:B------:R4:W1:Y:S01]  /*03c0*/  SYNCS.EXCH.64 URZ, [UR8+0x2a810], UR4 ;  /* 0x02a81004083f75b2 */ /* 0x0008620008000100 */
[----:B------:R4:W1:Y:S01]  /*03d0*/  SYNCS.EXCH.64 URZ, [UR8+0x2a830], UR6 ;  /* 0x02a83006083f75b2 */ /* 0x0008620008000100 */
[----:B------:R4:W1:Y:S01]  /*03e0*/  SYNCS.EXCH.64 URZ, [UR8+0x2a818], UR4 ;  /* 0x02a81804083f75b2 */ /* 0x0008620008000100 */
[----:B------:R4:W1:Y:S02]  /*03f0*/  SYNCS.EXCH.64 URZ, [UR8+0x2a838], UR6 ;  /* 0x02a83806083f75b2 */ /* 0x0008640008000100 */
[----:B----4-:R-:W-:Y:S01]  /*0400*/  NOP ;  /* 0x0000000000007918 */ /* 0x010fe20000000000 */
.L_x_3:
        /* <DEDUP_REMOVED lines=26> */
.L_x_4:
[----:B------:R-:W4:Y:S01]  /*05b0*/  SHFL.IDX PT, R9, R9, RZ, 0x1f ;  /* 0x00001fff09097589 */ /* 0x000f2200000e0000 */
[----:B------:R-:W-:Y:S02]  /*05c0*/  ELECT P0, URZ, PT ;  /* 0x00000000003f782f */ /* 0x000fe40003800000 */
[----:B------:R-:W-:Y:S01]  /*05d0*/  SHF.R.S32.HI R3, RZ, 0x1f, R16 ;  /* 0x0000001fff037819 */ /* 0x000fe20000011410 */
[----:B------:R-:W-:Y:S01]  /*05e0*/  NOP ;  /* 0x0000000000007918 */ /* 0x000fe20000000000 */
[----:B------:R-:W4:Y:S01]  /*05f0*/  S2UR UR44, SR_CTAID.Y ;  /* 0x00000000002c79c3 */ /* 0x000f220000002600 */
[----:B------:R-:W-:Y:S01]  /*0600*/  BSSY B0, `(.L_x_5) ;  /* 0x000003f000007945 */ /* 0x000fe20003800000 */
[----:B------:R-:W-:Y:S01]  /*0610*/  LEA.HI R3, R3, R16, RZ, 0x7 ;  /* 0x0000001003037211 */ /* 0x000fe200078f38ff */
[----:B------:R-:W-:-:S03]  /*0620*/  IMAD.MOV.U32 R8, RZ, RZ, RZ ;  /* 0x000000ffff087224 */ /* 0x000fc600078e00ff */
[----:B------:R-:W-:Y:S02]  /*0630*/  LOP3.LUT R3, R3, 0xffffff80, RZ, 0xc0, !PT ;  /* 0xffffff8003037812 */ /* 0x000fe400078ec0ff */
[----:B------:R-:W4:Y:S03]  /*0640*/  S2UR UR45, SR_CTAID.Z ;  /* 0x00000000002d79c3 */ /* 0x000f260000002700 */
[----:B------:R-:W-:-:S05]  /*0650*/  IMAD.IADD R0, R16, 0x1, -R3 ;  /* 0x0000000110007824 */ /* 0x000fca00078e0a03 */
[----:B-123--:R-:W-:Y:S01]  /*0660*/  BAR.SYNC.DEFER_BLOCKING 0x0 ;  /* 0x0000000000007b1d */ /* 0x00efe20000010000 */
[----:B----4-:R-:W-:-:S13]  /*0670*/  ISETP.EQ.AND P1, PT, R9, RZ, P0 ;  /* 0x000000ff0900720c */ /* 0x010fda0000722270 */
[----:B------:R-:W-:Y:S05]  /*0680*/  @!P1 BRA `(.L_x_6) ;  /* 0x0000000000d89947 */ /* 0x000fea0003800000 */
[----:B------:R-:W1:Y:S01]  /*0690*/  S2R R3, SR_CgaCtaId ;  /* 0x0000000000037919 */ /* 0x000e620000008800 */
[----:B------:R-:W-:Y:S02]  /*06a0*/  MOV R2, 0x400 ;  /* 0x0000040000027802 */ /* 0x000fe40000000f00 */
[----:B------:R-:W-:Y:S02]  /*06b0*/  MOV R4, 0x1 ;  /* 0x0000000100047802 */ /* 0x000fe40000000f00 */
[----:B------:R-:W-:Y:S02]  /*06c0*/  ISETP.NE.AND P3, PT, R0, RZ, PT ;  /* 0x000000ff0000720c */ /* 0x000fe40003f65270 */
[----:B-1----:R-:W-:Y:S02]  /*06d0*/  LEA R3, R3, R2, 0x18 ;  /* 0x0000000203037211 */ /* 0x002fe400078ec0ff */
[----:B------:R-:W-:-:S04]  /*06e0*/  SHF.L.U32 R2, R4, 0x1f, RZ ;  /* 0x0000001f04027819 */ /* 0x000fc800000006ff */
[----:B------:R-:W1:Y:S02]  /*06f0*/  SYNCS.PHASECHK.TRANS64.TRYWAIT P2, [R3+URZ+0x2a848], R2 ;  /* 0x02a84802030075a7 */ /* 0x000e64000804017f */
[----:B-1----:R-:W-:Y:S05]  /*0700*/  @!P2 BRA `(.L_x_7) ;  /* 0x0000019000dca947 */ /* 0x002fea0003800000 */
.L_x_78:
[----:B------:R-:W-:Y:S05]  /*0710*/  @P3 BRA `(.L_x_8) ;  /* 0x0000000000143947 */ /* 0x000fea0003800000 */
[----:B------:R-:W-:Y:S01]  /*0720*/  LOP3.LUT P2, RZ, R16, 0x1f, RZ, 0xc0, !PT ;  /* 0x0000001f10ff7812 */ /* 0x000fe2000784c0ff */
[----:B-1----:R-:W-:-:S04]  /*0730*/  IMAD.MOV.U32 R2, RZ, RZ, 0x2800 ;  /* 0x00002800ff027424 */ /* 0x002fc800078e00ff */
[----:B------:R2:W-:Y:S08]  /*0740*/  SYNCS.ARRIVE.TRANS64 RZ, [R3+URZ+0x2a840], R2 ;  /* 0x02a8400203ff79a7 */ /* 0x0005f0000800003f */
[----:B------:R-:W-:Y:S05]  /*0750*/  @!P2 BRA `(.L_x_8) ;  /* 0x000000000004a947 */ /* 0x000fea0003800000 */
[----:B------:R-:W-:Y:S01]  /*0760*/  BPT.TRAP 0x1 ;  /* 0x000000040000795c */ /* 0x000fe20000300000 */
.L_x_8:
[----:B------:R-:W3:Y:S01]  /*0770*/  S2UR UR11, SR_CTAID.X ;  /* 0x00000000000b79c3 */ /* 0x000ee20000002500 */
[----:B------:R-:W-:Y:S01]  /*0780*/  R2UR UR8, R3 ;  /* 0x00000000030872ca */ /* 0x000fe200000e0000 */
[----:B------:R-:W-:Y:S01]  /*0790*/  ULDC.64 UR4, c[0x0][0x198] ;  /* 0x0000660000047ab9 */ /* 0x000fe20000000a00 */
[----:B------:R-:W-:Y:S01]  /*07a0*/  UMOV UR6, 0x0 ;  /* 0x0000000000067882 */ /* 0x000fe20000000000 */
[----:B------:R-:W-:Y:S01]  /*07b0*/  UIADD3 UR4, UP0, UR4, 0xf0, URZ ;  /* 0x000000f004047890 */ /* 0x000fe2000ff1e03f */
[----:B------:R-:W-:Y:S01]  /*07c0*/  UMOV UR7, 0x10000000 ;  /* 0x1000000000077882 */ /* 0x000fe20000000000 */
[----:B------:R-:W-:Y:S02]  /*07d0*/  UMOV UR10, URZ ;  /* 0x0000003f000a7c82 */ /* 0x000fe40008000000 */
[----:B------:R-:W-:Y:S01]  /*07e0*/  UIADD3.X UR5, URZ, UR5, URZ, UP0, !UPT ;  /* 0x000000053f057290 */ /* 0x000fe200087fe43f */
[----:B------:R-:W-:Y:S01]  /*07f0*/  UMOV UR12, UR44 ;  /* 0x0000002c000c7c82 */ /* 0x000fe20008000000 */
[----:B------:R-:W-:Y:S01]  /*0800*/  UMOV UR13, UR45 ;  /* 0x0000002d000d7c82 */ /* 0x000fe20008000000 */
[----:B------:R-:W-:Y:S01]  /*0810*/  UMOV UR34, 0x10 ;  /* 0x0000001000227882 */ /* 0x000fe20000000000 */
[----:B------:R-:W-:-:S02]  /*0820*/  UMOV UR36, UR44 ;  /* 0x0000002c00247c82 */ /* 0x000fc40008000000 */
[----:B------:R-:W-:Y:S02]  /*0830*/  UIADD3 UR9, UR8, 0x2a840, URZ ;  /* 0x0002a84008097890 */ /* 0x000fe4000fffe03f */
[----:B------:R-:W-:Y:S02]  /*0840*/  UIADD3 UR32, UR8, 0x800, URZ ;  /* 0x0000080008207890 */ /* 0x000fe4000fffe03f */
[----:B------:R-:W-:Y:S02]  /*0850*/  UIADD3 UR24, UR8, 0x1000, URZ ;  /* 0x0000100008187890 */ /* 0x000fe4000fffe03f */
[----:B------:R-:W-:Y:S02]  /*0860*/  UIADD3 UR16, UR8, 0x1800, URZ ;  /* 0x0000180008107890 */ /* 0x000fe4000fffe03f */
[----:B------:R-:W-:Y:S02]  /*0870*/  UIADD3 UR40, UR8, 0x2000, URZ ;  /* 0x0000200008287890 */ /* 0x000fe4000fffe03f */
[----:B---3--:R-:W-:Y:S01]  /*0880*/  USHF.L.U32 UR11, UR11, 0x6, URZ ;  /* 0x000000060b0b7899 */ /* 0x008fe2000800063f */
[----:B------:R-:W-:Y:S01]  /*0890*/  UMOV UR37, UR45 ;  /* 0x0000002d00257c82 */ /* 0x000fe20008000000 */
[----:B------:R-:W-:Y:S01]  /*08a0*/  UMOV UR33, UR9 ;  /* 0x0000000900217c82 */ /* 0x000fe20008000000 */
[----:B------:R-:W-:Y:S01]  /*08b0*/  UMOV UR26, 0x20 ;  /* 0x00000020001a7882 */ /* 0x000fe20000000000 */
[----:B------:R-:W-:Y:S01]  /*08c0*/  UMOV UR28, UR44 ;  /* 0x0000002c001c7c82 */ /* 0x000fe20008000000 */
[----:B------:R-:W-:-:S02]  /*08d0*/  UMOV UR29, UR45 ;  /* 0x0000002d001d7c82 */ /* 0x000fc40008000000 */
[----:B------:R-:W-:Y:S01]  /*08e0*/  UMOV UR35, UR11 ;  /* 0x0000000b00237c82 */ /* 0x000fe20008000000 */
[----:B------:R-:W-:Y:S01]  /*08f0*/  UMOV UR25, UR9 ;  /* 0x0000000900197c82 */ /* 0x000fe20008000000 */
[----:B------:R-:W-:Y:S01]  /*0900*/  UMOV UR27, UR11 ;  /* 0x0000000b001b7c82 */ /* 0x000fe20008000000 */
[----:B------:R3:W-:Y:S01]  /*0910*/  UTMALDG.4D [UR8], [UR4], desc[UR6] ;  /* 0x00000608040075b4 */ /* 0x0007e20008019000 */
[----:B------:R-:W-:Y:S01]  /*0920*/  UMOV UR18, 0x30 ;  /* 0x0000003000127882 */ /* 0x000fe20000000000 */
[----:B------:R-:W-:Y:S01]  /*0930*/  UMOV UR20, UR44 ;  /* 0x0000002c00147c82 */ /* 0x000fe20008000000 */
[----:B------:R-:W-:Y:S01]  /*0940*/  UMOV UR21, UR45 ;  /* 0x0000002d00157c82 */ /* 0x000fe20008000000 */
[----:B------:R-:W-:Y:S01]  /*0950*/  UMOV UR17, UR9 ;  /* 0x0000000900117c82 */ /* 0x000fe20008000000 */
[----:B------:R-:W-:Y:S01]  /*0960*/  UMOV UR19, UR11 ;  /* 0x0000000b00137c82 */ /* 0x000fe20008000000 */
[----:B------:R-:W-:Y:S01]  /*0970*/  UMOV UR42, 0x40 ;  /* 0x00000040002a7882 */ /* 0x000fe20000000000 */
[----:B------:R-:W-:Y:S01]  /*0980*/  UMOV UR41, UR9 ;  /* 0x0000000900297c82 */ /* 0x000fe20008000000 */
[----:B------:R3:W-:Y:S01]  /*0990*/  UTMALDG.4D [UR32], [UR4], desc[UR6] ;  /* 0x00000620040075b4 */ /* 0x0007e20008019000 */
[----:B------:R-:W-:Y:S01]  /*09a0*/  UMOV UR43, UR11 ;  /* 0x0000000b002b7c82 */ /* 0x000fe20008000000 */
[----:B------:R3:W-:Y:S01]  /*09b0*/  UTMALDG.4D [UR24], [UR4], desc[UR6] ;  /* 0x00000618040075b4 */ /* 0x0007e20008019000 */
[----:B------:R3:W-:Y:S01]  /*09c0*/  UTMALDG.4D [UR16], [UR4], desc[UR6] ;  /* 0x00000610040075b4 */ /* 0x0007e20008019000 */
[----:B------:R3:W-:Y:S02]  /*09d0*/  UTMALDG.4D [UR40], [UR4], desc[UR6] ;  /* 0x00000628040075b4 */ /* 0x0007e40008019000 */
[----:B---3--:R-:W-:Y:S01]  /*09e0*/  NOP ;  /* 0x0000000000007918 */ /* 0x008fe20000000000 */
.L_x_6:
[----:B------:R-:W-:Y:S05]  /*09f0*/  BSYNC B0 ;  /* 0x0000000000007941 */ /* 0x000fea0003800000 */
.L_x_5:
[----:B------:R-:W3:Y:S01]  /*0a00*/  LDC R10, c[0x0][0x28c] ;  /* 0x0000a300ff0a7b82 */ /* 0x000ee20000000800 */
[----:B------:R-:W-:Y:S01]  /*0a10*/  BSSY B0, `(.L_x_9) ;  /* 0x00000f5000007945 */ /* 0x000fe20003800000 */
[----:B------:R-:W-:Y:S01]  /*0a20*/  MOV R6, 0x1 ;  /* 0x0000000100067802 */ /* 0x000fe20000000f00 */
[----:B------:R-:W-:Y:S02]  /*0a30*/  IMAD.MOV.U32 R4, RZ, RZ, 0x1 ;  /* 0x00000001ff047424 */ /* 0x000fe400078e00ff */
[----:B------:R-:W-:Y:S02]  /*0a40*/  IMAD.MOV.U32 R5, RZ, RZ, RZ ;  /* 0x000000ffff057224 */ /* 0x000fe400078e00ff */
[----:B---3--:R-:W-:-:S05]  /*0a50*/  VIADD R192, R10, 0xff ;  /* 0x000000ff0ac07836 */ /* 0x008fca0000000000 */
[----:B-12---:R-:W-:-:S04]  /*0a60*/  SHF.R.S32.HI R3, RZ, 0x1f, R192 ;  /* 0x0000001fff037819 */ /* 0x006fc800000114c0 */
[----:B------:R-:W-:-:S04]  /*0a70*/  LEA.HI R192, R3, R192, RZ, 0x8 ;  /* 0x000000c003c07211 */ /* 0x000fc800078f40ff */
[----:B------:R-:W-:-:S04]  /*0a80*/  SHF.R.S32.HI R7, RZ, 0x8, R192 ;  /* 0x00000008ff077819 */ /* 0x000fc800000114c0 */
[----:B------:R-:W-:Y:S01]  /*0a90*/  SHF.L.U32 R7, R7, 0x1, RZ ;  /* 0x0000000107077819 */ /* 0x000fe200000006ff */
[----:B------:R-:W-:Y:S06]  /*0aa0*/  @!P1 BRA `(.L_x_10) ;  /* 0x0000000c00ac9947 */ /* 0x000fec0003800000 */
[----:B------:R-:W-:Y:S01]  /*0ab0*/  ISETP.GE.AND P1, PT, R10, 0x1, PT ;  /* 0x000000010a00780c */ /* 0x000fe20003f26270 */
[----:B------:R-:W-:Y:S01]  /*0ac0*/  IMAD.MOV.U32 R8, RZ, RZ, RZ ;  /* 0x000000ffff087224 */ /* 0x000fe200078e00ff */
[----:B------:R-:W-:Y:S01]  /*0ad0*/  LOP3.LUT R12, R16, 0x1f, RZ, 0xc0, !PT ;  /* 0x0000001f100c7812 */ /* 0x000fe200078ec0ff */
[----:B------:R-:W-:-:S10]  /*0ae0*/  IMAD.MOV.U32 R5, RZ, RZ, RZ ;  /* 0x000000ffff057224 */ /* 0x000fd400078e00ff */
        /* <DEDUP_REMOVED lines=9> */
.L_x_79:
[----:B------:R-:W-:Y:S01]  /*0b80*/  IMAD.MOV.U32 R5, RZ, RZ, 0x1 ;  /* 0x00000001ff057424 */ /* 0x000fe200078e00ff */
[----:B------:R-:W-:Y:S06]  /*0b90*/  @P2 BRA `(.L_x_13) ;  /* 0x0000000000142947 */ /* 0x000fec0003800000 */
[----:B------:R-:W-:Y:S01]  /*0ba0*/  ISETP.NE.AND P1, PT, R12, RZ, PT ;  /* 0x000000ff0c00720c */ /* 0x000fe20003f25270 */
[----:B-1----:R-:W-:-:S04]  /*0bb0*/  IMAD.MOV.U32 R2, RZ, RZ, 0xa000 ;  /* 0x0000a000ff027424 */ /* 0x002fc800078e00ff */
[----:B------:R2:W-:Y:S08]  /*0bc0*/  SYNCS.ARRIVE.TRANS64 RZ, [R3+URZ+0x2a800], R2 ;  /* 0x02a8000203ff79a7 */ /* 0x0005f0000800003f */
[----:B------:R-:W-:Y:S05]  /*0bd0*/  @!P1 BRA `(.L_x_13) ;  /* 0x0000000000049947 */ /* 0x000fea0003800000 */
[----:B------:R-:W-:Y:S01]  /*0be0*/  BPT.TRAP 0x1 ;  /* 0x000000040000795c */ /* 0x000fe20000300000 */
.L_x_13:
[----:B------:R-:W3:Y:S01]  /*0bf0*/  S2R R11, SR_CgaCtaId ;  /* 0x00000000000b7919 */ /* 0x000ee20000008800 */
[----:B------:R-:W-:Y:S01]  /*0c00*/  R2UR UR14, R3 ;  /* 0x00000000030e72ca */ /* 0x000fe200000e0000 */
[----:B------:R-:W-:Y:S01]  /*0c10*/  ULDC.64 UR4, c[0x0][0x198] ;  /* 0x0000660000047ab9 */ /* 0x000fe20000000a00 */
[----:B------:R-:W-:Y:S01]  /*0c20*/  UMOV UR43, URZ ;  /* 0x0000003f002b7c82 */ /* 0x000fe20008000000 */
[----:B------:R-:W-:Y:S01]  /*0c30*/  UIADD3 UR4, UP0, UR4, 0x1f0, URZ ;  /* 0x000001f004047890 */ /* 0x000fe2000ff1e03f */
[----:B-12---:R-:W-:Y:S01]  /*0c40*/  MOV R2, 0x400 ;  /* 0x0000040000027802 */ /* 0x006fe20000000f00 */
[----:B------:R-:W-:Y:S01]  /*0c50*/  UMOV UR6, 0x0 ;  /* 0x0000000000067882 */ /* 0x000fe20000000000 */
[----:B------:R-:W-:Y:S01]  /*0c60*/  UMOV UR7, 0x10000000 ;  /* 0x1000000000077882 */ /* 0x000fe20000000000 */
[----:B------:R-:W-:Y:S01]  /*0c70*/  UIADD3.X UR5, URZ, UR5, URZ, UP0, !UPT ;  /* 0x000000053f057290 */ /* 0x000fe200087fe43f */
[----:B------:R-:W-:Y:S01]  /*0c80*/  MOV R3, 0x1 ;  /* 0x0000000100037802 */ /* 0x000fe20000000f00 */
[----:B------:R-:W-:Y:S01]  /*0c90*/  UMOV UR42, URZ ;  /* 0x0000003f002a7c82 */ /* 0x000fe20008000000 */
[----:B------:R-:W-:Y:S01]  /*0ca0*/  UMOV UR10, 0x10 ;  /* 0x00000010000a7882 */ /* 0x000fe20000000000 */
[----:B------:R-:W-:Y:S01]  /*0cb0*/  UMOV UR12, UR44 ;  /* 0x0000002c000c7c82 */ /* 0x000fe20008000000 */
[----:B------:R-:W-:Y:S01]  /*0cc0*/  UMOV UR13, UR45 ;  /* 0x0000002d000d7c82 */ /* 0x000fe20008000000 */
[----:B------:R-:W-:Y:S01]  /*0cd0*/  UIADD3 UR40, UR14, 0x2800, URZ ;  /* 0x000028000e287890 */ /* 0x000fe2000fffe03f */
[----:B------:R-:W-:Y:S01]  /*0ce0*/  SHF.L.U32 R3, R3, 0x1f, RZ ;  /* 0x0000001f03037819 */ /* 0x000fe200000006ff */
[----:B------:R-:W-:Y:S01]  /*0cf0*/  UIADD3 UR41, UR14, 0x2a800, URZ ;  /* 0x0002a8000e297890 */ /* 0x000fe2000fffe03f */
[----:B------:R-:W-:Y:S01]  /*0d00*/  ISETP.NE.AND P2, PT, R0, RZ, PT ;  /* 0x000000ff0000720c */ /* 0x000fe20003f45270 */
[----:B------:R-:W-:Y:S01]  /*0d10*/  UIADD3 UR8, UR14, 0x4800, URZ ;  /* 0x000048000e087890 */ /* 0x000fe2000fffe03f */
[----:B------:R-:W-:Y:S01]  /*0d20*/  UMOV UR11, UR43 ;  /* 0x0000002b000b7c82 */ /* 0x000fe20008000000 */
[----:B------:R-:W-:-:S03]  /*0d30*/  UIADD3 UR24, UR14, 0x6800, URZ ;  /* 0x000068000e187890 */ /* 0x000fc6000fffe03f */
[----:B------:R-:W-:Y:S01]  /*0d40*/  UMOV UR9, UR41 ;  /* 0x0000002900097c82 */ /* 0x000fe20008000000 */
[----:B------:R-:W-:Y:S01]  /*0d50*/  UIADD3 UR16, UR14, 0x8800, URZ ;  /* 0x000088000e107890 */ /* 0x000fe2000fffe03f */
[----:B------:R-:W-:Y:S01]  /*0d60*/  UTMALDG.4D [UR40], [UR4], desc[UR6] ;  /* 0x00000628040075b4 */ /* 0x000fe20008019000 */
[----:B------:R-:W-:Y:S01]  /*0d70*/  UMOV UR26, 0x20 ;  /* 0x00000020001a7882 */ /* 0x000fe20000000000 */
[----:B------:R-:W-:Y:S01]  /*0d80*/  UMOV UR28, UR44 ;  /* 0x0000002c001c7c82 */ /* 0x000fe20008000000 */
[----:B------:R-:W-:Y:S01]  /*0d90*/  UMOV UR29, UR45 ;  /* 0x0000002d001d7c82 */ /* 0x000fe20008000000 */
[----:B------:R-:W-:Y:S01]  /*0da0*/  UMOV UR27, UR43 ;  /* 0x0000002b001b7c82 */ /* 0x000fe20008000000 */
[----:B------:R-:W-:Y:S01]  /*0db0*/  UMOV UR25, UR41 ;  /* 0x0000002900197c82 */ /* 0x000fe20008000000 */
[----:B------:R-:W-:Y:S01]  /*0dc0*/  UMOV UR18, 0x30 ;  /* 0x0000003000127882 */ /* 0x000fe20000000000 */
[----:B---3--:R-:W-:Y:S01]  /*0dd0*/  LEA R4, R11, R2, 0x18 ;  /* 0x000000020b047211 */ /* 0x008fe200078ec0ff */
[----:B------:R1:W-:Y:S01]  /*0de0*/  UTMALDG.4D [UR8], [UR4], desc[UR6] ;  /* 0x00000608040075b4 */ /* 0x0003e20008019000 */
[----:B------:R-:W-:Y:S01]  /*0df0*/  UMOV UR20, UR44 ;  /* 0x0000002c00147c82 */ /* 0x000fe20008000000 */
[----:B------:R-:W-:Y:S01]  /*0e00*/  UMOV UR21, UR45 ;  /* 0x0000002d00157c82 */ /* 0x000fe20008000000 */
[----:B------:R-:W-:Y:S01]  /*0e10*/  UMOV UR19, UR43 ;  /* 0x0000002b00137c82 */ /* 0x000fe20008000000 */
[----:B------:R-:W-:Y:S01]  /*0e20*/  IMAD R2, R5, 0x8, R4 ;  /* 0x0000000805027824 */ /* 0x000fe200078e0204 */
[----:B------:R-:W-:Y:S01]  /*0e30*/  UMOV UR17, UR41 ;  /* 0x0000002900117c82 */ /* 0x000fe20008000000 */
[----:B------:R2:W-:Y:S01]  /*0e40*/  UTMALDG.4D [UR24], [UR4], desc[UR6] ;  /* 0x00000618040075b4 */ /* 0x0005e20008019000 */
[----:B------:R2:W-:Y:S01]  /*0e50*/  UTMALDG.4D [UR16], [UR4], desc[UR6] ;  /* 0x00000610040075b4 */ /* 0x0005e20008019000 */
[----:B-1----:R-:W-:Y:S01]  /*0e60*/  UIADD3 UR8, UR14, 0xa800, URZ ;  /* 0x0000a8000e087890 */ /* 0x002fe2000fffe03f */
[----:B------:R-:W-:-:S08]  /*0e70*/  UMOV UR10, 0x40 ;  /* 0x00000040000a7882 */ /* 0x000fd00000000000 */
[----:B------:R2:W-:Y:S01]  /*0e80*/  UTMALDG.4D [UR8], [UR4], desc[UR6] ;  /* 0x00000608040075b4 */ /* 0x0005e20008019000 */
[----:B------:R-:W1:Y:S02]  /*0e90*/  SYNCS.PHASECHK.TRANS64.TRYWAIT P1, [R2+URZ+0x2a820], R3 ;  /* 0x02a82003020075a7 */ /* 0x000e64000802017f */
[----:B-12---:R-:W-:Y:S05]  /*0ea0*/  @!P1 BRA `(.L_x_14) ;  /* 0x0000018c001c9947 */ /* 0x006fea0003800000 */
.L_x_80:
[----:B------:R-:W-:Y:S01]  /*0eb0*/  IMAD.MOV.U32 R8, RZ, RZ, 0x1 ;  /* 0x00000001ff087424 */ /* 0x000fe200078e00ff */
[----:B------:R-:W-:Y:S06]  /*0ec0*/  @P2 BRA `(.L_x_15) ;  /* 0x0000000000142947 */ /* 0x000fec0003800000 */
[----:B------:R-:W-:Y:S02]  /*0ed0*/  ISETP.NE.AND P1, PT, R12, RZ, PT ;  /* 0x000000ff0c00720c */ /* 0x000fe40003f25270 */
[----:B-1----:R-:W-:-:S04]  /*0ee0*/  MOV R3, 0xa000 ;  /* 0x0000a00000037802 */ /* 0x002fc80000000f00 */
[----:B------:R2:W-:Y:S07]  /*0ef0*/  SYNCS.ARRIVE.TRANS64 RZ, [R2+URZ+0x2a800], R3 ;  /* 0x02a8000302ff79a7 */ /* 0x0005ee000800003f */
[----:B------:R-:W-:Y:S05]  /*0f00*/  @!P1 BRA `(.L_x_15) ;  /* 0x0000000000049947 */ /* 0x000fea0003800000 */
[----:B------:R-:W-:Y:S01]  /*0f10*/  BPT.TRAP 0x1 ;  /* 0x000000040000795c */ /* 0x000fe20000300000 */
.L_x_15:
[C---:B------:R-:W-:Y:S01]  /*0f20*/  IMAD R4, R5.reuse, 0xa000, R4 ;  /* 0x0000a00005047824 */ /* 0x040fe200078e0204 */
[----:B------:R-:W-:Y:S01]  /*0f30*/  R2UR UR33, R2 ;  /* 0x00000000022172ca */ /* 0x000fe200000e0000 */
[----:B------:R-:W-:Y:S01]  /*0f40*/  ULDC.64 UR4, c[0x0][0x198] ;  /* 0x0000660000047ab9 */ /* 0x000fe20000000a00 */
[----:B------:R-:W-:Y:S01]  /*0f50*/  UMOV UR35, URZ ;  /* 0x0000003f00237c82 */ /* 0x000fe20008000000 */
[----:B------:R-:W-:Y:S01]  /*0f60*/  UIADD3 UR4, UP0, UR4, 0x2f0, URZ ;  /* 0x000002f004047890 */ /* 0x000fe2000ff1e03f */
[----:B------:R-:W-:Y:S01]  /*0f70*/  R2UR UR8, R4 ;  /* 0x00000000040872ca */ /* 0x000fe200000e0000 */
[----:B------:R-:W-:Y:S01]  /*0f80*/  UMOV UR6, 0x0 ;  /* 0x0000000000067882 */ /* 0x000fe20000000000 */
[----:B------:R-:W-:Y:S01]  /*0f90*/  UMOV UR7, 0x10000000 ;  /* 0x1000000000077882 */ /* 0x000fe20000000000 */
[----:B------:R-:W-:Y:S01]  /*0fa0*/  UIADD3.X UR5, URZ, UR5, URZ, UP0, !UPT ;  /* 0x000000053f057290 */ /* 0x000fe200087fe43f */
[----:B------:R-:W-:Y:S01]  /*0fb0*/  VIADD R5, R5, 0x1 ;  /* 0x0000000105057836 */ /* 0x000fe20000000000 */
[----:B------:R-:W-:Y:S01]  /*0fc0*/  UMOV UR34, URZ ;  /* 0x0000003f00227c82 */ /* 0x000fe20008000000 */
[----:B------:R-:W-:Y:S01]  /*0fd0*/  UMOV UR36, UR44 ;  /* 0x0000002c00247c82 */ /* 0x000fe20008000000 */
[----:B------:R-:W-:Y:S01]  /*0fe0*/  UMOV UR37, UR45 ;  /* 0x0000002d00257c82 */ /* 0x000fe20008000000 */
[----:B------:R-:W-:Y:S01]  /*0ff0*/  UMOV UR26, 0x10 ;  /* 0x00000010001a7882 */ /* 0x000fe20000000000 */
[----:B------:R-:W-:Y:S01]  /*1000*/  UIADD3 UR33, UR33, 0x2a800, URZ ;  /* 0x0002a80021217890 */ /* 0x000fe2000fffe03f */
[----:B------:R-:W-:Y:S01]  /*1010*/  UMOV UR28, UR44 ;  /* 0x0000002c001c7c82 */ /* 0x000fe20008000000 */
[----:B------:R-:W-:-:S02]  /*1020*/  UMOV UR29, UR45 ;  /* 0x0000002d001d7c82 */ /* 0x000fc40008000000 */
[----:B------:R-:W-:Y:S02]  /*1030*/  UIADD3 UR32, UR8, 0x2800, URZ ;  /* 0x0000280008207890 */ /* 0x000fe4000fffe03f */
[----:B------:R-:W-:Y:S02]  /*1040*/  UIADD3 UR24, UR8, 0x4800, URZ ;  /* 0x0000480008187890 */ /* 0x000fe4000fffe03f */
[----:B------:R-:W-:Y:S02]  /*1050*/  UIADD3 UR40, UR8, 0x6800, URZ ;  /* 0x0000680008287890 */ /* 0x000fe4000fffe03f */
[----:B------:R-:W-:Y:S02]  /*1060*/  UIADD3 UR16, UR8, 0x8800, URZ ;  /* 0x0000880008107890 */ /* 0x000fe4000fffe03f */
[----:B------:R-:W-:Y:S01]  /*1070*/  UIADD3 UR8, UR8, 0xa800, URZ ;  /* 0x0000a80008087890 */ /* 0x000fe2000fffe03f */
[----:B------:R3:W-:Y:S01]  /*1080*/  UTMALDG.4D [UR32], [UR4], desc[UR6] ;  /* 0x00000620040075b4 */ /* 0x0007e20008019000 */
[----:B------:R-:W-:Y:S01]  /*1090*/  UMOV UR27, UR35 ;  /* 0x00000023001b7c82 */ /* 0x000fe20008000000 */
[----:B------:R-:W-:Y:S01]  /*10a0*/  UMOV UR25, UR33 ;  /* 0x0000002100197c82 */ /* 0x000fe20008000000 */
[----:B------:R-:W-:Y:S01]  /*10b0*/  UMOV UR42, 0x20 ;  /* 0x00000020002a7882 */ /* 0x000fe20000000000 */
[----:B------:R-:W-:Y:S01]  /*10c0*/  UMOV UR43, UR35 ;  /* 0x00000023002b7c82 */ /* 0x000fe20008000000 */
[----:B------:R-:W-:Y:S01]  /*10d0*/  UMOV UR41, UR33 ;  /* 0x0000002100297c82 */ /* 0x000fe20008000000 */
[----:B------:R-:W-:Y:S01]  /*10e0*/  UMOV UR18, 0x30 ;  /* 0x0000003000127882 */ /* 0x000fe20000000000 */
[----:B------:R-:W-:Y:S01]  /*10f0*/  UMOV UR20, UR44 ;  /* 0x0000002c00147c82 */ /* 0x000fe20008000000 */
[----:B------:R-:W-:Y:S01]  /*1100*/  UMOV UR21, UR45 ;  /* 0x0000002d00157c82 */ /* 0x000fe20008000000 */
[----:B------:R3:W-:Y:S01]  /*1110*/  UTMALDG.4D [UR24], [UR4], desc[UR6] ;  /* 0x00000618040075b4 */ /* 0x0007e20008019000 */
[----:B------:R-:W-:Y:S01]  /*1120*/  UMOV UR19, UR35 ;  /* 0x0000002300137c82 */ /* 0x000fe20008000000 */
[----:B------:R-:W-:Y:S01]  /*1130*/  UMOV UR17, UR33 ;  /* 0x0000002100117c82 */ /* 0x000fe20008000000 */
[----:B------:R-:W-:Y:S01]  /*1140*/  UMOV UR10, 0x40 ;  /* 0x00000040000a7882 */ /* 0x000fe20000000000 */
[----:B------:R-:W-:Y:S01]  /*1150*/  UMOV UR12, UR44 ;  /* 0x0000002c000c7c82 */ /* 0x000fe20008000000 */
[----:B------:R-:W-:Y:S01]  /*1160*/  UMOV UR13, UR45 ;  /* 0x0000002d000d7c82 */ /* 0x000fe20008000000 */
[----:B------:R-:W-:Y:S01]  /*1170*/  UMOV UR11, UR35 ;  /* 0x00000023000b7c82 */ /* 0x000fe20008000000 */
[----:B------:R-:W-:Y:S01]  /*1180*/  UMOV UR9, UR33 ;  /* 0x0000002100097c82 */ /* 0x000fe20008000000 */
[----:B------:R3:W-:Y:S01]  /*1190*/  UTMALDG.4D [UR40], [UR4], desc[UR6] ;  /* 0x00000628040075b4 */ /* 0x0007e20008019000 */
[----:B------:R3:W-:Y:S01]  /*11a0*/  UTMALDG.4D [UR16], [UR4], desc[UR6] ;  /* 0x00000610040075b4 */ /* 0x0007e20008019000 */
[----:B------:R3:W-:Y:S02]  /*11b0*/  UTMALDG.4D [UR8], [UR4], desc[UR6] ;  /* 0x00000608040075b4 */ /* 0x0007e40008019000 */
[----:B---3--:R-:W-:Y:S01]  /*11c0*/  NOP ;  /* 0x0000000000007918 */ /* 0x008fe20000000000 */
.L_x_11:
[----:B------:R-:W-:Y:S01]  /*11d0*/  ISETP.GE.AND P1, PT, R10, 0x101, PT ;  /* 0x000001010a00780c */ /* 0x000fe20003f26270 */
[----:B------:R-:W-:-:S12]  /*11e0*/  IMAD.MOV.U32 R4, RZ, RZ, 0x1 ;  /* 0x00000001ff047424 */ /* 0x000fd800078e00ff */
[----:B------:R-:W-:Y:S05]  /*11f0*/  @!P1 BRA `(.L_x_16) ;  /* 0x0000000400d49947 */ /* 0x000fea0003800000 */
[----:B-12---:R-:W1:Y:S01]  /*1200*/  S2R R3, SR_CgaCtaId ;  /* 0x0000000000037919 */ /* 0x006e620000008800 */
[----:B------:R-:W-:Y:S02]  /*1210*/  MOV R2, 0x400 ;  /* 0x0000040000027802 */ /* 0x000fe40000000f00 */
[----:B------:R-:W-:Y:S02]  /*1220*/  MOV R4, 0x1 ;  /* 0x0000000100047802 */ /* 0x000fe40000000f00 */
[----:B------:R-:W-:Y:S02]  /*1230*/  ISETP.NE.AND P2, PT, R0, RZ, PT ;  /* 0x000000ff0000720c */ /* 0x000fe40003f45270 */
[----:B------:R-:W-:Y:S02]  /*1240*/  SHF.L.U32 R4, R4, 0x1f, RZ ;  /* 0x0000001f04047819 */ /* 0x000fe400000006ff */
[----:B-1----:R-:W-:-:S05]  /*1250*/  LEA R2, R3, R2, 0x18 ;  /* 0x0000000203027211 */ /* 0x002fca00078ec0ff */
[----:B------:R-:W-:-:S04]  /*1260*/  IMAD R3, R5, 0x8, R2 ;  /* 0x0000000805037824 */ /* 0x000fc800078e0202 */
[----:B------:R-:W1:Y:S02]  /*1270*/  SYNCS.PHASECHK.TRANS64.TRYWAIT P1, [R3+URZ+0x2a820], R4 ;  /* 0x02a82004030075a7 */ /* 0x000e64000802017f */
[----:B-1----:R-:W-:Y:S05]  /*1280*/  @!P1 BRA `(.L_x_17) ;  /* 0x0000018800389947 */ /* 0x002fea0003800000 */
.L_x_81:
[----:B------:R-:W-:Y:S05]  /*1290*/  @P2 BRA `(.L_x_18) ;  /* 0x0000000000142947 */ /* 0x000fea0003800000 */
[----:B------:R-:W-:Y:S01]  /*12a0*/  ISETP.NE.AND P1, PT, R12, RZ, PT ;  /* 0x000000ff0c00720c */ /* 0x000fe20003f25270 */
[----:B-1----:R-:W-:-:S04]  /*12b0*/  IMAD.MOV.U32 R4, RZ, RZ, 0xa000 ;  /* 0x0000a000ff047424 */ /* 0x002fc800078e00ff */
[----:B------:R2:W-:Y:S08]  /*12c0*/  SYNCS.ARRIVE.TRANS64 RZ, [R3+URZ+0x2a800], R4 ;  /* 0x02a8000403ff79a7 */ /* 0x0005f0000800003f */
[----:B------:R-:W-:Y:S05]  /*12d0*/  @!P1 BRA `(.L_x_18) ;  /* 0x0000000000049947 */ /* 0x000fea0003800000 */
[----:B------:R-:W-:Y:S01]  /*12e0*/  BPT.TRAP 0x1 ;  /* 0x000000040000795c */ /* 0x000fe20000300000 */
.L_x_18:
[----:B------:R-:W3:Y:S01]  /*12f0*/  S2R R11, SR_CgaCtaId ;  /* 0x00000000000b7919 */ /* 0x000ee20000008800 */
[----:B------:R-:W-:Y:S01]  /*1300*/  IMAD R2, R5, 0xa000, R2 ;  /* 0x0000a00005027824 */ /* 0x000fe200078e0202 */
[----:B------:R-:W-:Y:S01]  /*1310*/  R2UR UR43, R8 ;  /* 0x00000000082b72ca */ /* 0x000fe200000e0000 */
[----:B------:R-:W-:Y:S01]  /*1320*/  ULDC.64 UR4, c[0x0][0x198] ;  /* 0x0000660000047ab9 */ /* 0x000fe20000000a00 */
[----:B------:R-:W-:Y:S01]  /*1330*/  R2UR UR41, R3 ;  /* 0x00000000032972ca */ /* 0x000fe200000e0000 */
[----:B------:R-:W-:Y:S01]  /*1340*/  UIADD3 UR4, UP0, UR4, 0x1f0, URZ ;  /* 0x000001f004047890 */ /* 0x000fe2000ff1e03f */
[----:B------:R-:W-:Y:S01]  /*1350*/  R2UR UR14, R2 ;  /* 0x00000000020e72ca */ /* 0x000fe200000e0000 */
[----:B------:R-:W-:Y:S01]  /*1360*/  UMOV UR6, 0x0 ;  /* 0x0000000000067882 */ /* 0x000fe20000000000 */
[----:B------:R-:W-:Y:S01]  /*1370*/  IADD3 R5, R5, 0x1, RZ ;  /* 0x0000000105057810 */ /* 0x000fe20007ffe0ff */
[----:B------:R-:W-:Y:S01]  /*1380*/  UIADD3.X UR5, URZ, UR5, URZ, UP0, !UPT ;  /* 0x000000053f057290 */ /* 0x000fe200087fe43f */
[----:B------:R-:W-:Y:S01]  /*1390*/  MOV R2, 0x400 ;  /* 0x0000040000027802 */ /* 0x000fe20000000f00 */
[----:B------:R-:W-:Y:S01]  /*13a0*/  UMOV UR7, 0x10000000 ;  /* 0x1000000000077882 */ /* 0x000fe20000000000 */
[----:B------:R-:W-:Y:S01]  /*13b0*/  UMOV UR42, URZ ;  /* 0x0000003f002a7c82 */ /* 0x000fe20008000000 */
[----:B------:R-:W-:Y:S01]  /*13c0*/  UMOV UR18, 0x10 ;  /* 0x0000001000127882 */ /* 0x000fe20000000000 */
[----:B------:R-:W-:Y:S01]  /*13d0*/  UMOV UR20, UR44 ;  /* 0x0000002c00147c82 */ /* 0x000fe20008000000 */
[----:B------:R-:W-:Y:S01]  /*13e0*/  USHF.L.U32 UR43, UR43, 0x8, URZ ;  /* 0x000000082b2b7899 */ /* 0x000fe2000800063f */
[C---:B------:R-:W-:Y:S01]  /*13f0*/  ISETP.NE.AND P2, PT, R5.reuse, 0x4, PT ;  /* 0x000000040500780c */ /* 0x040fe20003f45270 */
[----:B------:R-:W-:Y:S01]  /*1400*/  UIADD3 UR41, UR41, 0x2a800, URZ ;  /* 0x0002a80029297890 */ /* 0x000fe2000fffe03f */
[C---:B------:R-:W-:Y:S01]  /*1410*/  ISETP.NE.AND P1, PT, R5.reuse, 0x4, PT ;  /* 0x000000040500780c */ /* 0x040fe20003f25270 */
[----:B------:R-:W-:Y:S01]  /*1420*/  UIADD3 UR40, UR14, 0x2800, URZ ;  /* 0x000028000e287890 */ /* 0x000fe2000fffe03f */
[----:B------:R-:W-:Y:S01]  /*1430*/  SEL R5, R5, RZ, P2 ;  /* 0x000000ff05057207 */ /* 0x000fe20001000000 */
[----:B------:R-:W-:Y:S01]  /*1440*/  UIADD3 UR16, UR14, 0x4800, URZ ;  /* 0x000048000e107890 */ /* 0x000fe2000fffe03f */
[----:B-12---:R-:W-:Y:S01]  /*1450*/  SEL R4, RZ, 0x1, !P1 ;  /* 0x00000001ff047807 */ /* 0x006fe20004800000 */
[----:B------:R-:W-:Y:S01]  /*1460*/  UIADD3 UR8, UR14, 0x6800, URZ ;  /* 0x000068000e087890 */ /* 0x000fe2000fffe03f */
[----:B------:R-:W-:Y:S01]  /*1470*/  ISETP.NE.AND P2, PT, R0, RZ, PT ;  /* 0x000000ff0000720c */ /* 0x000fe20003f45270 */
[----:B------:R-:W-:Y:S01]  /*1480*/  UMOV UR21, UR45 ;  /* 0x0000002d00157c82 */ /* 0x000fe20008000000 */
[----:B------:R-:W-:Y:S01]  /*1490*/  UMOV UR17, UR41 ;  /* 0x0000002900117c82 */ /* 0x000fe20008000000 */
[----:B------:R-:W-:Y:S01]  /*14a0*/  UMOV UR19, UR43 ;  /* 0x0000002b00137c82 */ /* 0x000fe20008000000 */
[----:B------:R-:W-:Y:S01]  /*14b0*/  UTMALDG.4D [UR40], [UR4], desc[UR6] ;  /* 0x00000628040075b4 */ /* 0x000fe20008019000 */
[----:B------:R-:W-:Y:S01]  /*14c0*/  UMOV UR10, 0x20 ;  /* 0x00000020000a7882 */ /* 0x000fe20000000000 */
[----:B------:R-:W-:Y:S01]  /*14d0*/  UMOV UR12, UR44 ;  /* 0x0000002c000c7c82 */ /* 0x000fe20008000000 */
[----:B------:R-:W-:Y:S01]  /*14e0*/  UMOV UR13, UR45 ;  /* 0x0000002d000d7c82 */ /* 0x000fe20008000000 */
[----:B------:R-:W-:Y:S01]  /*14f0*/  UMOV UR9, UR41 ;  /* 0x0000002900097c82 */ /* 0x000fe20008000000 */
[----:B------:R-:W-:Y:S01]  /*1500*/  UMOV UR11, UR43 ;  /* 0x0000002b000b7c82 */ /* 0x000fe20008000000 */
[----:B---3--:R-:W-:Y:S01]  /*1510*/  LEA R10, R11, R2, 0x18 ;  /* 0x000000020b0a7211 */ /* 0x008fe200078ec0ff */
[----:B------:R1:W-:Y:S01]  /*1520*/  UTMALDG.4D [UR16], [UR4], desc[UR6] ;  /* 0x00000610040075b4 */ /* 0x0003e20008019000 */
[----:B------:R-:W-:-:S03]  /*1530*/  SHF.L.U32 R2, R4, 0x1f, RZ ;  /* 0x0000001f04027819 */ /* 0x000fc600000006ff */
[----:B------:R-:W-:Y:S01]  /*1540*/  IMAD R3, R5, 0x8, R10 ;  /* 0x0000000805037824 */ /* 0x000fe200078e020a */
[----:B------:R2:W-:Y:S01]  /*1550*/  UTMALDG.4D [UR8], [UR4], desc[UR6] ;  /* 0x00000608040075b4 */ /* 0x0005e20008019000 */
[----:B-1----:R-:W-:Y:S01]  /*1560*/  UIADD3 UR16, UR14, 0x8800, URZ ;  /* 0x000088000e107890 */ /* 0x002fe2000fffe03f */
[----:B------:R-:W-:Y:S01]  /*1570*/  UMOV UR18, 0x30 ;  /* 0x0000003000127882 */ /* 0x000fe20000000000 */
[----:B--2---:R-:W-:-:S07]  /*1580*/  UIADD3 UR8, UR14, 0xa800, URZ ;  /* 0x0000a8000e087890 */ /* 0x004fce000fffe03f */
[----:B------:R1:W-:Y:S01]  /*1590*/  UTMALDG.4D [UR16], [UR4], desc[UR6] ;  /* 0x00000610040075b4 */ /* 0x0003e20008019000 */
[----:B------:R-:W-:Y:S02]  /*15a0*/  UMOV UR10, 0x40 ;  /* 0x00000040000a7882 */ /* 0x000fe40000000000 */
[----:B------:R1:W-:Y:S01]  /*15b0*/  UTMALDG.4D [UR8], [UR4], desc[UR6] ;  /* 0x00000608040075b4 */ /* 0x0003e20008019000 */
[----:B------:R-:W2:Y:S02]  /*15c0*/  SYNCS.PHASECHK.TRANS64.TRYWAIT P1, [R3+URZ+0x2a820], R2 ;  /* 0x02a82002030075a7 */ /* 0x000ea4000802017f */
[----:B-12---:R-:W-:Y:S05]  /*15d0*/  @!P1 BRA `(.L_x_19) ;  /* 0x0000018400789947 */ /* 0x006fea0003800000 */
.L_x_82:
[----:B------:R-:W-:Y:S05]  /*15e0*/  @P2 BRA `(.L_x_20) ;  /* 0x0000000000142947 */ /* 0x000fea0003800000 */
[----:B------:R-:W-:Y:S01]  /*15f0*/  ISETP.NE.AND P1, PT, R12, RZ, PT ;  /* 0x000000ff0c00720c */ /* 0x000fe20003f25270 */
[----:B-1----:R-:W-:-:S04]  /*1600*/  IMAD.MOV.U32 R2, RZ, RZ, 0xa000 ;  /* 0x0000a000ff027424 */ /* 0x002fc800078e00ff */
[----:B------:R2:W-:Y:S08]  /*1610*/  SYNCS.ARRIVE.TRANS64 RZ, [R3+URZ+0x2a800], R2 ;  /* 0x02a8000203ff79a7 */ /* 0x0005f0000800003f */
[----:B------:R-:W-:Y:S05]  /*1620*/  @!P1 BRA `(.L_x_20) ;  /* 0x0000000000049947 */ /* 0x000fea0003800000 */
[----:B------:R-:W-:Y:S01]  /*1630*/  BPT.TRAP 0x1 ;  /* 0x000000040000795c */ /* 0x000fe20000300000 */
.L_x_20:
[----:B------:R-:W-:Y:S01]  /*1640*/  IMAD R10, R5, 0xa000, R10 ;  /* 0x0000a000050a7824 */ /* 0x000fe200078e020a */
[----:B------:R-:W-:Y:S01]  /*1650*/  R2UR UR33, R3 ;  /* 0x00000000032172ca */ /* 0x000fe200000e0000 */
[----:B------:R-:W-:Y:S01]  /*1660*/  ULDC.64 UR4, c[0x0][0x198] ;  /* 0x0000660000047ab9 */ /* 0x000fe20000000a00 */
[----:B------:R-:W-:Y:S01]  /*1670*/  R2UR UR35, R8 ;  /* 0x00000000082372ca */ /* 0x000fe200000e0000 */
[----:B------:R-:W-:Y:S01]  /*1680*/  UIADD3 UR4, UP0, UR4, 0x2f0, URZ ;  /* 0x000002f004047890 */ /* 0x000fe2000ff1e03f */
[----:B------:R-:W-:Y:S01]  /*1690*/  R2UR UR8, R10 ;  /* 0x000000000a0872ca */ /* 0x000fe200000e0000 */
[----:B------:R-:W-:Y:S01]  /*16a0*/  UMOV UR6, 0x0 ;  /* 0x0000000000067882 */ /* 0x000fe20000000000 */
[----:B------:R-:W-:Y:S01]  /*16b0*/  UMOV UR7, 0x10000000 ;  /* 0x1000000000077882 */ /* 0x000fe20000000000 */
[----:B------:R-:W-:Y:S01]  /*16c0*/  UIADD3.X UR5, URZ, UR5, URZ, UP0, !UPT ;  /* 0x000000053f057290 */ /* 0x000fe200087fe43f */
[----:B------:R-:W-:Y:S01]  /*16d0*/  IADD3 R5, R5, 0x1, RZ ;  /* 0x0000000105057810 */ /* 0x000fe20007ffe0ff */
[----:B------:R-:W-:Y:S01]  /*16e0*/  UMOV UR34, URZ ;  /* 0x0000003f00227c82 */ /* 0x000fe20008000000 */
[----:B------:R-:W-:Y:S01]  /*16f0*/  UMOV UR36, UR44 ;  /* 0x0000002c00247c82 */ /* 0x000fe20008000000 */
[----:B------:R-:W-:Y:S01]  /*1700*/  UMOV UR37, UR45 ;  /* 0x0000002d00257c82 */ /* 0x000fe20008000000 */
[----:B------:R-:W-:Y:S01]  /*1710*/  UMOV UR26, 0x10 ;  /* 0x00000010001a7882 */ /* 0x000fe20000000000 */
[----:B------:R-:W-:Y:S01]  /*1720*/  UIADD3 UR33, UR33, 0x2a800, URZ ;  /* 0x0002a80021217890 */ /* 0x000fe2000fffe03f */
[C---:B------:R-:W-:Y:S01]  /*1730*/  ISETP.NE.AND P1, PT, R5.reuse, 0x4, PT ;  /* 0x000000040500780c */ /* 0x040fe20003f25270 */
[----:B------:R-:W-:Y:S01]  /*1740*/  USHF.L.U32 UR35, UR35, 0x8, URZ ;  /* 0x0000000823237899 */ /* 0x000fe2000800063f */
[----:B------:R-:W-:Y:S01]  /*1750*/  VIADD R8, R8, 0x1 ;  /* 0x0000000108087836 */ /* 0x000fe20000000000 */
[----:B------:R-:W-:Y:S01]  /*1760*/  UIADD3 UR32, UR8, 0x2800, URZ ;  /* 0x0000280008207890 */ /* 0x000fe2000fffe03f */
[----:B-12---:R-:W-:Y:S01]  /*1770*/  SEL R3, RZ, 0x1, P1 ;  /* 0x00000001ff037807 */ /* 0x006fe20000800000 */
[----:B------:R-:W-:Y:S01]  /*1780*/  UIADD3 UR24, UR8, 0x4800, URZ ;  /* 0x0000480008187890 */ /* 0x000fe2000fffe03f */
[----:B------:R-:W-:Y:S01]  /*1790*/  SEL R5, R5, RZ, P1 ;  /* 0x000000ff05057207 */ /* 0x000fe20000800000 */
[----:B------:R-:W-:Y:S01]  /*17a0*/  UIADD3 UR40, UR8, 0x6800, URZ ;  /* 0x0000680008287890 */ /* 0x000fe2000fffe03f */
[----:B------:R-:W-:Y:S01]  /*17b0*/  LOP3.LUT R4, R4, R3, RZ, 0x3c, !PT ;  /* 0x0000000304047212 */ /* 0x000fe200078e3cff */
[----:B------:R-:W-:-:S02]  /*17c0*/  UIADD3 UR16, UR8, 0x8800, URZ ;  /* 0x0000880008107890 */ /* 0x000fc4000fffe03f */
[----:B------:R-:W-:Y:S01]  /*17d0*/  UIADD3 UR8, UR8, 0xa800, URZ ;  /* 0x0000a80008087890 */ /* 0x000fe2000fffe03f */
[----:B------:R3:W-:Y:S01]  /*17e0*/  UTMALDG.4D [UR32], [UR4], desc[UR6] ;  /* 0x00000620040075b4 */ /* 0x0007e20008019000 */
[----:B------:R-:W-:Y:S01]  /*17f0*/  UMOV UR28, UR44 ;  /* 0x0000002c001c7c82 */ /* 0x000fe20008000000 */
[----:B------:R-:W-:Y:S01]  /*1800*/  UMOV UR29, UR45 ;  /* 0x0000002d001d7c82 */ /* 0x000fe20008000000 */
        /* <DEDUP_REMOVED lines=20> */
.L_x_16:
[----:B------:R-:W-:-:S07]  /*1950*/  VIADD R7, R7, 0xfffffffc ;  /* 0xfffffffc07077836 */ /* 0x000fce0000000000 */
.L_x_10:
[----:B------:R-:W-:Y:S05]  /*1960*/  BSYNC B0 ;  /* 0x0000000000007941 */ /* 0x000fea0003800000 */
.L_x_9:
[----:B-12---:R-:W1:Y:S01]  /*1970*/  S2R R3, SR_CgaCtaId ;  /* 0x0000000000037919 */ /* 0x006e620000008800 */
[----:B------:R-:W-:Y:S02]  /*1980*/  MOV R2, 0x400 ;  /* 0x0000040000027802 */ /* 0x000fe40000000f00 */
[----:B------:R-:W-:Y:S02]  /*1990*/  SHF.L.U32 R13, RZ, 0x1f, RZ ;  /* 0x0000001fff0d7819 */ /* 0x000fe400000006ff */
[----:B-1----:R-:W-:-:S04]  /*19a0*/  LEA R2, R3, R2, 0x18 ;  /* 0x0000000203027211 */ /* 0x002fc800078ec0ff */
[----:B------:R-:W1:Y:S02]  /*19b0*/  SYNCS.PHASECHK.TRANS64.TRYWAIT P1, [R2+URZ+0x2a840], R13 ;  /* 0x02a8400d020075a7 */ /* 0x000e64000802017f */
[----:B-1----:R-:W-:Y:S05]  /*19c0*/  @!P1 BRA `(.L_x_21) ;  /* 0x0000018000909947 */ /* 0x002fea0003800000 */
.L_x_83:
[----:B------:R-:W2:Y:S01]  /*19d0*/  SYNCS.PHASECHK.TRANS64.TRYWAIT P1, [R2+URZ+0x2a800], R13 ;  /* 0x02a8000d020075a7 */ /* 0x000ea2000802017f */
[----:B------:R-:W-:-:S04]  /*19e0*/  SHF.R.S32.HI R3, RZ, 0x1f, R0 ;  /* 0x0000001fff037819 */ /* 0x000fc80000011400 */
[----:B------:R-:W-:-:S04]  /*19f0*/  LEA.HI R3, R3, R0, RZ, 0x2 ;  /* 0x0000000003037211 */ /* 0x000fc800078f10ff */
[----:B------:R-:W-:-:S04]  /*1a00*/  LOP3.LUT R3, R3, 0x7ffffffc, RZ, 0xc0, !PT ;  /* 0x7ffffffc03037812 */ /* 0x000fc800078ec0ff */
[----:B------:R-:W-:Y:S01]  /*1a10*/  IADD3 R11, -R3, R0, RZ ;  /* 0x00000000030b7210 */ /* 0x000fe20007ffe1ff */
[----:B------:R-:W-:-:S04]  /*1a20*/  IMAD.MOV.U32 R3, RZ, RZ, RZ ;  /* 0x000000ffff037224 */ /* 0x000fc800078e00ff */
[----:B------:R-:W-:Y:S01]  /*1a30*/  IMAD.SHL.U32 R11, R11, 0x2, RZ ;  /* 0x000000020b0b7824 */ /* 0x000fe200078e00ff */
[----:B--2---:R-:W-:Y:S06]  /*1a40*/  @!P1 BRA `(.L_x_22) ;  /* 0x0000018000849947 */ /* 0x004fec0003800000 */
.L_x_84:
[----:B------:R-:W-:Y:S05]  /*1a50*/  WARPSYNC.ALL ;  /* 0x0000000000007948 */ /* 0x000fea0003800000 */
[C---:B------:R-:W-:Y:S01]  /*1a60*/  R2UR UR61, R2.reuse ;  /* 0x00000000023d72ca */ /* 0x040fe200000e0000 */
[----:B------:R-:W-:Y:S01]  /*1a70*/  WARPGROUP.ARRIVE ;  /* 0x00000000000079c5 */ /* 0x000fe20000000000 */
[----:B------:R-:W-:Y:S01]  /*1a80*/  R2UR UR4, R2 ;  /* 0x00000000020472ca */ /* 0x000fe200000e0000 */
[----:B------:R-:W-:Y:S01]  /*1a90*/  UMOV UR7, 0xc0000010 ;  /* 0xc000001000077882 */ /* 0x000fe20000000000 */
[----:B------:R-:W-:Y:S01]  /*1aa0*/  UMOV UR11, 0xc0000010 ;  /* 0xc0000010000b7882 */ /* 0x000fe20000000000 */
[----:B------:R-:W-:Y:S01]  /*1ab0*/  UMOV UR5, UR7 ;  /* 0x0000000700057c82 */ /* 0x000fe20008000000 */
[----:B------:R-:W-:Y:S01]  /*1ac0*/  IMAD.U32 R21, RZ, RZ, UR7 ;  /* 0x00000007ff157e24 */ /* 0x000fe2000f8e00ff */
[----:B------:R-:W-:Y:S01]  /*1ad0*/  UMOV UR57, 0xc0000010 ;  /* 0xc000001000397882 */ /* 0x000fe20000000000 */
[----:B------:R-:W-:Y:S01]  /*1ae0*/  UMOV UR59, 0xc0000010 ;  /* 0xc0000010003b7882 */ /* 0x000fe20000000000 */
[----:B------:R-:W-:Y:S01]  /*1af0*/  UMOV UR53, 0xc0000010 ;  /* 0xc000001000357882 */ /* 0x000fe20000000000 */
[----:B------:R-:W-:Y:S01]  /*1b00*/  UMOV UR55, 0xc0000010 ;  /* 0xc000001000377882 */ /* 0x000fe20000000000 */
[----:B------:R-:W-:Y:S01]  /*1b10*/  UMOV UR49, 0xc0000010 ;  /* 0xc000001000317882 */ /* 0x000fe20000000000 */
[----:B------:R-:W-:Y:S01]  /*1b20*/  UMOV UR51, 0xc0000010 ;  /* 0xc000001000337882 */ /* 0x000fe20000000000 */
[----:B------:R-:W-:Y:S01]  /*1b30*/  UIADD3 UR61, UR61, 0x2800, URZ ;  /* 0x000028003d3d7890 */ /* 0x000fe2000fffe03f */
[C---:B------:R-:W-:Y:S01]  /*1b40*/  VIADD R12, R11.reuse, 0x1 ;  /* 0x000000010b0c7836 */ /* 0x040fe20000000000 */
[----:B------:R-:W-:Y:S01]  /*1b50*/  USHF.R.U32.HI UR4, URZ, 0x4, UR4 ;  /* 0x000000043f047899 */ /* 0x000fe20008011604 */
[----:B------:R-:W-:Y:S01]  /*1b60*/  IADD3 R14, R11, 0x8, RZ ;  /* 0x000000080b0e7810 */ /* 0x000fe20007ffe0ff */
[----:B------:R-:W-:Y:S01]  /*1b70*/  USHF.R.U32.HI UR61, URZ, 0x4, UR61 ;  /* 0x000000043f3d7899 */ /* 0x000fe2000801163d */
[----:B------:R-:W-:Y:S01]  /*1b80*/  IMAD.U32 R19, RZ, RZ, UR11 ;  /* 0x0000000bff137e24 */ /* 0x000fe2000f8e00ff */
[----:B------:R-:W-:-:S02]  /*1b90*/  ULOP3.LUT UR4, UR4, 0x3fff, URZ, 0xc0, !UPT ;  /* 0x00003fff04047892 */ /* 0x000fc4000f8ec03f */
[----:B------:R-:W-:Y:S02]  /*1ba0*/  ULOP3.LUT UR61, UR61, 0x3fff, URZ, 0xc0, !UPT ;  /* 0x00003fff3d3d7892 */ /* 0x000fe4000f8ec03f */
[----:B------:R-:W-:Y:S02]  /*1bb0*/  ULOP3.LUT UR8, UR4, 0x10000, URZ, 0xfc, !UPT ;  /* 0x0001000004087892 */ /* 0x000fe4000f8efc3f */
[----:B------:R-:W-:Y:S02]  /*1bc0*/  ULOP3.LUT UR9, UR61, 0x10000, URZ, 0xfc, !UPT ;  /* 0x000100003d097892 */ /* 0x000fe4000f8efc3f */
[----:B------:R-:W-:Y:S02]  /*1bd0*/  UIADD3 UR56, UR8, 0x100, URZ ;  /* 0x0000010008387890 */ /* 0x000fe4000fffe03f */
[----:B------:R-:W-:Y:S01]  /*1be0*/  UIADD3 UR58, UR9, 0x400, URZ ;  /* 0x00000400093a7890 */ /* 0x000fe2000fffe03f */
[----:B------:R-:W-:Y:S01]  /*1bf0*/  UMOV UR6, UR8 ;  /* 0x0000000800067c82 */ /* 0x000fe20008000000 */
[----:B------:R-:W-:Y:S01]  /*1c00*/  UIADD3 UR52, UR8, 0x180, URZ ;  /* 0x0000018008347890 */ /* 0x000fe2000fffe03f */
[----:B------:R-:W-:Y:S01]  /*1c10*/  MOV R20, UR6 ;  /* 0x0000000600147c02 */ /* 0x000fe20008000f00 */
[----:B------:R-:W-:Y:S01]  /*1c20*/  UMOV UR4, UR6 ;  /* 0x0000000600047c82 */ /* 0x000fe20008000000 */
[----:B------:R-:W-:Y:S01]  /*1c30*/  UMOV UR6, UR9 ;  /* 0x0000000900067c82 */ /* 0x000fe20008000000 */
[----:B------:R-:W-:Y:S01]  /*1c40*/  UIADD3 UR54, UR9, 0x600, URZ ;  /* 0x0000060009367890 */ /* 0x000fe2000fffe03f */
[----:B------:R-:W-:Y:S01]  /*1c50*/  HGMMA.64x256x16.F32 R24, gdesc[UR4], RZ, !UPT, gsb0 ;  /* 0x03e00000041879f0 */ /* 0x000fe2000c0008ff */
[----:B------:R-:W-:Y:S01]  /*1c60*/  UIADD3 UR4, UR8, 0x80, URZ ;  /* 0x0000008008047890 */ /* 0x000fe2000fffe03f */
[----:B------:R-:W-:Y:S01]  /*1c70*/  IMAD.U32 R10, RZ, RZ, UR9 ;  /* 0x00000009ff0a7e24 */ /* 0x000fe2000f8e00ff */
[----:B------:R-:W-:Y:S01]  /*1c80*/  UIADD3 UR6, UR9, 0x200, URZ ;  /* 0x0000020009067890 */ /* 0x000fe2000fffe03f */
[----:B------:R-:W-:Y:S01]  /*1c90*/  UMOV UR5, UR11 ;  /* 0x0000000b00057c82 */ /* 0x000fe20008000000 */
[----:B------:R-:W-:Y:S01]  /*1ca0*/  UMOV UR7, 0xc0000010 ;  /* 0xc000001000077882 */ /* 0x000fe20000000000 */
[----:B------:R-:W-:-:S02]  /*1cb0*/  UIADD3 UR48, UR8, 0x200, URZ ;  /* 0x0000020008307890 */ /* 0x000fc4000fffe03f */
[----:B------:R-:W-:Y:S01]  /*1cc0*/  UMOV UR10, UR4 ;  /* 0x00000004000a7c82 */ /* 0x000fe20008000000 */
[----:B------:R-:W-:Y:S01]  /*1cd0*/  UIADD3 UR50, UR9, 0x800, URZ ;  /* 0x0000080009327890 */ /* 0x000fe2000fffe03f */
[----:B------:R-:W-:Y:S01]  /*1ce0*/  MOV R18, UR10 ;  /* 0x0000000a00127c02 */ /* 0x000fe20008000f00 */
[----:B------:R-:W-:Y:S01]  /*1cf0*/  UMOV UR4, UR10 ;  /* 0x0000000a00047c82 */ /* 0x000fe20008000000 */
[----:B------:R-:W-:Y:S01]  /*1d00*/  ULDC UR23, c[0x0][0x604] ;  /* 0x0001810000177ab9 */ /* 0x000fe20000000800 */
        /* <DEDUP_REMOVED lines=37> */
[----:B------:R-:W-:-:S02]  /*1f60*/  WARPGROUP.DEPBAR.LE gsb0, 0x0 ;  /* 0x00008000000079c5 */ /* 0x000fc40000010000 */
[----:B------:R-:W-:-:S06]  /*1f70*/  WARPGROUP.ARRIVE ;  /* 0x00000000000079c5 */ /* 0x000fcc0000000000 */
[----:B------:R-:W-:Y:S01]  /*1f80*/  HGMMA.64x256x16.F32 R24, gdesc[UR4], R24, gsb0 ;  /* 0x03e00000041879f0 */ /* 0x000fe20008000818 */
[----:B------:R-:W-:Y:S01]  /*1f90*/  ULDC UR4, c[0x0][0x28c] ;  /* 0x0000a30000047ab9 */ /* 0x000fe20000000800 */
[----:B------:R-:W-:Y:S01]  /*1fa0*/  ULDC UR5, c[0x0][0x28c] ;  /* 0x0000a30000057ab9 */ /* 0x000fe20000000800 */
[----:B------:R-:W-:Y:S01]  /*1fb0*/  ISETP.GE.AND P2, PT, R12, UR4, PT ;  /* 0x000000040c007c0c */ /* 0x000fe2000bf46270 */
[C---:B------:R-:W-:Y:S01]  /*1fc0*/  VIADD R12, R11.reuse, 0x9 ;  /* 0x000000090b0c7836 */ /* 0x040fe20000000000 */
[----:B------:R-:W-:Y:S01]  /*1fd0*/  ISETP.GE.AND P3, PT, R14, UR5, PT ;  /* 0x000000050e007c0c */ /* 0x000fe2000bf66270 */
[C---:B------:R-:W-:Y:S01]  /*1fe0*/  VIADD R14, R11.reuse, 0x10 ;  /* 0x000000100b0e7836 */ /* 0x040fe20000000000 */
[----:B------:R-:W-:Y:S01]  /*1ff0*/  ULDC UR4, c[0x0][0x28c] ;  /* 0x0000a30000047ab9 */ /* 0x000fe20000000800 */
[----:B------:R-:W-:Y:S01]  /*2000*/  ULDC UR5, c[0x0][0x28c] ;  /* 0x0000a30000057ab9 */ /* 0x000fe20000000800 */
[----:B------:R-:W-:Y:S01]  /*2010*/  ISETP.GE.AND P4, PT, R12, UR4, PT ;  /* 0x000000040c007c0c */ /* 0x000fe2000bf86270 */
[----:B------:R-:W-:Y:S01]  /*2020*/  ULDC UR4, c[0x0][0x28c] ;  /* 0x0000a30000047ab9 */ /* 0x000fe20000000800 */
[C---:B------:R-:W-:Y:S01]  /*2030*/  IADD3 R12, R11.reuse, 0x11, RZ ;  /* 0x000000110b0c7810 */ /* 0x040fe20007ffe0ff */
[----:B------:R-:W-:Y:S01]  /*2040*/  ULDC UR7, c[0x0][0x604] ;  /* 0x0001810000077ab9 */ /* 0x000fe20000000800 */
[----:B------:R-:W-:Y:S01]  /*2050*/  ISETP.GE.AND P5, PT, R14, UR5, PT ;  /* 0x000000050e007c0c */ /* 0x000fe2000bfa6270 */
[C---:B------:R-:W-:Y:S01]  /*2060*/  VIADD R14, R11.reuse, 0x18 ;  /* 0x000000180b0e7836 */ /* 0x040fe20000000000 */
[----:B------:R-:W-:Y:S01]  /*2070*/  ISETP.GE.AND P6, PT, R12, UR4, PT ;  /* 0x000000040c007c0c */ /* 0x000fe2000bfc6270 */
[----:B------:R-:W-:Y:S01]  /*2080*/  VIADD R12, R11, 0x19 ;  /* 0x000000190b0c7836 */ /* 0x000fe20000000000 */
[----:B------:R-:W-:Y:S01]  /*2090*/  ULDC UR5, c[0x0][0x28c] ;  /* 0x0000a30000057ab9 */ /* 0x000fe20000000800 */
[----:B------:R-:W-:Y:S01]  /*20a0*/  ULDC UR4, c[0x0][0x28c] ;  /* 0x0000a30000047ab9 */ /* 0x000fe20000000800 */
[----:B------:R-:W-:Y:S01]  /*20b0*/  ISETP.GE.AND P1, PT, R14, UR5, PT ;  /* 0x000000050e007c0c */ /* 0x000fe2000bf26270 */
[----:B------:R-:W-:Y:S01]  /*20c0*/  ULDC UR5, c[0x0][0x28c] ;  /* 0x0000a30000057ab9 */ /* 0x000fe20000000800 */
[----:B------:R-:W-:Y:S01]  /*20d0*/  ULDC UR6, c[0x0][0x604] ;  /* 0x0001810000067ab9 */ /* 0x000fe20000000800 */
[----:B------:R-:W-:-:S02]  /*20e0*/  WARPGROUP.DEPBAR.LE gsb0, 0x0 ;  /* 0x00008000000079c5 */ /* 0x000fc40000010000 */
[----:B------:R-:W-:-:S06]  /*20f0*/  WARPGROUP.ARRIVE ;  /* 0x00000000000079c5 */ /* 0x000fcc0000000000 */
[----:B------:R-:W-:Y:S03]  /*2100*/  HGMMA.64x256x16.F32 R24, gdesc[UR56], R24, gsb0 ;  /* 0x03e00000381879f0 */ /* 0x000fe60008000818 */
[----:B------:R-:W-:Y:S02]  /*2110*/  WARPGROUP.DEPBAR.LE gsb0, 0x0 ;  /* 0x00008000000079c5 */ /* 0x000fe40000010000 */
[----:B------:R-:W-:-:S15]  /*2120*/  WARPGROUP.ARRIVE ;  /* 0x00000000000079c5 */ /* 0x000fde0000000000 */
[----:B------:R-:W-:-:S08]  /*2130*/  NOP ;  /* 0x0000000000007918 */ /* 0x000fd00000000000 */
[----:B------:R-:W-:Y:S03]  /*2140*/  HGMMA.64x256x16.F32 R24, gdesc[UR52], R24, gsb0 ;  /* 0x03e00000341879f0 */ /* 0x000fe60008000818 */
[----:B------:R-:W-:Y:S02]  /*2150*/  WARPGROUP.DEPBAR.LE gsb0, 0x0 ;  /* 0x00008000000079c5 */ /* 0x000fe40000010000 */
[----:B------:R-:W-:-:S15]  /*2160*/  WARPGROUP.ARRIVE ;  /* 0x00000000000079c5 */ /* 0x000fde0000000000 */
[----:B------:R-:W-:-:S08]  /*2170*/  NOP ;  /* 0x0000000000007918 */ /* 0x000fd00000000000 */
[----:B------:R-:W-:Y:S01]  /*2180*/  HGMMA.64x256x16.F32 R24, gdesc[UR48], R24, gsb0 ;  /* 0x03e00000301879f0 */ /* 0x000fe20008000818 */
[----:B------:R-:W-:Y:S01]  /*2190*/  ULDC UR51, c[0x0][0x604] ;  /* 0x0001810000337ab9 */ /* 0x000fe20000000800 */
[----:B------:R-:W-:Y:S01]  /*21a0*/  ULDC UR50, c[0x0][0x604] ;  /* 0x0001810000327ab9 */ /* 0x000fe20000000800 */
[----:B------:R-:W-:Y:S02]  /*21b0*/  WARPGROUP.DEPBAR.LE gsb0, 0x0 ;  /* 0x00008000000079c5 */ /* 0x000fe40000010000 */
[----:B------:R-:W-:Y:S02]  /*21c0*/  FSEL R25, R25, -INF , !P2 ;  /* 0xff80000019197808 */ /* 0x000fe40005000000 */
[----:B------:R-:W-:Y:S02]  /*21d0*/  FSEL R14, R27, -INF , !P2 ;  /* 0xff8000001b0e7808 */ /* 0x000fe40005000000 */
[----:B------:R-:W-:Y:S01]  /*21e0*/  ISETP.GE.AND P2, PT, R12, UR4, PT ;  /* 0x000000040c007c0c */ /* 0x000fe2000bf46270 */
[----:B------:R-:W-:Y:S01]  /*21f0*/  ULDC UR4, c[0x0][0x28c] ;  /* 0x0000a30000047ab9 */ /* 0x000fe20000000800 */
[----:B------:R-:W-:-:S02]  /*2200*/  IADD3 R12, R11, 0x20, RZ ;  /* 0x000000200b0c7810 */ /* 0x000fc40007ffe0ff */
[----:B------:R-:W-:Y:S02]  /*2210*/  FSEL R22, R28, -INF , !P3 ;  /* 0xff8000001c167808 */ /* 0x000fe40005800000 */
[----:B------:R-:W-:Y:S02]  /*2220*/  FSEL R30, R30, -INF , !P3 ;  /* 0xff8000001e1e7808 */ /* 0x000fe40005800000 */
[----:B------:R-:W-:Y:S01]  /*2230*/  ISETP.GE.AND P3, PT, R12, UR4, PT ;  /* 0x000000040c007c0c */ /* 0x000fe2000bf66270 */
[----:B------:R-:W-:Y:S01]  /*2240*/  VIADD R12, R11, 0x21 ;  /* 0x000000210b0c7836 */ /* 0x000fe20000000000 */
[----:B------:R-:W-:Y:S01]  /*2250*/  ULDC UR4, c[0x0][0x28c] ;  /* 0x0000a30000047ab9 */ /* 0x000fe20000000800 */
[----:B------:R-:W-:Y:S01]  /*2260*/  FSEL R23, R29, -INF , !P4 ;  /* 0xff8000001d177808 */ /* 0x000fe20006000000 */
[----:B------:R-:W-:Y:S01]  /*2270*/  VIADD R29, R11, 0xf1 ;  /* 0x000000f10b1d7836 */ /* 0x000fe20000000000 */
[----:B------:R-:W-:Y:S02]  /*2280*/  FSEL R28, R31, -INF , !P4 ;  /* 0xff8000001f1c7808 */ /* 0x000fe40006000000 */
[----:B------:R-:W-:Y:S01]  /*2290*/  ISETP.GE.AND P4, PT, R12, UR4, PT ;  /* 0x000000040c007c0c */ /* 0x000fe2000bf86270 */
[----:B------:R-:W-:Y:S01]  /*22a0*/  VIADD R12, R11, 0x28 ;  /* 0x000000280b0c7836 */ /* 0x000fe20000000000 */
[----:B------:R-:W-:Y:S01]  /*22b0*/  ULDC UR4, c[0x0][0x28c] ;  /* 0x0000a30000047ab9 */ /* 0x000fe20000000800 */
[----:B------:R-:W-:-:S02]  /*22c0*/  FSEL R27, R32, -INF , !P5 ;  /* 0xff800000201b7808 */ /* 0x000fc40006800000 */
[----:B------:R-:W-:Y:S02]  /*22d0*/  FSEL R34, R34, -INF , !P5 ;  /* 0xff80000022227808 */ /* 0x000fe40006800000 */
[----:B------:R-:W-:Y:S01]  /*22e0*/  ISETP.GE.AND P5, PT, R12, UR4, PT ;  /* 0x000000040c007c0c */ /* 0x000fe2000bfa6270 */
[----:B------:R-:W-:Y:S01]  /*22f0*/  ULDC UR4, c[0x0][0x28c] ;  /* 0x0000a30000047ab9 */ /* 0x000fe20000000800 */
[----:B------:R-:W-:Y:S02]  /*2300*/  IADD3 R12, R11, 0x29, RZ ;  /* 0x000000290b0c7810 */ /* 0x000fe40007ffe0ff */
[----:B------:R-:W-:Y:S02]  /*2310*/  FSEL R152, R33, -INF , !P6 ;  /* 0xff80000021987808 */ /* 0x000fe40007000000 */
[----:B------:R-:W-:Y:S02]  /*2320*/  FSEL R32, R35, -INF , !P6 ;  /* 0xff80000023207808 */ /* 0x000fe40007000000 */
[----:B------:R-:W-:Y:S01]  /*2330*/  ISETP.GE.AND P6, PT, R12, UR4, PT ;  /* 0x000000040c007c0c */ /* 0x000fe2000bfc6270 */
[----:B------:R-:W-:Y:S01]  /*2340*/  VIADD R12, R11, 0x30 ;  /* 0x000000300b0c7836 */ /* 0x000fe20000000000 */
[----:B------:R-:W-:Y:S01]  /*2350*/  ULDC UR4, c[0x0][0x28c] ;  /* 0x0000a30000047ab9 */ /* 0x000fe20000000800 */
[----:B------:R-:W-:-:S02]  /*2360*/  FSEL R153, R36, -INF , !P1 ;  /* 0xff80000024997808 */ /* 0x000fc40004800000 */
[----:B------:R-:W-:Y:S02]  /*2370*/  FSEL R38, R38, -INF , !P1 ;  /* 0xff80000026267808 */ /* 0x000fe40004800000 */
[----:B------:R-:W-:Y:S01]  /*2380*/  ISETP.GE.AND P1, PT, R12, UR4, PT ;  /* 0x000000040c007c0c */ /* 0x000fe2000bf26270 */
[----:B------:R-:W-:Y:S01]  /*2390*/  VIADD R12, R11, 0x31 ;  /* 0x000000310b0c7836 */ /* 0x000fe20000000000 */
[----:B------:R-:W-:Y:S01]  /*23a0*/  ULDC UR4, c[0x0][0x28c] ;  /* 0x0000a30000047ab9 */ /* 0x000fe20000000800 */
        /* <DEDUP_REMOVED lines=119> */
[----:B------:R-:W-:Y:S01]  /*2b20*/  FSEL R85, R85, -INF , !P2 ;  /* 0xff80000055557808 */ /* 0x000fe20005000000 */
[----:B------:R-:W-:Y:S01]  /*2b30*/  VIADD R12, R11, 0x91 ;  /* 0x000000910b0c7836 */ /* 0x000fe20000000000 */
[----:B------:R-:W-:Y:S02]  /*2b40*/  FSEL R190, R87, -INF , !P2 ;  /* 0xff80000057be7808 */ /* 0x000fe40005000000 */
[----:B------:R-:W-:Y:S01]  /*2b50*/  ISETP.GE.AND P2, PT, R11, UR4, PT ;  /* 0x000000040b007c0c */ /* 0x000fe2000bf46270 */
[----:B------:R-:W-:Y:S01]  /*2b60*/  ULDC UR4, c[0x0][0x28c] ;  /* 0x0000a30000047ab9 */ /* 0x000fe20000000800 */
[----:B------:R-:W-:-:S02]  /*2b70*/  FSEL R88, R88, -INF , !P3 ;  /* 0xff80000058587808 */ /* 0x000fc40005800000 */
[----:B------:R-:W-:Y:S01]  /*2b80*/  FSEL R42, R26, -INF , !P2 ;  /* 0xff8000001a2a7808 */ /* 0x000fe20005000000 */
[C---:B------:R-:W-:Y:S01]  /*2b90*/  VIADD R26, R11.reuse, 0xf0 ;  /* 0x000000f00b1a7836 */ /* 0x040fe20000000000 */
[----:B------:R-:W-:Y:S02]  /*2ba0*/  FSEL R196, R90, -INF , !P3 ;  /* 0xff8000005ac47808 */ /* 0x000fe40005800000 */
[----:B------:R-:W-:Y:S02]  /*2bb0*/  FMNMX R15, R42, R14, !PT ;  /* 0x0000000e2a0f7209 */ /* 0x000fe40007800000 */
[----:B------:R-:W-:Y:S01]  /*2bc0*/  ISETP.GE.AND P3, PT, R12, UR5, PT ;  /* 0x000000050c007c0c */ /* 0x000fe2000bf66270 */
[----:B------:R-:W-:Y:S01]  /*2bd0*/  ULDC UR5, c[0x0][0x604] ;  /* 0x0001810000057ab9 */ /* 0x000fe20000000800 */
[----:B------:R-:W-:Y:S02]  /*2be0*/  FMNMX R15, R30, R15, !PT ;  /* 0x0000000f1e0f7209 */ /* 0x000fe40007800000 */
[----:B------:R-:W-:-:S02]  /*2bf0*/  IADD3 R12, R11, 0x98, RZ ;  /* 0x000000980b0c7810 */ /* 0x000fc40007ffe0ff */
[----:B------:R-:W-:Y:S02]  /*2c00*/  FMNMX R15, R28, R15, !PT ;  /* 0x0000000f1c0f7209 */ /* 0x000fe40007800000 */
[----:B------:R-:W-:Y:S02]  /*2c10*/  FSEL R89, R89, -INF , !P4 ;  /* 0xff80000059597808 */ /* 0x000fe40006000000 */
[----:B------:R-:W-:Y:S02]  /*2c20*/  FSEL R198, R91, -INF , !P4 ;  /* 0xff8000005bc67808 */ /* 0x000fe40006000000 */
[----:B------:R-:W-:Y:S01]  /*2c30*/  ISETP.GE.AND P4, PT, R12, UR4, PT ;  /* 0x000000040c007c0c */ /* 0x000fe2000bf86270 */
[----:B------:R-:W-:Y:S01]  /*2c40*/  VIADD R12, R11, 0x99 ;  /* 0x000000990b0c7836 */ /* 0x000fe20000000000 */
[----:B------:R-:W-:Y:S01]  /*2c50*/  FMNMX R15, R34, R15, !PT ;  /* 0x0000000f220f7209 */ /* 0x000fe20007800000 */
[----:B------:R-:W-:Y:S01]  /*2c60*/  ULDC UR4, c[0x0][0x28c] ;  /* 0x0000a30000047ab9 */ /* 0x000fe20000000800 */
[----:B------:R-:W-:-:S02]  /*2c70*/  FSEL R92, R92, -INF , !P5 ;  /* 0xff8000005c5c7808 */ /* 0x000fc40006800000 */
[----:B------:R-:W-:Y:S02]  /*2c80*/  FSEL R200, R94, -INF , !P5 ;  /* 0xff8000005ec87808 */ /* 0x000fe40006800000 */
[----:B------:R-:W-:Y:S01]  /*2c90*/  ISETP.GE.AND P5, PT, R12, UR4, PT ;  /* 0x000000040c007c0c */ /* 0x000fe2000bfa6270 */
[----:B------:R-:W-:Y:S01]  /*2ca0*/  VIADD R12, R11, 0xa0 ;  /* 0x000000a00b0c7836 */ /* 0x000fe20000000000 */
[----:B------:R-:W-:Y:S01]  /*2cb0*/  FMNMX R15, R32, R15, !PT ;  /* 0x0000000f200f7209 */ /* 0x000fe20007800000 */
[----:B------:R-:W-:Y:S01]  /*2cc0*/  ULDC UR4, c[0x0][0x28c] ;  /* 0x0000a30000047ab9 */ /* 0x000fe20000000800 */
[----:B------:R-:W-:Y:S02]  /*2cd0*/  FSEL R93, R93, -INF , !P6 ;  /* 0xff8000005d5d7808 */ /* 0x000fe40007000000 */
[----:B------:R-:W-:Y:S02]  /*2ce0*/  FMNMX R15, R38, R15, !PT ;  /* 0x0000000f260f7209 */ /* 0x000fe40007800000 */
[----:B------:R-:W-:-:S02]  /*2cf0*/  FSEL R202, R95, -INF , !P6 ;  /* 0xff8000005fca7808 */ /* 0x000fc40007000000 */
[----:B------:R-:W-:Y:S01]  /*2d00*/  ISETP.GE.AND P6, PT, R12, UR4, PT ;  /* 0x000000040c007c0c */ /* 0x000fe2000bfc6270 */
[----:B------:R-:W-:Y:S01]  /*2d10*/  ULDC UR4, c[0x0][0x28c] ;  /* 0x0000a30000047ab9 */ /* 0x000fe20000000800 */
[C---:B------:R-:W-:Y:S02]  /*2d20*/  IADD3 R12, R11.reuse, 0xa1, RZ ;  /* 0x000000a10b0c7810 */ /* 0x040fe40007ffe0ff */
        /* <DEDUP_REMOVED lines=9> */
[----:B------:R-:W-:Y:S02]  /*2dc0*/  FMNMX R15, R164, R15, !PT ;  /* 0x0000000fa40f7209 */ /* 0x000fe40007800000 */
[----:B------:R-:W-:Y:S01]  /*2dd0*/  ISETP.GE.AND P3, PT, R12, UR4, PT ;  /* 0x000000040c007c0c */ /* 0x000fe2000bf66270 */
[----:B------:R-:W-:Y:S01]  /*2de0*/  VIADD R12, R11, 0xa9 ;  /* 0x000000a90b0c7836 */ /* 0x000fe20000000000 */
[----:B------:R-:W-:Y:S01]  /*2df0*/  FMNMX R15, R166, R15, !PT ;  /* 0x0000000fa60f7209 */ /* 0x000fe20007800000 */
[----:B------:R-:W-:Y:S01]  /*2e00*/  ULDC UR4, c[0x0][0x28c] ;  /* 0x0000a30000047ab9 */ /* 0x000fe20000000800 */
[----:B------:R-:W-:Y:S02]  /*2e10*/  FSEL R83, R100, -INF , !P4 ;  /* 0xff80000064537808 */ /* 0x000fe40006000000 */
[----:B------:R-:W-:-:S02]  /*2e20*/  FSEL R102, R102, -INF , !P4 ;  /* 0xff80000066667808 */ /* 0x000fc40006000000 */
[----:B------:R-:W-:Y:S01]  /*2e30*/  ISETP.GE.AND P4, PT, R12, UR4, PT ;  /* 0x000000040c007c0c */ /* 0x000fe2000bf86270 */
[----:B------:R-:W-:Y:S01]  /*2e40*/  ULDC UR4, c[0x0][0x28c] ;  /* 0x0000a30000047ab9 */ /* 0x000fe20000000800 */
[----:B------:R-:W-:Y:S02]  /*2e50*/  IADD3 R12, R11, 0xb0, RZ ;  /* 0x000000b00b0c7810 */ /* 0x000fe40007ffe0ff */
[----:B------:R-:W-:Y:S02]  /*2e60*/  FMNMX R15, R168, R15, !PT ;  /* 0x0000000fa80f7209 */ /* 0x000fe40007800000 */
[----:B------:R-:W-:Y:S02]  /*2e70*/  FSEL R86, R101, -INF , !P5 ;  /* 0xff80000065567808 */ /* 0x000fe40006800000 */
[----:B------:R-:W-:Y:S02]  /*2e80*/  FSEL R208, R103, -INF , !P5 ;  /* 0xff80000067d07808 */ /* 0x000fe40006800000 */
[----:B------:R-:W-:-:S02]  /*2e90*/  FSEL R212, R24, -INF , !P2 ;  /* 0xff80000018d47808 */ /* 0x000fc40005000000 */
[----:B------:R-:W-:Y:S01]  /*2ea0*/  ISETP.GE.AND P5, PT, R12, UR4, PT ;  /* 0x000000040c007c0c */ /* 0x000fe2000bfa6270 */
[C---:B------:R-:W-:Y:S01]  /*2eb0*/  VIADD R12, R11.reuse, 0xb1 ;  /* 0x000000b10b0c7836 */ /* 0x040fe20000000000 */
[----:B------:R-:W-:Y:S01]  /*2ec0*/  FMNMX R17, R50, R15, !PT ;  /* 0x0000000f32117209 */ /* 0x000fe20007800000 */
[----:B------:R-:W-:Y:S01]  /*2ed0*/  ULDC UR4, c[0x0][0x28c] ;  /* 0x0000a30000047ab9 */ /* 0x000fe20000000800 */
[----:B------:R-:W-:Y:S02]  /*2ee0*/  FMNMX R15, R212, R25, !PT ;  /* 0x00000019d40f7209 */ /* 0x000fe40007800000 */
[----:B------:R-:W-:Y:S02]  /*2ef0*/  FMNMX R17, R170, R17, !PT ;  /* 0x00000011aa117209 */ /* 0x000fe40007800000 */
[----:B------:R-:W-:Y:S01]  /*2f00*/  ISETP.GE.AND P2, PT, R12, UR4, PT ;  /* 0x000000040c007c0c */ /* 0x000fe2000bf46270 */
[----:B------:R-:W-:Y:S01]  /*2f10*/  ULDC UR4, c[0x0][0x28c] ;  /* 0x0000a30000047ab9 */ /* 0x000fe20000000800 */
[----:B------:R-:W-:Y:S01]  /*2f20*/  FMNMX R12, R22, R15, !PT ;  /* 0x0000000f160c7209 */ /* 0x000fe20007800000 */
[----:B------:R-:W-:Y:S01]  /*2f30*/  VIADD R15, R11, 0xb8 ;  /* 0x000000b80b0f7836 */ /* 0x000fe20000000000 */
[----:B------:R-:W-:-:S02]  /*2f40*/  FMNMX R17, R52, R17, !PT ;  /* 0x0000001134117209 */ /* 0x000fc40007800000 */
[----:B------:R-:W-:Y:S02]  /*2f50*/  FMNMX R12, R23, R12, !PT ;  /* 0x0000000c170c7209 */ /* 0x000fe40007800000 */
[----:B------:R-:W-:Y:S02]  /*2f60*/  FMNMX R17, R172, R17, !PT ;  /* 0x00000011ac117209 */ /* 0x000fe40007800000 */
[----:B------:R-:W-:Y:S02]  /*2f70*/  FSEL R79, R104, -INF , !P6 ;  /* 0xff800000684f7808 */ /* 0x000fe40007000000 */
[----:B------:R-:W-:Y:S02]  /*2f80*/  FSEL R106, R106, -INF , !P6 ;  /* 0xff8000006a6a7808 */ /* 0x000fe40007000000 */
[----:B------:R-:W-:Y:S01]  /*2f90*/  ISETP.GE.AND P6, PT, R15, UR4, PT ;  /* 0x000000040f007c0c */ /* 0x000fe2000bfc6270 */
[----:B------:R-:W-:Y:S01]  /*2fa0*/  ULDC UR4, c[0x0][0x28c] ;  /* 0x0000a30000047ab9 */ /* 0x000fe20000000800 */
[----:B------:R-:W-:-:S02]  /*2fb0*/  FMNMX R15, R27, R12, !PT ;  /* 0x0000000c1b0f7209 */ /* 0x000fc40007800000 */
[----:B------:R-:W-:Y:S02]  /*2fc0*/  FMNMX R17, R58, R17, !PT ;  /* 0x000000113a117209 */ /* 0x000fe40007800000 */
[----:B------:R-:W-:Y:S02]  /*2fd0*/  FMNMX R12, R152, R15, !PT ;  /* 0x0000000f980c7209 */ /* 0x000fe40007800000 */
[----:B------:R-:W-:Y:S02]  /*2fe0*/  FMNMX R17, R174, R17, !PT ;  /* 0x00000011ae117209 */ /* 0x000fe40007800000 */
[----:B------:R-:W-:Y:S02]  /*2ff0*/  FMNMX R15, R153, R12, !PT ;  /* 0x0000000c990f7209 */ /* 0x000fe40007800000 */
[----:B------:R-:W-:Y:S02]  /*3000*/  FMNMX R17, R62, R17, !PT ;  /* 0x000000113e117209 */ /* 0x000fe40007800000 */
[----:B------:R-:W-:-:S02]  /*3010*/  FMNMX R12, R154, R15, !PT ;  /* 0x0000000f9a0c7209 */ /* 0x000fc40007800000 */
[----:B------:R-:W-:Y:S02]  /*3020*/  FMNMX R17, R60, R17, !PT ;  /* 0x000000113c117209 */ /* 0x000fe40007800000 */
[----:B------:R-:W-:Y:S02]  /*3030*/  FMNMX R15, R155, R12, !PT ;  /* 0x0000000c9b0f7209 */ /* 0x000fe40007800000 */
[----:B------:R-:W-:Y:S02]  /*3040*/  FMNMX R17, R66, R17, !PT ;  /* 0x0000001142117209 */ /* 0x000fe40007800000 */
[----:B------:R-:W-:Y:S02]  /*3050*/  IADD3 R24, R11, 0xb9, RZ ;  /* 0x000000b90b187810 */ /* 0x000fe40007ffe0ff */
[----:B------:R-:W-:Y:S02]  /*3060*/  FMNMX R15, R156, R15, !PT ;  /* 0x0000000f9c0f7209 */ /* 0x000fe40007800000 */
[----:B------:R-:W-:-:S02]  /*3070*/  FMNMX R17, R64, R17, !PT ;  /* 0x0000001140117209 */ /* 0x000fc40007800000 */
[----:B------:R-:W-:Y:S02]  /*3080*/  FSEL R82, R105, -INF , !P1 ;  /* 0xff80000069527808 */ /* 0x000fe40004800000 */
[----:B------:R-:W-:Y:S02]  /*3090*/  FSEL R104, R107, -INF , !P1 ;  /* 0xff8000006b687808 */ /* 0x000fe40004800000 */
[----:B------:R-:W-:Y:S01]  /*30a0*/  ISETP.GE.AND P1, PT, R24, UR4, PT ;  /* 0x0000000418007c0c */ /* 0x000fe2000bf26270 */
[----:B------:R-:W-:Y:S01]  /*30b0*/  VIADD R24, R11, 0xc0 ;  /* 0x000000c00b187836 */ /* 0x000fe20000000000 */
[----:B------:R-:W-:Y:S01]  /*30c0*/  FMNMX R12, R44, R15, !PT ;  /* 0x0000000f2c0c7209 */ /* 0x000fe20007800000 */
[----:B------:R-:W-:Y:S01]  /*30d0*/  ULDC UR4, c[0x0][0x28c] ;  /* 0x0000a30000047ab9 */ /* 0x000fe20000000800 */
[----:B------:R-:W-:Y:S02]  /*30e0*/  FMNMX R17, R176, R17, !PT ;  /* 0x00000011b0117209 */ /* 0x000fe40007800000 */
[----:B------:R-:W-:-:S02]  /*30f0*/  FMNMX R15, R45, R12, !PT ;  /* 0x0000000c2d0f7209 */ /* 0x000fc40007800000 */
[----:B------:R-:W-:Y:S02]  /*3100*/  FSEL R90, R108, -INF , !P3 ;  /* 0xff8000006c5a7808 */ /* 0x000fe40005800000 */
[----:B------:R-:W-:Y:S02]  /*3110*/  FSEL R110, R110, -INF , !P3 ;  /* 0xff8000006e6e7808 */ /* 0x000fe40005800000 */
[----:B------:R-:W-:Y:S02]  /*3120*/  FMNMX R17, R178, R17, !PT ;  /* 0x00000011b2117209 */ /* 0x000fe40007800000 */
[----:B------:R-:W-:Y:S01]  /*3130*/  ISETP.GE.AND P3, PT, R24, UR4, PT ;  /* 0x0000000418007c0c */ /* 0x000fe2000bf66270 */
[----:B------:R-:W-:Y:S01]  /*3140*/  VIADD R24, R11, 0xc1 ;  /* 0x000000c10b187836 */ /* 0x000fe20000000000 */
[----:B------:R-:W-:Y:S01]  /*3150*/  FMNMX R12, R48, R15, !PT ;  /* 0x0000000f300c7209 */ /* 0x000fe20007800000 */
[----:B------:R-:W-:Y:S01]  /*3160*/  ULDC UR4, c[0x0][0x28c] ;  /* 0x0000a30000047ab9 */ /* 0x000fe20000000800 */
[----:B------:R-:W-:-:S02]  /*3170*/  FMNMX R17, R74, R17, !PT ;  /* 0x000000114a117209 */ /* 0x000fc40007800000 */
[----:B------:R-:W-:Y:S02]  /*3180*/  FSEL R95, R109, -INF , !P4 ;  /* 0xff8000006d5f7808 */ /* 0x000fe40006000000 */
[----:B------:R-:W-:Y:S02]  /*3190*/  FSEL R210, R111, -INF , !P4 ;  /* 0xff8000006fd27808 */ /* 0x000fe40006000000 */
[----:B------:R-:W-:Y:S02]  /*31a0*/  IADD3 R15, R11, 0xc8, RZ ;  /* 0x000000c80b0f7810 */ /* 0x000fe40007ffe0ff */
[----:B------:R-:W-:Y:S01]  /*31b0*/  ISETP.GE.AND P4, PT, R24, UR4, PT ;  /* 0x0000000418007c0c */ /* 0x000fe2000bf86270 */
[----:B------:R-:W-:Y:S01]  /*31c0*/  ULDC UR4, c[0x0][0x28c] ;  /* 0x0000a30000047ab9 */ /* 0x000fe20000000800 */
[----:B------:R-:W-:Y:S01]  /*31d0*/  FMNMX R12, R49, R12, !PT ;  /* 0x0000000c310c7209 */ /* 0x000fe20007800000 */
[----:B------:R-:W-:Y:S01]  /*31e0*/  VIADD R24, R11, 0xc9 ;  /* 0x000000c90b187836 */ /* 0x000fe20000000000 */
[----:B------:R-:W-:-:S02]  /*31f0*/  FMNMX R17, R72, R17, !PT ;  /* 0x0000001148117209 */ /* 0x000fc40007800000 */
[----:B------:R-:W-:Y:S02]  /*3200*/  FSEL R101, R112, -INF , !P5 ;  /* 0xff80000070657808 */ /* 0x000fe40006800000 */
[----:B------:R-:W-:Y:S02]  /*3210*/  FSEL R114, R114, -INF , !P5 ;  /* 0xff80000072727808 */ /* 0x000fe40006800000 */
[----:B------:R-:W-:Y:S01]  /*3220*/  ISETP.GE.AND P5, PT, R15, UR4, PT ;  /* 0x000000040f007c0c */ /* 0x000fe2000bfa6270 */
[----:B------:R-:W-:Y:S01]  /*3230*/  ULDC UR4, c[0x0][0x28c] ;  /* 0x0000a30000047ab9 */ /* 0x000fe20000000800 */
[----:B------:R-:W-:Y:S02]  /*3240*/  FMNMX R15, R43, R12, !PT ;  /* 0x0000000c2b0f7209 */ /* 0x000fe40007800000 */
[----:B------:R-:W-:Y:S02]  /*3250*/  FMNMX R17, R180, R17, !PT ;  /* 0x00000011b4117209 */ /* 0x000fe40007800000 */
[----:B------:R-:W-:-:S02]  /*3260*/  FMNMX R15, R46, R15, !PT ;  /* 0x0000000f2e0f7209 */ /* 0x000fc40007800000 */
[----:B------:R-:W-:Y:S02]  /*3270*/  FMNMX R17, R182, R17, !PT ;  /* 0x00000011b6117209 */ /* 0x000fe40007800000 */
[----:B------:R-:W-:Y:S01]  /*3280*/  FMNMX R12, R56, R15, !PT ;  /* 0x0000000f380c7209 */ /* 0x000fe20007800000 */
[----:B------:R-:W-:Y:S01]  /*3290*/  VIADD R15, R11, 0xd0 ;  /* 0x000000d00b0f7836 */ /* 0x000fe20000000000 */
[----:B------:R-:W-:Y:S02]  /*32a0*/  FMNMX R17, R184, R17, !PT ;  /* 0x00000011b8117209 */ /* 0x000fe40007800000 */
[----:B------:R-:W-:Y:S02]  /*32b0*/  FMNMX R12, R47, R12, !PT ;  /* 0x0000000c2f0c7209 */ /* 0x000fe40007800000 */
[----:B------:R-:W-:Y:S02]  /*32c0*/  FMNMX R17, R186, R17, !PT ;  /* 0x00000011ba117209 */ /* 0x000fe40007800000 */
[----:B------:R-:W-:-:S02]  /*32d0*/  FSEL R100, R113, -INF , !P2 ;  /* 0xff80000071647808 */ /* 0x000fc40005000000 */
[----:B------:R-:W-:Y:S02]  /*32e0*/  FSEL R112, R115, -INF , !P2 ;  /* 0xff80000073707808 */ /* 0x000fe40005000000 */
[----:B------:R-:W-:Y:S01]  /*32f0*/  ISETP.GE.AND P2, PT, R24, UR4, PT ;  /* 0x0000000418007c0c */ /* 0x000fe2000bf46270 */
[----:B------:R-:W-:Y:S01]  /*3300*/  ULDC UR4, c[0x0][0x28c] ;  /* 0x0000a30000047ab9 */ /* 0x000fe20000000800 */
[----:B------:R-:W-:Y:S02]  /*3310*/  FMNMX R12, R55, R12, !PT ;  /* 0x0000000c370c7209 */ /* 0x000fe40007800000 */
[----:B------:R-:W-:Y:S02]  /*3320*/  FSEL R94, R116, -INF , !P6 ;  /* 0xff800000745e7808 */ /* 0x000fe40007000000 */
[----:B------:R-:W-:Y:S02]  /*3330*/  FMNMX R17, R188, R17, !PT ;  /* 0x00000011bc117209 */ /* 0x000fe40007800000 */
[----:B------:R-:W-:-:S02]  /*3340*/  FSEL R116, R118, -INF , !P6 ;  /* 0xff80000076747808 */ /* 0x000fc40007000000 */
[----:B------:R-:W-:Y:S01]  /*3350*/  ISETP.GE.AND P6, PT, R15, UR4, PT ;  /* 0x000000040f007c0c */ /* 0x000fe2000bfc6270 */
[----:B------:R-:W-:Y:S01]  /*3360*/  ULDC UR4, c[0x0][0x28c] ;  /* 0x0000a30000047ab9 */ /* 0x000fe20000000800 */
        /* <DEDUP_REMOVED lines=28> */
[----:B------:R-:W-:-:S02]  /*3530*/  FSEL R91, R117, -INF , !P1 ;  /* 0xff800000755b7808 */ /* 0x000fc40004800000 */
[----:B------:R-:W-:Y:S02]  /*3540*/  FSEL R214, R119, -INF , !P1 ;  /* 0xff80000077d67808 */ /* 0x000fe40004800000 */
[----:B------:R-:W-:Y:S02]  /*3550*/  FMNMX R17, R114, R17, !PT ;  /* 0x0000001172117209 */ /* 0x000fe40007800000 */
[----:B------:R-:W-:Y:S01]  /*3560*/  ISETP.GE.AND P1, PT, R24, UR4, PT ;  /* 0x0000000418007c0c */ /* 0x000fe2000bf26270 */
[----:B------:R-:W-:Y:S01]  /*3570*/  VIADD R24, R11, 0xd8 ;  /* 0x000000d80b187836 */ /* 0x000fe20000000000 */
[----:B------:R-:W-:Y:S01]  /*3580*/  FMNMX R15, R89, R12, !PT ;  /* 0x0000000c590f7209 */ /* 0x000fe20007800000 */
[----:B------:R-:W-:Y:S01]  /*3590*/  ULDC UR4, c[0x0][0x28c] ;  /* 0x0000a30000047ab9 */ /* 0x000fe20000000800 */
[----:B------:R-:W-:Y:S02]  /*35a0*/  FMNMX R17, R112, R17, !PT ;  /* 0x0000001170117209 */ /* 0x000fe40007800000 */
[----:B------:R-:W-:-:S02]  /*35b0*/  FSEL R99, R120, -INF , !P3 ;  /* 0xff80000078637808 */ /* 0x000fc40005800000 */
[----:B------:R-:W-:Y:S02]  /*35c0*/  FSEL R122, R122, -INF , !P3 ;  /* 0xff8000007a7a7808 */ /* 0x000fe40005800000 */
[----:B------:R-:W-:Y:S01]  /*35d0*/  ISETP.GE.AND P3, PT, R24, UR4, PT ;  /* 0x0000000418007c0c */ /* 0x000fe2000bf66270 */
[----:B------:R-:W-:Y:S01]  /*35e0*/  VIADD R24, R11, 0xd9 ;  /* 0x000000d90b187836 */ /* 0x000fe20000000000 */
[----:B------:R-:W-:Y:S01]  /*35f0*/  FMNMX R12, R92, R15, !PT ;  /* 0x0000000f5c0c7209 */ /* 0x000fe20007800000 */
[----:B------:R-:W-:Y:S01]  /*3600*/  ULDC UR4, c[0x0][0x28c] ;  /* 0x0000a30000047ab9 */ /* 0x000fe20000000800 */
[----:B------:R-:W-:Y:S02]  /*3610*/  FMNMX R17, R116, R17, !PT ;  /* 0x0000001174117209 */ /* 0x000fe40007800000 */
[----:B------:R-:W-:Y:S02]  /*3620*/  FMNMX R15, R93, R12, !PT ;  /* 0x0000000c5d0f7209 */ /* 0x000fe40007800000 */
[----:B------:R-:W-:-:S02]  /*3630*/  FSEL R98, R121, -INF , !P4 ;  /* 0xff80000079627808 */ /* 0x000fc40006000000 */
[----:B------:R-:W-:Y:S02]  /*3640*/  FSEL R120, R123, -INF , !P4 ;  /* 0xff8000007b787808 */ /* 0x000fe40006000000 */
[----:B------:R-:W-:Y:S02]  /*3650*/  FMNMX R17, R214, R17, !PT ;  /* 0x00000011d6117209 */ /* 0x000fe40007800000 */
[----:B------:R-:W-:Y:S01]  /*3660*/  ISETP.GE.AND P4, PT, R24, UR4, PT ;  /* 0x0000000418007c0c */ /* 0x000fe2000bf86270 */
[----:B------:R-:W-:Y:S01]  /*3670*/  ULDC UR4, c[0x0][0x28c] ;  /* 0x0000a30000047ab9 */ /* 0x000fe20000000800 */
        /* <DEDUP_REMOVED lines=19> */
[----:B------:R-:W-:Y:S02]  /*37b0*/  FMNMX R17, R218, R17, !PT ;  /* 0x00000011da117209 */ /* 0x000fe40007800000 */
[----:B------:R-:W-:Y:S02]  /*37c0*/  FSEL R128, R128, -INF , !P6 ;  /* 0xff80000080807808 */ /* 0x000fe40007000000 */
[----:B------:R-:W-:Y:S01]  /*37d0*/  ISETP.GE.AND P6, PT, R24, UR4, PT ;  /* 0x0000000418007c0c */ /* 0x000fe2000bfc6270 */
[----:B------:R-:W-:Y:S01]  /*37e0*/  ULDC UR4, c[0x0][0x28c] ;  /* 0x0000a30000047ab9 */ /* 0x000fe20000000800 */
[----:B------:R-:W-:Y:S02]  /*37f0*/  IADD3 R24, R11, 0xe9, RZ ;  /* 0x000000e90b187810 */ /* 0x000fe40007ffe0ff */
[----:B------:R-:W-:Y:S02]  /*3800*/  FMNMX R15, R79, R12, !PT ;  /* 0x0000000c4f0f7209 */ /* 0x000fe40007800000 */
[----:B------:R-:W-:Y:S01]  /*3810*/  FSEL R220, R131, -INF , !P1 ;  /* 0xff80000083dc7808 */ /* 0x000fe20004800000 */
[----:B------:R-:W3:Y:S01]  /*3820*/  LDC R12, c[0x0][0x28c] ;  /* 0x0000a300ff0c7b82 */ /* 0x000ee20000000800 */
[----:B------:R-:W-:-:S02]  /*3830*/  FMNMX R17, R130, R17, !PT ;  /* 0x0000001182117209 */ /* 0x000fc40007800000 */
        /* <DEDUP_REMOVED lines=10> */
[----:B------:R-:W-:Y:S02]  /*38e0*/  FSEL R26, R135, -INF , !P4 ;  /* 0xff800000871a7808 */ /* 0x000fe40006000000 */
[----:B------:R-:W-:Y:S02]  /*38f0*/  FMNMX R17, R24, R17, !PT ;  /* 0x0000001118117209 */ /* 0x000fe40007800000 */
[----:B------:R-:W-:Y:S02]  /*3900*/  FMNMX R68, R95, R68, !PT ;  /* 0x000000445f447209 */ /* 0x000fe40007800000 */
[----:B------:R-:W-:-:S02]  /*3910*/  FSEL R224, R138, -INF , !P5 ;  /* 0xff8000008ae07808 */ /* 0x000fc40006800000 */
[----:B------:R-:W-:Y:S02]  /*3920*/  FMNMX R17, R26, R17, !PT ;  /* 0x000000111a117209 */ /* 0x000fe40007800000 */
[----:B------:R-:W-:Y:S02]  /*3930*/  FMNMX R15, R101, R68, !PT ;  /* 0x00000044650f7209 */ /* 0x000fe40007800000 */
[----:B------:R-:W-:Y:S02]  /*3940*/  FSEL R226, R139, -INF , !P2 ;  /* 0xff8000008be27808 */ /* 0x000fe40005000000 */
[----:B------:R-:W-:Y:S02]  /*3950*/  FMNMX R17, R224, R17, !PT ;  /* 0x00000011e0117209 */ /* 0x000fe40007800000 */
[----:B------:R-:W-:Y:S02]  /*3960*/  FMNMX R15, R100, R15, !PT ;  /* 0x0000000f640f7209 */ /* 0x000fe40007800000 */
[----:B------:R-:W-:-:S02]  /*3970*/  FSEL R222, R142, -INF , !P6 ;  /* 0xff8000008ede7808 */ /* 0x000fc40007000000 */
[----:B------:R-:W-:Y:S02]  /*3980*/  FMNMX R17, R226, R17, !PT ;  /* 0x00000011e2117209 */ /* 0x000fe40007800000 */
[----:B------:R-:W-:Y:S02]  /*3990*/  FSEL R126, R133, -INF , !P4 ;  /* 0xff800000857e7808 */ /* 0x000fe40006000000 */
[----:B------:R-:W-:Y:S01]  /*39a0*/  ISETP.GE.AND P4, PT, R29, UR4, PT ;  /* 0x000000041d007c0c */ /* 0x000fe2000bf86270 */
[----:B------:R-:W-:Y:S01]  /*39b0*/  ULDC UR4, c[0x0][0x28c] ;  /* 0x0000a30000047ab9 */ /* 0x000fe20000000800 */
[C---:B------:R-:W-:Y:S02]  /*39c0*/  IADD3 R29, R11.reuse, 0xf8, RZ ;  /* 0x000000f80b1d7810 */ /* 0x040fe40007ffe0ff */
[----:B------:R-:W-:Y:S01]  /*39d0*/  FMNMX R68, R94, R15, !PT ;  /* 0x0000000f5e447209 */ /* 0x000fe20007800000 */
[----:B------:R-:W-:Y:S01]  /*39e0*/  VIADD R15, R11, 0xf9 ;  /* 0x000000f90b0f7836 */ /* 0x000fe20000000000 */
[----:B------:R-:W-:-:S02]  /*39f0*/  FSEL R138, R143, -INF , !P1 ;  /* 0xff8000008f8a7808 */ /* 0x000fc40004800000 */
[----:B------:R-:W-:Y:S02]  /*3a00*/  FMNMX R17, R222, R17, !PT ;  /* 0x00000011de117209 */ /* 0x000fe40007800000 */
[----:B------:R-:W-:Y:S02]  /*3a10*/  FSEL R127, R136, -INF , !P5 ;  /* 0xff800000887f7808 */ /* 0x000fe40006800000 */
[----:B------:R-:W-:Y:S01]  /*3a20*/  ISETP.GE.AND P5, PT, R29, UR4, PT ;  /* 0x000000041d007c0c */ /* 0x000fe2000bfa6270 */
[----:B------:R-:W-:Y:S01]  /*3a30*/  ULDC UR4, c[0x0][0x604] ;  /* 0x0001810000047ab9 */ /* 0x000fe20000000800 */
[----:B------:R-:W-:Y:S02]  /*3a40*/  FMNMX R68, R91, R68, !PT ;  /* 0x000000445b447209 */ /* 0x000fe40007800000 */
[----:B------:R-:W-:Y:S02]  /*3a50*/  FSEL R146, R146, -INF , !P3 ;  /* 0xff80000092927808 */ /* 0x000fe40005800000 */
[----:B------:R-:W-:-:S02]  /*3a60*/  FMNMX R29, R138, R17, !PT ;  /* 0x000000118a1d7209 */ /* 0x000fc40007800000 */
[----:B------:R-:W-:Y:S02]  /*3a70*/  FMNMX R17, R99, R68, !PT ;  /* 0x0000004463117209 */ /* 0x000fe40007800000 */
[----:B------:R-:W-:Y:S02]  /*3a80*/  FSEL R147, R147, -INF , !P4 ;  /* 0xff80000093937808 */ /* 0x000fe40006000000 */
[----:B------:R-:W-:Y:S02]  /*3a90*/  FMNMX R68, R146, R29, !PT ;  /* 0x0000001d92447209 */ /* 0x000fe40007800000 */
[----:B------:R-:W-:Y:S02]  /*3aa0*/  FSEL R134, R137, -INF , !P2 ;  /* 0xff80000089867808 */ /* 0x000fe40005000000 */
[----:B---3--:R-:W-:Y:S02]  /*3ab0*/  ISETP.GE.AND P2, PT, R15, R12, PT ;  /* 0x0000000c0f00720c */ /* 0x008fe40003f46270 */
[----:B------:R-:W-:-:S02]  /*3ac0*/  FSEL R150, R150, -INF , !P5 ;  /* 0xff80000096967808 */ /* 0x000fc40006800000 */
[----:B------:R-:W-:Y:S02]  /*3ad0*/  FMNMX R15, R147, R68, !PT ;  /* 0x00000044930f7209 */ /* 0x000fe40007800000 */
[----:B------:R-:W-:Y:S02]  /*3ae0*/  FMNMX R17, R98, R17, !PT ;  /* 0x0000001162117209 */ /* 0x000fe40007800000 */
[----:B------:R-:W-:Y:S02]  /*3af0*/  FSEL R139, R151, -INF , !P2 ;  /* 0xff800000978b7808 */ /* 0x000fe40005000000 */
[----:B------:R-:W-:Y:S02]  /*3b00*/  FMNMX R70, R150, R15, !PT ;  /* 0x0000000f96467209 */ /* 0x000fe40007800000 */
[----:B------:R-:W-:Y:S02]  /*3b10*/  FMNMX R68, R124, R17, !PT ;  /* 0x000000117c447209 */ /* 0x000fe40007800000 */
[----:B------:R-:W-:-:S02]  /*3b20*/  FMNMX R70, R139, R70, !PT ;  /* 0x000000468b467209 */ /* 0x000fc40007800000 */
[----:B------:R-:W-:Y:S02]  /*3b30*/  FMNMX R15, R97, R68, !PT ;  /* 0x00000044610f7209 */ /* 0x000fe40007800000 */
[----:B------:R-:W-:Y:S01]  /*3b40*/  FSEL R142, R140, -INF , !P6 ;  /* 0xff8000008c8e7808 */ /* 0x000fe20007000000 */
[----:B------:R-:W3:Y:S01]  /*3b50*/  SHFL.BFLY PT, R17, R70, 0x1, 0x1f ;  /* 0x0c201f0046117f89 */ /* 0x000ee200000e0000 */
[----:B------:R-:W-:Y:S02]  /*3b60*/  FMNMX R68, R128, R15, !PT ;  /* 0x0000000f80447209 */ /* 0x000fe40007800000 */
[----:B------:R-:W-:Y:S02]  /*3b70*/  FSEL R151, R141, -INF , !P1 ;  /* 0xff8000008d977808 */ /* 0x000fe40004800000 */
[----:B------:R-:W-:Y:S02]  /*3b80*/  FMNMX R68, R129, R68, !PT ;  /* 0x0000004481447209 */ /* 0x000fe40007800000 */
[----:B------:R-:W-:-:S02]  /*3b90*/  FSEL R144, R144, -INF , !P3 ;  /* 0xff80000090907808 */ /* 0x000fc40005800000 */
[----:B------:R-:W-:Y:S02]  /*3ba0*/  FMNMX R15, R109, R68, !PT ;  /* 0x000000446d0f7209 */ /* 0x000fe40007800000 */
[----:B------:R-:W-:Y:S02]  /*3bb0*/  FSEL R145, R145, -INF , !P4 ;  /* 0xff80000091917808 */ /* 0x000fe40006000000 */
[----:B------:R-:W-:Y:S02]  /*3bc0*/  FMNMX R68, R126, R15, !PT ;  /* 0x0000000f7e447209 */ /* 0x000fe40007800000 */
[----:B------:R-:W-:Y:S02]  /*3bd0*/  FSEL R148, R148, -INF , !P5 ;  /* 0xff80000094947808 */ /* 0x000fe40006800000 */
[----:B------:R-:W-:Y:S02]  /*3be0*/  FMNMX R15, R127, R68, !PT ;  /* 0x000000447f0f7209 */ /* 0x000fe40007800000 */
[----:B------:R-:W-:-:S02]  /*3bf0*/  FSEL R141, R149, -INF , !P2 ;  /* 0xff800000958d7808 */ /* 0x000fc40005000000 */
[----:B------:R-:W-:Y:S02]  /*3c00*/  FMNMX R15, R134, R15, !PT ;  /* 0x0000000f860f7209 */ /* 0x000fe40007800000 */
[----:B---3--:R-:W-:Y:S02]  /*3c10*/  FMNMX R17, R70, R17, !PT ;  /* 0x0000001146117209 */ /* 0x008fe40007800000 */
[----:B------:R-:W-:-:S03]  /*3c20*/  FMNMX R68, R142, R15, !PT ;  /* 0x0000000f8e447209 */ /* 0x000fc60007800000 */
[----:B------:R-:W3:Y:S01]  /*3c30*/  SHFL.BFLY PT, R194, R17, 0x2, 0x1f ;  /* 0x0c401f0011c27f89 */ /* 0x000ee200000e0000 */
[----:B------:R-:W-:-:S04]  /*3c40*/  FMNMX R15, R151, R68, !PT ;  /* 0x00000044970f7209 */ /* 0x000fc80007800000 */
[----:B------:R-:W-:-:S04]  /*3c50*/  FMNMX R68, R144, R15, !PT ;  /* 0x0000000f90447209 */ /* 0x000fc80007800000 */
[----:B------:R-:W-:-:S04]  /*3c60*/  FMNMX R15, R145, R68, !PT ;  /* 0x00000044910f7209 */ /* 0x000fc80007800000 */
[----:B------:R-:W-:-:S04]  /*3c70*/  FMNMX R68, R148, R15, !PT ;  /* 0x0000000f94447209 */ /* 0x000fc80007800000 */
[----:B------:R-:W-:-:S05]  /*3c80*/  FMNMX R68, R141, R68, !PT ;  /* 0x000000448d447209 */ /* 0x000fca0007800000 */
[----:B------:R-:W4:Y:S01]  /*3c90*/  SHFL.BFLY PT, R15, R68, 0x1, 0x1f ;  /* 0x0c201f00440f7f89 */ /* 0x000f2200000e0000 */
[----:B---3--:R-:W-:-:S04]  /*3ca0*/  FMNMX R194, R17, R194, !PT ;  /* 0x000000c211c27209 */ /* 0x008fc80007800000 */
[----:B------:R-:W-:-:S04]  /*3cb0*/  FSETP.NEU.AND P1, PT, R194, -INF , PT ;  /* 0xff800000c200780b */ /* 0x000fc80003f2d000 */
[----:B------:R-:W-:-:S05]  /*3cc0*/  FSEL R149, R194, RZ, P1 ;  /* 0x000000ffc2957208 */ /* 0x000fca0000800000 */
[----:B------:R-:W-:Y:S01]  /*3cd0*/  FMUL R149, R149, UR4 ;  /* 0x0000000495957c20 */ /* 0x000fe20008400000 */
[----:B------:R-:W-:-:S03]  /*3ce0*/  ULDC UR4, c[0x0][0x604] ;  /* 0x0001810000047ab9 */ /* 0x000fc60000000800 */
[--C-:B------:R-:W-:Y:S01]  /*3cf0*/  FFMA R77, R42, UR4, -R149.reuse ;  /* 0x000000042a4d7c23 */ /* 0x100fe20008000895 */
[----:B------:R-:W-:Y:S01]  /*3d00*/  ULDC UR4, c[0x0][0x604] ;  /* 0x0001810000047ab9 */ /* 0x000fe20000000800 */
[--C-:B------:R-:W-:Y:S01]  /*3d10*/  FFMA R29, R60, UR23, -R149.reuse ;  /* 0x000000173c1d7c23 */ /* 0x100fe20008000895 */
[--C-:B------:R-:W-:Y:S01]  /*3d20*/  FFMA R14, R14, UR4, -R149.reuse ;  /* 0x000000040e0e7c23 */ /* 0x100fe20008000895 */
[----:B------:R-:W-:Y:S01]  /*3d30*/  ULDC UR4, c[0x0][0x604] ;  /* 0x0001810000047ab9 */ /* 0x000fe20000000800 */
[----:B----4-:R-:W-:Y:S01]  /*3d40*/  FMNMX R15, R68, R15, !PT ;  /* 0x0000000f440f7209 */ /* 0x010fe20007800000 */
[--C-:B------:R-:W-:Y:S01]  /*3d50*/  FFMA R30, R30, UR4, -R149.reuse ;  /* 0x000000041e1e7c23 */ /* 0x100fe20008000895 */
[----:B------:R-:W-:Y:S01]  /*3d60*/  ULDC UR4, c[0x0][0x604] ;  /* 0x0001810000047ab9 */ /* 0x000fe20000000800 */
[----:B------:R-:W-:Y:S01]  /*3d70*/  FSETP.GEU.AND P4, PT, R14, -126, PT ;  /* 0xc2fc00000e00780b */ /* 0x000fe20003f8e000 */
[--C-:B------:R-:W-:Y:S01]  /*3d80*/  FFMA R28, R28, UR4, -R149.reuse ;  /* 0x000000041c1c7c23 */ /* 0x100fe20008000895 */
[----:B------:R-:W3:Y:S01]  /*3d90*/  SHFL.BFLY PT, R42, R15, 0x2, 0x1f ;  /* 0x0c401f000f2a7f89 */ /* 0x000ee200000e0000 */
[----:B------:R-:W-:Y:S01]  /*3da0*/  ULDC UR4, c[0x0][0x604] ;  /* 0x0001810000047ab9 */ /* 0x000fe20000000800 */
[----:B------:R-:W-:Y:S01]  /*3db0*/  FSETP.GEU.AND P5, PT, R30, -126, PT ;  /* 0xc2fc00001e00780b */ /* 0x000fe20003fae000 */
[--C-:B------:R-:W-:Y:S01]  /*3dc0*/  FFMA R34, R34, UR4, -R149.reuse ;  /* 0x0000000422227c23 */ /* 0x100fe20008000895 */
[----:B------:R-:W-:Y:S01]  /*3dd0*/  ULDC UR4, c[0x0][0x604] ;  /* 0x0001810000047ab9 */ /* 0x000fe20000000800 */
[----:B------:R-:W-:Y:S01]  /*3de0*/  FSETP.GEU.AND P1, PT, R28, -126, PT ;  /* 0xc2fc00001c00780b */ /* 0x000fe20003f2e000 */
[--C-:B------:R-:W-:Y:S01]  /*3df0*/  FFMA R32, R32, UR4, -R149.reuse ;  /* 0x0000000420207c23 */ /* 0x100fe20008000895 */
[----:B------:R-:W-:Y:S01]  /*3e00*/  ULDC UR4, c[0x0][0x604] ;  /* 0x0001810000047ab9 */ /* 0x000fe20000000800 */
[----:B------:R-:W-:Y:S01]  /*3e10*/  FSETP.GEU.AND P2, PT, R34, -126, PT ;  /* 0xc2fc00002200780b */ /* 0x000fe20003f4e000 */
[--C-:B------:R-:W-:Y:S01]  /*3e20*/  FFMA R38, R38, UR4, -R149.reuse ;  /* 0x0000000426267c23 */ /* 0x100fe20008000895 */
[----:B------:R-:W-:Y:S01]  /*3e30*/  ULDC UR4, c[0x0][0x604] ;  /* 0x0001810000047ab9 */ /* 0x000fe20000000800 */
[----:B------:R-:W-:Y:S01]  /*3e40*/  @!P4 FMUL R14, R14, 0.5 ;  /* 0x3f0000000e0ec820 */ /* 0x000fe20000400000 */
[--C-:B------:R-:W-:Y:S01]  /*3e50*/  FFMA R36, R36, UR4, -R149.reuse ;  /* 0x0000000424247c23 */ /* 0x100fe20008000895 */
[----:B------:R-:W-:Y:S01]  /*3e60*/  ULDC UR4, c[0x0][0x604] ;  /* 0x0001810000047ab9 */ /* 0x000fe20000000800 */
[----:B------:R-:W-:Y:S01]  /*3e70*/  FSETP.GEU.AND P6, PT, R77, -126, PT ;  /* 0xc2fc00004d00780b */ /* 0x000fe20003fce000 */
[----:B------:R-:W4:Y:S01]  /*3e80*/  MUFU.EX2 R69, R14 ;  /* 0x0000000e00457308 */ /* 0x000f220000000800 */
[----:B------:R-:W-:Y:S01]  /*3e90*/  @!P5 FMUL R30, R30, 0.5 ;  /* 0x3f0000001e1ed820 */ /* 0x000fe20000400000 */
[--C-:B------:R-:W-:Y:S01]  /*3ea0*/  FFMA R78, R40, UR4, -R149.reuse ;  /* 0x00000004284e7c23 */ /* 0x100fe20008000895 */
[----:B------:R-:W-:Y:S01]  /*3eb0*/  @!P1 FMUL R28, R28, 0.5 ;  /* 0x3f0000001c1c9820 */ /* 0x000fe20000400000 */
[----:B------:R-:W-:Y:S01]  /*3ec0*/  ULDC UR4, c[0x0][0x604] ;  /* 0x0001810000047ab9 */ /* 0x000fe20000000800 */
[----:B------:R-:W-:Y:S01]  /*3ed0*/  ULDC UR23, c[0x0][0x604] ;  /* 0x0001810000177ab9 */ /* 0x000fe20000000800 */
[----:B------:R-:W-:Y:S01]  /*3ee0*/  @!P2 FMUL R34, R34, 0.5 ;  /* 0x3f0000002222a820 */ /* 0x000fe20000400000 */
[----:B------:R-:W-:Y:S01]  /*3ef0*/  FFMA R67, R164, UR4, -R149 ;  /* 0x00000004a4437c23 */ /* 0x000fe20008000895 */
[----:B------:R-:W5:Y:S01]  /*3f00*/  MUFU.EX2 R31, R28 ;  /* 0x0000001c001f7308 */ /* 0x000f620000000800 */
[----:B---3--:R-:W-:Y:S01]  /*3f10*/  FMNMX R193, R15, R42, !PT ;  /* 0x0000002a0fc17209 */ /* 0x008fe20007800000 */
[----:B------:R-:W-:-:S02]  /*3f20*/  ULDC UR4, c[0x0][0x604] ;  /* 0x0001810000047ab9 */ /* 0x000fc40000000800 */
[--C-:B------:R-:W-:Y:S01]  /*3f30*/  FFMA R65, R166, UR4, -R149.reuse ;  /* 0x00000004a6417c23 */ /* 0x100fe20008000895 */
[----:B------:R-:W-:Y:S01]  /*3f40*/  FSETP.NEU.AND P3, PT, R193, -INF , PT ;  /* 0xff800000c100780b */ /* 0x000fe20003f6d000 */
[----:B------:R-:W-:Y:S01]  /*3f50*/  ULDC UR4, c[0x0][0x604] ;  /* 0x0001810000047ab9 */ /* 0x000fe20000000800 */
[----:B------:R-:W-:Y:S01]  /*3f60*/  @!P6 FMUL R77, R77, 0.5 ;  /* 0x3f0000004d4de820 */ /* 0x000fe20000400000 */
[----:B------:R3:W1:Y:S01]  /*3f70*/  MUFU.EX2 R70, R30 ;  /* 0x0000001e00467308 */ /* 0x0006620000000800 */
[----:B------:R-:W-:Y:S01]  /*3f80*/  FSEL R163, R193, RZ, P3 ;  /* 0x000000ffc1a37208 */ /* 0x000fe20001800000 */
[----:B----4-:R-:W-:Y:S01]  /*3f90*/  @!P4 FMUL R69, R69, R69 ;  /* 0x000000454545c220 */ /* 0x010fe20000400000 */
[----:B------:R-:W-:Y:S02]  /*3fa0*/  FSETP.GEU.AND P3, PT, R32, -126, PT ;  /* 0xc2fc00002000780b */ /* 0x000fe40003f6e000 */
[----:B------:R-:W-:Y:S01]  /*3fb0*/  FSETP.GEU.AND P4, PT, R36, -126, PT ;  /* 0xc2fc00002400780b */ /* 0x000fe20003f8e000 */
[----:B------:R-:W-:Y:S01]  /*3fc0*/  FMUL R163, R163, UR22 ;  /* 0x00000016a3a37c20 */ /* 0x000fe20008400000 */
[----:B------:R-:W-:Y:S01]  /*3fd0*/  ULDC UR22, c[0x0][0x604] ;  /* 0x0001810000167ab9 */ /* 0x000fe20000000800 */
[----:B------:R4:W2:Y:S01]  /*3fe0*/  MUFU.EX2 R42, R34 ;  /* 0x00000022002a7308 */ /* 0x0008a20000000800 */
[--C-:B---3--:R-:W-:Y:S01]  /*3ff0*/  FFMA R30, R168, UR4, -R149.reuse ;  /* 0x00000004a81e7c23 */ /* 0x108fe20008000895 */
[----:B------:R-:W-:Y:S01]  /*4000*/  ULDC UR4, c[0x0][0x604] ;  /* 0x0001810000047ab9 */ /* 0x000fe20000000800 */
[----:B-----5:R-:W-:Y:S01]  /*4010*/  @!P1 FMUL R31, R31, R31 ;  /* 0x0000001f1f1f9220 */ /* 0x020fe20000400000 */
[----:B------:R-:W-:Y:S01]  /*4020*/  FFMA R37, R50, UR4, -R149 ;  /* 0x0000000432257c23 */ /* 0x000fe20008000895 */
[----:B------:R-:W-:Y:S01]  /*4030*/  ULDC UR4, c[0x0][0x604] ;  /* 0x0001810000047ab9 */ /* 0x000fe20000000800 */
[----:B------:R-:W-:Y:S01]  /*4040*/  FSETP.GEU.AND P1, PT, R67, -126, PT ;  /* 0xc2fc00004300780b */ /* 0x000fe20003f2e000 */
[----:B------:R-:W-:Y:S01]  /*4050*/  FFMA R137, R212, UR51, -R163 ;  /* 0x00000033d4897c23 */ /* 0x000fe200080008a3 */
[----:B------:R-:W-:Y:S01]  /*4060*/  @!P3 FMUL R32, R32, 0.5 ;  /* 0x3f0000002020b820 */ /* 0x000fe20000400000 */
[----:B-1----:R-:W-:Y:S01]  /*4070*/  @!P5 FMUL R70, R70, R70 ;  /* 0x000000464646d220 */ /* 0x002fe20000400000 */
[----:B------:R-:W-:Y:S01]  /*4080*/  @!P4 FMUL R36, R36, 0.5 ;  /* 0x3f0000002424c820 */ /* 0x000fe20000400000 */
[--C-:B----4-:R-:W-:Y:S01]  /*4090*/  FFMA R34, R170, UR4, -R149.reuse ;  /* 0x00000004aa227c23 */ /* 0x110fe20008000895 */
[----:B------:R1:W3:Y:S01]  /*40a0*/  MUFU.EX2 R41, R32 ;  /* 0x0000002000297308 */ /* 0x0002e20000000800 */
[----:B------:R-:W-:Y:S01]  /*40b0*/  FSETP.GEU.AND P5, PT, R78, -126, PT ;  /* 0xc2fc00004e00780b */ /* 0x000fe20003fae000 */
[----:B------:R-:W-:Y:S01]  /*40c0*/  ULDC UR4, c[0x0][0x604] ;  /* 0x0001810000047ab9 */ /* 0x000fe20000000800 */
[----:B------:R-:W-:Y:S01]  /*40d0*/  ULDC UR51, c[0x0][0x604] ;  /* 0x0001810000337ab9 */ /* 0x000fe20000000800 */
[--C-:B------:R-:W-:Y:S01]  /*40e0*/  FFMA R33, R52, UR4, -R149.reuse ;  /* 0x0000000434217c23 */ /* 0x100fe20008000895 */
[----:B--2---:R-:W-:Y:S01]  /*40f0*/  @!P2 FMUL R42, R42, R42 ;  /* 0x0000002a2a2aa220 */ /* 0x004fe20000400000 */
[----:B------:R-:W-:Y:S01]  /*4100*/  FSETP.GEU.AND P2, PT, R65, -126, PT ;  /* 0xc2fc00004100780b */ /* 0x000fe20003f4e000 */
[----:B------:R-:W-:Y:S01]  /*4110*/  @!P1 FMUL R67, R67, 0.5 ;  /* 0x3f00000043439820 */ /* 0x000fe20000400000 */
[----:B------:R-:W2:Y:S01]  /*4120*/  MUFU.EX2 R39, R36 ;  /* 0x0000002400277308 */ /* 0x000ea20000000800 */
[----:B------:R-:W-:Y:S01]  /*4130*/  ULDC UR4, c[0x0][0x604] ;  /* 0x0001810000047ab9 */ /* 0x000fe20000000800 */
[--C-:B------:R-:W-:Y:S01]  /*4140*/  FFMA R190, R190, UR51, -R149.reuse ;  /* 0x00000033bebe7c23 */ /* 0x100fe20008000895 */
[--C-:B-1----:R-:W-:Y:S01]  /*4150*/  FFMA R32, R172, UR4, -R149.reuse ;  /* 0x00000004ac207c23 */ /* 0x102fe20008000895 */
[----:B------:R-:W-:Y:S01]  /*4160*/  ULDC UR4, c[0x0][0x604] ;  /* 0x0001810000047ab9 */ /* 0x000fe20000000800 */
[----:B------:R-:W-:Y:S01]  /*4170*/  ULDC UR51, c[0x0][0x604] ;  /* 0x0001810000337ab9 */ /* 0x000fe20000000800 */
[----:B------:R-:W-:Y:S01]  /*4180*/  @!P5 FMUL R78, R78, 0.5 ;  /* 0x3f0000004e4ed820 */ /* 0x000fe20000400000 */
[----:B------:R-:W-:Y:S01]  /*4190*/  FFMA R58, R58, UR4, -R149 ;  /* 0x000000043a3a7c23 */ /* 0x000fe20008000895 */
[----:B------:R-:W1:Y:S01]  /*41a0*/  MUFU.EX2 R77, R77 ;  /* 0x0000004d004d7308 */ /* 0x000e620000000800 */
[----:B---3--:R-:W-:Y:S01]  /*41b0*/  @!P3 FMUL R41, R41, R41 ;  /* 0x000000292929b220 */ /* 0x008fe20000400000 */
[----:B------:R-:W-:Y:S01]  /*41c0*/  FSETP.GEU.AND P3, PT, R30, -126, PT ;  /* 0xc2fc00001e00780b */ /* 0x000fe20003f6e000 */
[----:B------:R-:W-:Y:S01]  /*41d0*/  @!P2 FMUL R65, R65, 0.5 ;  /* 0x3f0000004141a820 */ /* 0x000fe20000400000 */
[----:B------:R-:W-:Y:S01]  /*41e0*/  ULDC UR4, c[0x0][0x604] ;  /* 0x0001810000047ab9 */ /* 0x000fe20000000800 */
[----:B------:R-:W-:Y:S01]  /*41f0*/  FFMA R143, R23, UR19, -R163 ;  /* 0x00000013178f7c23 */ /* 0x000fe200080008a3 */
[--C-:B------:R-:W-:Y:S01]  /*4200*/  FFMA R68, R174, UR4, -R149.reuse ;  /* 0x00000004ae447c23 */ /* 0x100fe20008000895 */
[----:B------:R-:W-:Y:S01]  /*4210*/  ULDC UR4, c[0x0][0x604] ;  /* 0x0001810000047ab9 */ /* 0x000fe20000000800 */
[----:B------:R-:W3:Y:S01]  /*4220*/  MUFU.EX2 R67, R67 ;  /* 0x0000004300437308 */ /* 0x000ee20000000800 */
[----:B--2---:R-:W-:Y:S01]  /*4230*/  @!P4 FMUL R39, R39, R39 ;  /* 0x000000272727c220 */ /* 0x004fe20000400000 */
[----:B------:R-:W-:Y:S01]  /*4240*/  FSETP.GEU.AND P4, PT, R34, -126, PT ;  /* 0xc2fc00002200780b */ /* 0x000fe20003f8e000 */
[--C-:B------:R-:W-:Y:S01]  /*4250*/  FFMA R62, R62, UR4, -R149.reuse ;  /* 0x000000043e3e7c23 */ /* 0x100fe20008000895 */
[----:B------:R-:W-:Y:S01]  /*4260*/  FFMA R188, R188, UR22, -R149 ;  /* 0x00000016bcbc7c23 */ /* 0x000fe20008000895 */
[--C-:B------:R-:W-:Y:S01]  /*4270*/  FFMA R140, R22, UR20, -R163.reuse ;  /* 0x00000014168c7c23 */ /* 0x100fe200080008a3 */
[--C-:B------:R-:W-:Y:S01]  /*4280*/  FFMA R135, R45, UR50, -R163.reuse ;  /* 0x000000322d877c23 */ /* 0x100fe200080008a3 */
[----:B------:R-:W-:Y:S01]  /*4290*/  @!P3 FMUL R30, R30, 0.5 ;  /* 0x3f0000001e1eb820 */ /* 0x000fe20000400000 */
[----:B------:R-:W2:Y:S01]  /*42a0*/  MUFU.EX2 R78, R78 ;  /* 0x0000004e004e7308 */ /* 0x000ea20000000800 */
[----:B-1----:R-:W-:Y:S01]  /*42b0*/  @!P6 FMUL R77, R77, R77 ;  /* 0x0000004d4d4de220 */ /* 0x002fe20000400000 */
[----:B------:R-:W-:Y:S01]  /*42c0*/  FSETP.GEU.AND P6, PT, R38, -126, PT ;  /* 0xc2fc00002600780b */ /* 0x000fe20003fce000 */
[--C-:B------:R-:W-:Y:S01]  /*42d0*/  FFMA R107, R48, UR47, -R163.reuse ;  /* 0x0000002f306b7c23 */ /* 0x100fe200080008a3 */
[--C-:B------:R-:W-:Y:S01]  /*42e0*/  FFMA R125, R44, UR12, -R163.reuse ;  /* 0x0000000c2c7d7c23 */ /* 0x100fe200080008a3 */
[--C-:B------:R-:W-:Y:S01]  /*42f0*/  FFMA R117, R49, UR46, -R163.reuse ;  /* 0x0000002e31757c23 */ /* 0x100fe200080008a3 */
[--C-:B------:R-:W-:Y:S01]  /*4300*/  FFMA R133, R46, UR10, -R163.reuse ;  /* 0x0000000a2e857c23 */ /* 0x100fe200080008a3 */
[----:B------:R-:W-:Y:S01]  /*4310*/  @!P4 FMUL R34, R34, 0.5 ;  /* 0x3f0000002222c820 */ /* 0x000fe20000400000 */
[----:B------:R-:W1:Y:S01]  /*4320*/  MUFU.EX2 R65, R65 ;  /* 0x0000004100417308 */ /* 0x000e620000000800 */
[----:B---3--:R-:W-:Y:S01]  /*4330*/  @!P1 FMUL R67, R67, R67 ;  /* 0x0000004343439220 */ /* 0x008fe20000400000 */
[----:B------:R-:W-:Y:S01]  /*4340*/  FSETP.GEU.AND P1, PT, R32, -126, PT ;  /* 0xc2fc00002000780b */ /* 0x000fe20003f2e000 */
[----:B------:R-:W-:Y:S01]  /*4350*/  ULDC UR4, c[0x0][0x604] ;  /* 0x0001810000047ab9 */ /* 0x000fe20000000800 */
[--C-:B------:R-:W-:Y:S01]  /*4360*/  FFMA R123, R43, UR11, -R163.reuse ;  /* 0x0000000b2b7b7c23 */ /* 0x100fe200080008a3 */
[----:B------:R-:W-:Y:S01]  /*4370*/  FFMA R115, R159, UR4, -R163 ;  /* 0x000000049f737c23 */ /* 0x000fe200080008a3 */
[----:B------:R-:W-:Y:S01]  /*4380*/  ULDC UR4, c[0x0][0x604] ;  /* 0x0001810000047ab9 */ /* 0x000fe20000000800 */
[----:B------:R-:W-:Y:S01]  /*4390*/  @!P6 FMUL R38, R38, 0.5 ;  /* 0x3f0000002626e820 */ /* 0x000fe20000400000 */
[----:B------:R-:W3:Y:S01]  /*43a0*/  MUFU.EX2 R30, R30 ;  /* 0x0000001e001e7308 */ /* 0x000ee20000000800 */
[----:B--2---:R-:W-:Y:S01]  /*43b0*/  @!P5 FMUL R78, R78, R78 ;  /* 0x0000004e4e4ed220 */ /* 0x004fe20000400000 */
[----:B------:R-:W-:Y:S01]  /*43c0*/  FSETP.GEU.AND P5, PT, R33, -126, PT ;  /* 0xc2fc00002100780b */ /* 0x000fe20003fae000 */
[----:B------:R-:W-:Y:S01]  /*43d0*/  FFMA R43, R130, UR4, -R149 ;  /* 0x00000004822b7c23 */ /* 0x000fe20008000895 */
[----:B------:R-:W-:Y:S01]  /*43e0*/  ULDC UR4, c[0x0][0x604] ;  /* 0x0001810000047ab9 */ /* 0x000fe20000000800 */
[----:B------:R-:W-:Y:S01]  /*43f0*/  FFMA R136, R54, UR39, -R163 ;  /* 0x0000002736887c23 */ /* 0x000fe200080008a3 */
[----:B------:R-:W-:Y:S01]  /*4400*/  FFMA R224, R224, UR4, -R149 ;  /* 0x00000004e0e07c23 */ /* 0x000fe20008000895 */
[----:B------:R-:W-:Y:S01]  /*4410*/  @!P1 FMUL R32, R32, 0.5 ;  /* 0x3f00000020209820 */ /* 0x000fe20000400000 */
[----:B------:R-:W2:Y:S01]  /*4420*/  MUFU.EX2 R34, R34 ;  /* 0x0000002200227308 */ /* 0x000ea20000000800 */
[----:B-1----:R-:W-:Y:S01]  /*4430*/  @!P2 FMUL R65, R65, R65 ;  /* 0x000000414141a220 */ /* 0x002fe20000400000 */
[----:B------:R-:W-:Y:S01]  /*4440*/  FSETP.GEU.AND P2, PT, R58, -126, PT ;  /* 0xc2fc00003a00780b */ /* 0x000fe20003f4e000 */
[--C-:B------:R-:W-:Y:S01]  /*4450*/  FFMA R121, R160, UR35, -R163.reuse ;  /* 0x00000023a0797c23 */ /* 0x100fe200080008a3 */
[----:B------:R-:W-:Y:S01]  /*4460*/  FFMA R131, R161, UR43, -R163 ;  /* 0x0000002ba1837c23 */ /* 0x000fe200080008a3 */
[----:B------:R-:W-:Y:S01]  /*4470*/  ULDC UR35, c[0x0][0x604] ;  /* 0x0001810000237ab9 */ /* 0x000fe20000000800 */
[----:B------:R-:W-:Y:S01]  /*4480*/  ULDC UR43, c[0x0][0x604] ;  /* 0x00018100002b7ab9 */ /* 0x000fe20000000800 */
[----:B------:R-:W-:Y:S01]  /*4490*/  @!P5 FMUL R33, R33, 0.5 ;  /* 0x3f0000002121d820 */ /* 0x000fe20000400000 */
[----:B------:R1:W4:Y:S01]  /*44a0*/  MUFU.EX2 R40, R38 ;  /* 0x0000002600287308 */ /* 0x0003220000000800 */
[----:B---3--:R-:W-:Y:S01]  /*44b0*/  @!P3 FMUL R30, R30, R30 ;  /* 0x0000001e1e1eb220 */ /* 0x008fe20000400000 */
[----:B------:R-:W-:Y:S01]  /*44c0*/  FSETP.GEU.AND P3, PT, R68, -126, PT ;  /* 0xc2fc00004400780b */ /* 0x000fe20003f6e000 */
[--C-:B------:R-:W-:Y:S01]  /*44d0*/  FFMA R226, R226, UR35, -R149.reuse ;  /* 0x00000023e2e27c23 */ /* 0x100fe20008000895 */
[----:B------:R-:W-:Y:S01]  /*44e0*/  FFMA R222, R222, UR43, -R149 ;  /* 0x0000002bdede7c23 */ /* 0x000fe20008000895 */
[--C-:B------:R-:W-:Y:S01]  /*44f0*/  FFMA R25, R25, UR21, -R163.reuse ;  /* 0x0000001519197c23 */ /* 0x100fe200080008a3 */
[----:B------:R-:W-:Y:S01]  /*4500*/  FFMA R113, R81, UR37, -R163 ;  /* 0x0000002551717c23 */ /* 0x000fe200080008a3 */
[----:B------:R-:W-:Y:S01]  /*4510*/  @!P2 FMUL R58, R58, 0.5 ;  /* 0x3f0000003a3aa820 */ /* 0x000fe20000400000 */
[----:B------:R-:W3:Y:S01]  /*4520*/  MUFU.EX2 R32, R32 ;  /* 0x0000002000207308 */ /* 0x000ee20000000800 */
[----:B--2---:R-:W-:Y:S01]  /*4530*/  @!P4 FMUL R34, R34, R34 ;  /* 0x000000222222c220 */ /* 0x004fe20000400000 */
[----:B------:R-:W-:Y:S01]  /*4540*/  FSETP.GEU.AND P4, PT, R29, -126, PT ;  /* 0xc2fc00001d00780b */ /* 0x000fe20003f8e000 */
[----:B-1----:R-:W-:Y:S01]  /*4550*/  FFMA R38, R66, UR23, -R149 ;  /* 0x0000001742267c23 */ /* 0x002fe20008000895 */
[----:B------:R-:W-:Y:S01]  /*4560*/  ULDC UR23, c[0x0][0x604] ;  /* 0x0001810000177ab9 */ /* 0x000fe20000000800 */
[----:B------:R-:W-:Y:S01]  /*4570*/  FFMA R81, R79, UR25, -R163 ;  /* 0x000000194f517c23 */ /* 0x000fe200080008a3 */
[--C-:B------:R-:W-:Y:S01]  /*4580*/  FFMA R35, R64, UR23, -R149.reuse ;  /* 0x0000001740237c23 */ /* 0x100fe20008000895 */
[----:B------:R-:W-:Y:S01]  /*4590*/  @!P3 FMUL R68, R68, 0.5 ;  /* 0x3f0000004444b820 */ /* 0x000fe20000400000 */
[----:B------:R-:W1:Y:S01]  /*45a0*/  MUFU.EX2 R33, R33 ;  /* 0x0000002100217308 */ /* 0x000e620000000800 */
[----:B----4-:R-:W-:Y:S01]  /*45b0*/  @!P6 FMUL R40, R40, R40 ;  /* 0x000000282828e220 */ /* 0x010fe20000400000 */
[----:B------:R-:W-:Y:S01]  /*45c0*/  ULDC UR23, c[0x0][0x604] ;  /* 0x0001810000177ab9 */ /* 0x000fe20000000800 */
[----:B------:R-:W-:Y:S01]  /*45d0*/  FSETP.GEU.AND P6, PT, R37, -126, PT ;  /* 0xc2fc00002500780b */ /* 0x000fe20003fce000 */
[----:B------:R-:W-:Y:S01]  /*45e0*/  FFMA R15, R176, UR23, -R149 ;  /* 0x00000017b00f7c23 */ /* 0x000fe20008000895 */
[----:B------:R-:W-:Y:S01]  /*45f0*/  ULDC UR23, c[0x0][0x604] ;  /* 0x0001810000177ab9 */ /* 0x000fe20000000800 */
[----:B------:R-:W-:Y:S01]  /*4600*/  FFMA R27, R27, UR18, -R163 ;  /* 0x000000121b1b7c23 */ /* 0x000fe200080008a3 */
[----:B------:R-:W-:Y:S01]  /*4610*/  @!P4 FMUL R29, R29, 0.5 ;  /* 0x3f0000001d1dc820 */ /* 0x000fe20000400000 */
[----:B------:R-:W2:Y:S01]  /*4620*/  MUFU.EX2 R75, R58 ;  /* 0x0000003a004b7308 */ /* 0x000ea20000000800 */
[--C-:B------:R-:W-:Y:S01]  /*4630*/  FFMA R14, R178, UR23, -R149.reuse ;  /* 0x00000017b20e7c23 */ /* 0x100fe20008000895 */
[----:B------:R-:W-:Y:S01]  /*4640*/  ULDC UR23, c[0x0][0x604] ;  /* 0x0001810000177ab9 */ /* 0x000fe20000000800 */
[----:B---3--:R-:W-:Y:S01]  /*4650*/  @!P1 FMUL R32, R32, R32 ;  /* 0x0000002020209220 */ /* 0x008fe20000400000 */
[--C-:B------:R-:W-:Y:S01]  /*4660*/  FFMA R64, R74, UR23, -R149.reuse ;  /* 0x000000174a407c23 */ /* 0x100fe20008000895 */
[----:B------:R-:W-:Y:S01]  /*4670*/  ULDC UR23, c[0x0][0x604] ;  /* 0x0001810000177ab9 */ /* 0x000fe20000000800 */
[----:B------:R-:W-:Y:S01]  /*4680*/  FSETP.GEU.AND P1, PT, R35, -126, PT ;  /* 0xc2fc00002300780b */ /* 0x000fe20003f2e000 */
[----:B------:R-:W-:Y:S01]  /*4690*/  FFMA R63, R72, UR23, -R149 ;  /* 0x00000017483f7c23 */ /* 0x000fe20008000895 */
[----:B------:R-:W3:Y:S01]  /*46a0*/  MUFU.EX2 R68, R68 ;  /* 0x0000004400447308 */ /* 0x000ee20000000800 */
[----:B-1----:R-:W-:Y:S01]  /*46b0*/  @!P5 FMUL R33, R33, R33 ;  /* 0x000000212121d220 */ /* 0x002fe20000400000 */
[----:B------:R-:W-:Y:S01]  /*46c0*/  FSETP.GEU.AND P5, PT, R38, -126, PT ;  /* 0xc2fc00002600780b */ /* 0x000fe20003fae000 */
[----:B------:R-:W-:Y:S01]  /*46d0*/  @!P6 FMUL R37, R37, 0.5 ;  /* 0x3f0000002525e820 */ /* 0x000fe20000400000 */
[----:B------:R-:W-:Y:S01]  /*46e0*/  ULDC UR23, c[0x0][0x604] ;  /* 0x0001810000177ab9 */ /* 0x000fe20000000800 */
[----:B------:R-:W-:Y:S01]  /*46f0*/  FFMA R152, R152, UR17, -R163 ;  /* 0x0000001198987c23 */ /* 0x000fe200080008a3 */
[--C-:B------:R-:W-:Y:S01]  /*4700*/  FFMA R61, R180, UR23, -R149.reuse ;  /* 0x00000017b43d7c23 */ /* 0x100fe20008000895 */
[----:B------:R-:W-:Y:S01]  /*4710*/  ULDC UR23, c[0x0][0x604] ;  /* 0x0001810000177ab9 */ /* 0x000fe20000000800 */
[----:B------:R-:W1:Y:S01]  /*4720*/  MUFU.EX2 R29, R29 ;  /* 0x0000001d001d7308 */ /* 0x000e620000000800 */
[----:B--2---:R-:W-:Y:S01]  /*4730*/  @!P2 FMUL R75, R75, R75 ;  /* 0x0000004b4b4ba220 */ /* 0x004fe20000400000 */
[----:B------:R-:W-:Y:S01]  /*4740*/  FSETP.GEU.AND P2, PT, R15, -126, PT ;  /* 0xc2fc00000f00780b */ /* 0x000fe20003f4e000 */
[----:B------:R-:W-:Y:S01]  /*4750*/  @!P1 FMUL R35, R35, 0.5 ;  /* 0x3f00000023239820 */ /* 0x000fe20000400000 */
[----:B------:R-:W-:Y:S01]  /*4760*/  FFMA R28, R182, UR23, -R149 ;  /* 0x00000017b61c7c23 */ /* 0x000fe20008000895 */
[----:B------:R-:W-:Y:S01]  /*4770*/  ULDC UR23, c[0x0][0x604] ;  /* 0x0001810000177ab9 */ /* 0x000fe20000000800 */
[----:B------:R-:W-:Y:S01]  /*4780*/  FFMA R153, R153, UR16, -R163 ;  /* 0x0000001099997c23 */ /* 0x000fe200080008a3 */
[----:B------:R-:W-:Y:S01]  /*4790*/  @!P5 FMUL R38, R38, 0.5 ;  /* 0x3f0000002626d820 */ /* 0x000fe20000400000 */
[----:B------:R-:W2:Y:S01]  /*47a0*/  MUFU.EX2 R37, R37 ;  /* 0x0000002500257308 */ /* 0x000ea20000000800 */
[----:B---3--:R-:W-:Y:S01]  /*47b0*/  @!P3 FMUL R68, R68, R68 ;  /* 0x000000444444b220 */ /* 0x008fe20000400000 */
[----:B------:R-:W-:Y:S01]  /*47c0*/  FSETP.GEU.AND P3, PT, R14, -126, PT ;  /* 0xc2fc00000e00780b */ /* 0x000fe20003f6e000 */
[--C-:B------:R-:W-:Y:S01]  /*47d0*/  FFMA R36, R184, UR23, -R149.reuse ;  /* 0x00000017b8247c23 */ /* 0x100fe20008000895 */
[----:B------:R-:W-:Y:S01]  /*47e0*/  ULDC UR23, c[0x0][0x604] ;  /* 0x0001810000177ab9 */ /* 0x000fe20000000800 */
[----:B------:R-:W-:Y:S01]  /*47f0*/  ULDC UR12, c[0x0][0x604] ;  /* 0x00018100000c7ab9 */ /* 0x000fe20000000800 */
[----:B------:R-:W-:Y:S01]  /*4800*/  FFMA R17, R186, UR23, -R149 ;  /* 0x00000017ba117c23 */ /* 0x000fe20008000895 */
[----:B------:R-:W-:Y:S01]  /*4810*/  @!P2 FMUL R15, R15, 0.5 ;  /* 0x3f0000000f0fa820 */ /* 0x000fe20000400000 */
[----:B------:R-:W3:Y:S01]  /*4820*/  MUFU.EX2 R35, R35 ;  /* 0x0000002300237308 */ /* 0x000ee20000000800 */
[----:B-1----:R-:W-:Y:S01]  /*4830*/  @!P4 FMUL R29, R29, R29 ;  /* 0x0000001d1d1dc220 */ /* 0x002fe20000400000 */
[----:B------:R-:W-:Y:S01]  /*4840*/  FSETP.GEU.AND P4, PT, R63, -126, PT ;  /* 0xc2fc00003f00780b */ /* 0x000fe20003f8e000 */
[----:B------:R-:W-:Y:S01]  /*4850*/  ULDC UR23, c[0x0][0x604] ;  /* 0x0001810000177ab9 */ /* 0x000fe20000000800 */
[--C-:B------:R-:W-:Y:S01]  /*4860*/  FFMA R132, R157, UR6, -R163.reuse ;  /* 0x000000069d847c23 */ /* 0x100fe200080008a3 */
[--C-:B------:R-:W-:Y:S01]  /*4870*/  FFMA R119, R85, UR34, -R163.reuse ;  /* 0x0000002255777c23 */ /* 0x100fe200080008a3 */
[----:B------:R-:W-:Y:S01]  /*4880*/  ULDC UR18, c[0x0][0x604] ;  /* 0x0001810000127ab9 */ /* 0x000fe20000000800 */
[----:B------:R-:W-:Y:S01]  /*4890*/  @!P3 FMUL R14, R14, 0.5 ;  /* 0x3f0000000e0eb820 */ /* 0x000fe20000400000 */
[----:B------:R-:W1:Y:S01]  /*48a0*/  MUFU.EX2 R38, R38 ;  /* 0x0000002600267308 */ /* 0x000e620000000800 */
[----:B--2---:R-:W-:Y:S01]  /*48b0*/  @!P6 FMUL R37, R37, R37 ;  /* 0x000000252525e220 */ /* 0x004fe20000400000 */
[----:B------:R-:W-:Y:S01]  /*48c0*/  FSETP.GEU.AND P6, PT, R62, -126, PT ;  /* 0xc2fc00003e00780b */ /* 0x000fe20003fce000 */
[--C-:B------:R-:W-:Y:S01]  /*48d0*/  FFMA R108, R155, UR14, -R163.reuse ;  /* 0x0000000e9b6c7c23 */ /* 0x100fe200080008a3 */
[----:B------:R-:W-:Y:S01]  /*48e0*/  ULDC UR6, c[0x0][0x604] ;  /* 0x0001810000067ab9 */ /* 0x000fe20000000800 */
[--C-:B------:R-:W-:Y:S01]  /*48f0*/  FFMA R85, R90, UR23, -R163.reuse ;  /* 0x000000175a557c23 */ /* 0x100fe200080008a3 */
[--C-:B------:R-:W-:Y:S01]  /*4900*/  FFMA R154, R154, UR15, -R163.reuse ;  /* 0x0000000f9a9a7c23 */ /* 0x100fe200080008a3 */
[----:B------:R-:W-:Y:S01]  /*4910*/  @!P4 FMUL R63, R63, 0.5 ;  /* 0x3f0000003f3fc820 */ /* 0x000fe20000400000 */
[----:B------:R-:W2:Y:S01]  /*4920*/  MUFU.EX2 R15, R15 ;  /* 0x0000000f000f7308 */ /* 0x000ea20000000800 */
[----:B---3--:R-:W-:Y:S01]  /*4930*/  @!P1 FMUL R35, R35, R35 ;  /* 0x0000002323239220 */ /* 0x008fe20000400000 */
[----:B------:R-:W-:Y:S01]  /*4940*/  FSETP.GEU.AND P1, PT, R28, -126, PT ;  /* 0xc2fc00001c00780b */ /* 0x000fe20003f2e000 */
[----:B------:R-:W-:Y:S01]  /*4950*/  ULDC UR14, c[0x0][0x604] ;  /* 0x00018100000e7ab9 */ /* 0x000fe20000000800 */
[--C-:B------:R-:W-:Y:S01]  /*4960*/  FFMA R118, R156, UR13, -R163.reuse ;  /* 0x0000000d9c767c23 */ /* 0x100fe200080008a3 */
[--C-:B------:R-:W-:Y:S01]  /*4970*/  FFMA R90, R129, UR12, -R163.reuse ;  /* 0x0000000c815a7c23 */ /* 0x100fe200080008a3 */
[----:B------:R-:W-:Y:S01]  /*4980*/  ULDC UR15, c[0x0][0x604] ;  /* 0x00018100000f7ab9 */ /* 0x000fe20000000800 */
[----:B------:R-:W-:Y:S01]  /*4990*/  @!P6 FMUL R62, R62, 0.5 ;  /* 0x3f0000003e3ee820 */ /* 0x000fe20000400000 */
[----:B------:R-:W3:Y:S01]  /*49a0*/  MUFU.EX2 R14, R14 ;  /* 0x0000000e000e7308 */ /* 0x000ee20000000800 */
[----:B-1----:R-:W-:Y:S01]  /*49b0*/  @!P5 FMUL R38, R38, R38 ;  /* 0x000000262626d220 */ /* 0x002fe20000400000 */
[----:B------:R-:W-:Y:S01]  /*49c0*/  FSETP.GEU.AND P5, PT, R61, -126, PT ;  /* 0xc2fc00003d00780b */ /* 0x000fe20003fae000 */
[----:B------:R-:W-:Y:S01]  /*49d0*/  ULDC UR13, c[0x0][0x604] ;  /* 0x00018100000d7ab9 */ /* 0x000fe20000000800 */
[----:B------:R-:W-:Y:S01]  /*49e0*/  FFMA R129, R148, UR6, -R163 ;  /* 0x0000000694817c23 */ /* 0x000fe200080008a3 */
[----:B------:R-:W-:Y:S01]  /*49f0*/  ULDC UR10, c[0x0][0x604] ;  /* 0x00018100000a7ab9 */ /* 0x000fe20000000800 */
[----:B------:R-:W-:Y:S01]  /*4a00*/  ULDC UR6, c[0x0][0x604] ;  /* 0x0001810000067ab9 */ /* 0x000fe20000000800 */
[----:B------:R-:W-:Y:S01]  /*4a10*/  @!P1 FMUL R28, R28, 0.5 ;  /* 0x3f0000001c1c9820 */ /* 0x000fe20000400000 */
[----:B------:R-:W1:Y:S01]  /*4a20*/  MUFU.EX2 R63, R63 ;  /* 0x0000003f003f7308 */ /* 0x000e620000000800 */
[----:B--2---:R-:W-:Y:S01]  /*4a30*/  @!P2 FMUL R15, R15, R15 ;  /* 0x0000000f0f0fa220 */ /* 0x004fe20000400000 */
[----:B------:R-:W-:Y:S01]  /*4a40*/  FSETP.GEU.AND P2, PT, R36, -126, PT ;  /* 0xc2fc00002400780b */ /* 0x000fe20003f4e000 */
[----:B------:R-:W-:Y:S01]  /*4a50*/  FFMA R148, R146, UR6, -R149 ;  /* 0x0000000692947c23 */ /* 0x000fe20008000895 */
[----:B------:R-:W-:Y:S01]  /*4a60*/  ULDC UR50, c[0x0][0x604] ;  /* 0x0001810000327ab9 */ /* 0x000fe20000000800 */
[----:B------:R-:W-:Y:S01]  /*4a70*/  ULDC UR47, c[0x0][0x604] ;  /* 0x00018100002f7ab9 */ /* 0x000fe20000000800 */
[----:B------:R-:W-:Y:S01]  /*4a80*/  ULDC UR46, c[0x0][0x604] ;  /* 0x00018100002e7ab9 */ /* 0x000fe20000000800 */
[----:B------:R-:W-:Y:S01]  /*4a90*/  @!P5 FMUL R61, R61, 0.5 ;  /* 0x3f0000003d3dd820 */ /* 0x000fe20000400000 */
[----:B------:R2:W4:Y:S01]  /*4aa0*/  MUFU.EX2 R66, R62 ;  /* 0x0000003e00427308 */ /* 0x0005220000000800 */
        /* <DEDUP_REMOVED lines=8> */
[----:B-1----:R-:W-:Y:S01]  /*4b30*/  @!P4 FMUL R63, R63, R63 ;  /* 0x0000003f3f3fc220 */ /* 0x002fe20000400000 */
[----:B------:R-:W-:Y:S01]  /*4b40*/  FSETP.GEU.AND P4, PT, R190, -126, PT ;  /* 0xc2fc0000be00780b */ /* 0x000fe20003f8e000 */
[----:B--2---:R-:W-:Y:S01]  /*4b50*/  FFMA R62, R196, UR51, -R149 ;  /* 0x00000033c43e7c23 */ /* 0x004fe20008000895 */
        /* <DEDUP_REMOVED lines=22> */
[----:B------:R-:W-:Y:S01]  /*4cc0*/  @!P6 FMUL R64, R64, 0.5 ;  /* 0x3f0000004040e820 */ /* 0x000fe20000400000 */
[----:B------:R-:W-:Y:S01]  /*4cd0*/  FSETP.GEU.AND P5, PT, R62, -126, PT ;  /* 0xc2fc00003e00780b */ /* 0x000fe20003fae000 */
        /* <DEDUP_REMOVED lines=11> */
[----:B------:R-:W-:Y:S01]  /*4d90*/  FFMA R106, R106, UR51, -R149 ;  /* 0x000000336a6a7c23 */ /* 0x000fe20008000895 */
[----:B------:R-:W2:Y:S01]  /*4da0*/  MUFU.EX2 R64, R64 ;  /* 0x0000004000407308 */ /* 0x000ea20000000800 */
[----:B---3--:R-:W-:Y:S01]  /*4db0*/  @!P3 FMUL R17, R17, R17 ;  /* 0x000000111111b220 */ /* 0x008fe20000400000 */
[----:B------:R-:W-:Y:S01]  /*4dc0*/  FSETP.GEU.AND P3, PT, R74, -126, PT ;  /* 0xc2fc00004a00780b */ /* 0x000fe20003f6e000 */
[----:B------:R-:W-:Y:S01]  /*4dd0*/  @!P5 FMUL R62, R62, 0.5 ;  /* 0x3f0000003e3ed820 */ /* 0x000fe20000400000 */
[----:B------:R-:W-:Y:S01]  /*4de0*/  ULDC UR51, c[0x0][0x604] ;  /* 0x0001810000337ab9 */ /* 0x000fe20000000800 */
[----:B------:R-:W-:Y:S01]  /*4df0*/  FFMA R92, R124, UR15, -R163 ;  /* 0x0000000f7c5c7c23 */ /* 0x000fe200080008a3 */
[----:B------:R-:W-:Y:S01]  /*4e00*/  FFMA R52, R104, UR51, -R149 ;  /* 0x0000003368347c23 */ /* 0x000fe20008000895 */
[----:B------:R-:W-:Y:S01]  /*4e10*/  @!P2 FMUL R73, R73, 0.5 ;  /* 0x3f0000004949a820 */ /* 0x000fe20000400000 */
[----:B------:R-:W3:Y:S01]  /*4e20*/  MUFU.EX2 R72, R72 ;  /* 0x0000004800487308 */ /* 0x000ee20000000800 */
[----:B-1----:R-:W-:Y:S01]  /*4e30*/  @!P4 FMUL R23, R23, R23 ;  /* 0x000000171717c220 */ /* 0x002fe20000400000 */
[----:B------:R-:W-:Y:S01]  /*4e40*/  FSETP.GEU.AND P4, PT, R60, -126, PT ;  /* 0xc2fc00003c00780b */ /* 0x000fe20003f8e000 */
[----:B------:R-:W-:Y:S01]  /*4e50*/  ULDC UR51, c[0x0][0x604] ;  /* 0x0001810000337ab9 */ /* 0x000fe20000000800 */
[----:B------:R-:W-:Y:S01]  /*4e60*/  FFMA R104, R80, UR38, -R163 ;  /* 0x0000002650687c23 */ /* 0x000fe200080008a3 */
[--C-:B------:R-:W-:Y:S01]  /*4e70*/  FFMA R50, R110, UR51, -R149.reuse ;  /* 0x000000336e327c23 */ /* 0x100fe20008000895 */
[----:B------:R-:W-:Y:S01]  /*4e80*/  ULDC UR51, c[0x0][0x604] ;  /* 0x0001810000337ab9 */ /* 0x000fe20000000800 */
[----:B------:R-:W-:Y:S01]  /*4e90*/  @!P3 FMUL R74, R74, 0.5 ;  /* 0x3f0000004a4ab820 */ /* 0x000fe20000400000 */
[----:B------:R-:W1:Y:S01]  /*4ea0*/  MUFU.EX2 R62, R62 ;  /* 0x0000003e003e7308 */ /* 0x000e620000000800 */
        /* <DEDUP_REMOVED lines=8> */
[----:B---3--:R-:W-:Y:S01]  /*4f30*/  @!P1 FMUL R72, R72, R72 ;  /* 0x0000004848489220 */ /* 0x008fe20000400000 */
[----:B------:R-:W-:Y:S01]  /*4f40*/  FSETP.GEU.AND P1, PT, R58, -126, PT ;  /* 0xc2fc00003a00780b */ /* 0x000fe20003f2e000 */
[----:B------:R-:W-:Y:S01]  /*4f50*/  ULDC UR51, c[0x0][0x604] ;  /* 0x0001810000337ab9 */ /* 0x000fe20000000800 */
[----:B------:R-:W-:Y:S01]  /*4f60*/  FFMA R93, R91, UR18, -R163 ;  /* 0x000000125b5d7c23 */ /* 0x000fe200080008a3 */
[--C-:B------:R-:W-:Y:S01]  /*4f70*/  FFMA R51, R112, UR51, -R149.reuse ;  /* 0x0000003370337c23 */ /* 0x100fe20008000895 */
[----:B------:R-:W-:Y:S01]  /*4f80*/  ULDC UR51, c[0x0][0x604] ;  /* 0x0001810000337ab9 */ /* 0x000fe20000000800 */
[----:B------:R-:W-:Y:S01]  /*4f90*/  @!P6 FMUL R188, R188, 0.5 ;  /* 0x3f000000bcbce820 */ /* 0x000fe20000400000 */
[----:B------:R-:W3:Y:S01]  /*4fa0*/  MUFU.EX2 R74, R74 ;  /* 0x0000004a004a7308 */ /* 0x000ee20000000800 */
[----:B-1----:R-:W-:Y:S01]  /*4fb0*/  @!P5 FMUL R62, R62, R62 ;  /* 0x0000003e3e3ed220 */ /* 0x002fe20000400000 */
[----:B------:R-:W-:Y:S01]  /*4fc0*/  FSETP.GEU.AND P5, PT, R53, -126, PT ;  /* 0xc2fc00003500780b */ /* 0x000fe20003fae000 */
[----:B------:R-:W-:Y:S01]  /*4fd0*/  FFMA R48, R116, UR51, -R149 ;  /* 0x0000003374307c23 */ /* 0x000fe20008000895 */
[----:B------:R-:W-:Y:S01]  /*4fe0*/  ULDC UR51, c[0x0][0x604] ;  /* 0x0001810000337ab9 */ /* 0x000fe20000000800 */
[----:B------:R-:W-:Y:S01]  /*4ff0*/  FFMA R116, R47, UR8, -R163 ;  /* 0x000000082f747c23 */ /* 0x000fe200080008a3 */
[----:B------:R-:W-:Y:S01]  /*5000*/  FFMA R214, R214, UR51, -R149 ;  /* 0x00000033d6d67c23 */ /* 0x000fe20008000895 */
[----:B------:R-:W-:Y:S01]  /*5010*/  @!P1 FMUL R58, R58, 0.5 ;  /* 0x3f0000003a3a9820 */ /* 0x000fe20000400000 */
[----:B------:R-:W1:Y:S01]  /*5020*/  MUFU.EX2 R60, R60 ;  /* 0x0000003c003c7308 */ /* 0x000e620000000800 */
[----:B--2---:R-:W-:Y:S01]  /*5030*/  @!P2 FMUL R73, R73, R73 ;  /* 0x000000494949a220 */ /* 0x004fe20000400000 */
[----:B------:R-:W-:Y:S01]  /*5040*/  FSETP.GEU.AND P2, PT, R106, -126, PT ;  /* 0xc2fc00006a00780b */ /* 0x000fe20003f4e000 */
[----:B------:R-:W-:Y:S01]  /*5050*/  ULDC UR51, c[0x0][0x604] ;  /* 0x0001810000337ab9 */ /* 0x000fe20000000800 */
[----:B------:R-:W-:Y:S01]  /*5060*/  FFMA R91, R97, UR14, -R163 ;  /* 0x0000000e615b7c23 */ /* 0x000fe200080008a3 */
[--C-:B------:R-:W-:Y:S01]  /*5070*/  FFMA R44, R122, UR51, -R149.reuse ;  /* 0x000000337a2c7c23 */ /* 0x100fe20008000895 */
[----:B------:R-:W-:Y:S01]  /*5080*/  ULDC UR51, c[0x0][0x604] ;  /* 0x0001810000337ab9 */ /* 0x000fe20000000800 */
[----:B------:R-:W-:Y:S01]  /*5090*/  @!P5 FMUL R53, R53, 0.5 ;  /* 0x3f0000003535d820 */ /* 0x000fe20000400000 */
[----:B------:R-:W2:Y:S01]  /*50a0*/  MUFU.EX2 R22, R188 ;  /* 0x000000bc00167308 */ /* 0x000ea20000000800 */
[----:B---3--:R-:W-:Y:S01]  /*50b0*/  @!P3 FMUL R74, R74, R74 ;  /* 0x0000004a4a4ab220 */ /* 0x008fe20000400000 */
[----:B------:R-:W-:Y:S01]  /*50c0*/  FSETP.GEU.AND P3, PT, R52, -126, PT ;  /* 0xc2fc00003400780b */ /* 0x000fe20003f6e000 */
[----:B------:R-:W-:Y:S01]  /*50d0*/  FFMA R49, R120, UR51, -R149 ;  /* 0x0000003378317c23 */ /* 0x000fe20008000895 */
[--C-:B------:R-:W-:Y:S01]  /*50e0*/  FFMA R122, R55, UR7, -R163.reuse ;  /* 0x00000007377a7c23 */ /* 0x100fe200080008a3 */
[----:B------:R-:W-:Y:S01]  /*50f0*/  ULDC UR51, c[0x0][0x604] ;  /* 0x0001810000337ab9 */ /* 0x000fe20000000800 */
[----:B------:R-:W-:Y:S01]  /*5100*/  FFMA R120, R76, UR41, -R163 ;  /* 0x000000294c787c23 */ /* 0x000fe200080008a3 */
[----:B------:R-:W-:Y:S01]  /*5110*/  @!P2 FMUL R106, R106, 0.5 ;  /* 0x3f0000006a6aa820 */ /* 0x000fe20000400000 */
[----:B------:R-:W3:Y:S01]  /*5120*/  MUFU.EX2 R58, R58 ;  /* 0x0000003a003a7308 */ /* 0x000ee20000000800 */
[----:B-1----:R-:W-:Y:S01]  /*5130*/  @!P4 FMUL R60, R60, R60 ;  /* 0x0000003c3c3cc220 */ /* 0x002fe20000400000 */
[----:B------:R-:W-:Y:S01]  /*5140*/  FSETP.GEU.AND P4, PT, R57, -126, PT ;  /* 0xc2fc00003900780b */ /* 0x000fe20003f8e000 */
[----:B------:R-:W-:Y:S01]  /*5150*/  FFMA R47, R216, UR51, -R149 ;  /* 0x00000033d82f7c23 */ /* 0x000fe20008000895 */
[----:B------:R-:W-:Y:S01]  /*5160*/  ULDC UR51, c[0x0][0x604] ;  /* 0x0001810000337ab9 */ /* 0x000fe20000000800 */
[----:B------:R-:W-:Y:S01]  /*5170*/  ULDC UR7, c[0x0][0x604] ;  /* 0x0001810000077ab9 */ /* 0x000fe20000000800 */
[--C-:B------:R-:W-:Y:S01]  /*5180*/  FFMA R97, R128, UR13, -R163.reuse ;  /* 0x0000000d80617c23 */ /* 0x100fe200080008a3 */
[----:B------:R-:W-:Y:S01]  /*5190*/  @!P3 FMUL R52, R52, 0.5 ;  /* 0x3f0000003434b820 */ /* 0x000fe20000400000 */
[----:B------:R1:W4:Y:S01]  /*51a0*/  MUFU.EX2 R45, R106 ;  /* 0x0000006a002d7308 */ /* 0x0003220000000800 */
[----:B--2---:R-:W-:Y:S01]  /*51b0*/  @!P6 FMUL R22, R22, R22 ;  /* 0x000000161616e220 */ /* 0x004fe20000400000 */
[----:B------:R-:W-:Y:S01]  /*51c0*/  FSETP.GEU.AND P6, PT, R59, -126, PT ;  /* 0xc2fc00003b00780b */ /* 0x000fe20003fce000 */
[--C-:B------:R-:W-:Y:S01]  /*51d0*/  FFMA R124, R142, UR10, -R163.reuse ;  /* 0x0000000a8e7c7c23 */ /* 0x100fe200080008a3 */
[--C-:B------:R-:W-:Y:S01]  /*51e0*/  FFMA R128, R145, UR7, -R163.reuse ;  /* 0x0000000791807c23 */ /* 0x100fe200080008a3 */
[--C-:B------:R-:W-:Y:S01]  /*51f0*/  FFMA R112, R84, UR36, -R163.reuse ;  /* 0x0000002454707c23 */ /* 0x100fe200080008a3 */
[----:B------:R-:W-:Y:S01]  /*5200*/  ULDC UR8, c[0x0][0x604] ;  /* 0x0001810000087ab9 */ /* 0x000fe20000000800 */
[----:B------:R-:W-:Y:S01]  /*5210*/  @!P4 FMUL R57, R57, 0.5 ;  /* 0x3f0000003939c820 */ /* 0x000fe20000400000 */
[----:B------:R-:W2:Y:S01]  /*5220*/  MUFU.EX2 R53, R53 ;  /* 0x0000003500357308 */ /* 0x000ea20000000800 */
[----:B---3--:R-:W-:Y:S01]  /*5230*/  @!P1 FMUL R58, R58, R58 ;  /* 0x0000003a3a3a9220 */ /* 0x008fe20000400000 */
[----:B------:R-:W-:Y:S01]  /*5240*/  FSETP.GEU.AND P1, PT, R51, -126, PT ;  /* 0xc2fc00003300780b */ /* 0x000fe20003f2e000 */
[----:B-1----:R-:W-:Y:S01]  /*5250*/  FFMA R106, R56, UR9, -R163 ;  /* 0x00000009386a7c23 */ /* 0x002fe200080008a3 */
[--C-:B------:R-:W-:Y:S01]  /*5260*/  FFMA R56, R218, UR51, -R149.reuse ;  /* 0x00000033da387c23 */ /* 0x100fe20008000895 */
[----:B------:R-:W-:Y:S01]  /*5270*/  ULDC UR51, c[0x0][0x604] ;  /* 0x0001810000337ab9 */ /* 0x000fe20000000800 */
[----:B------:R-:W-:Y:S01]  /*5280*/  ULDC UR9, c[0x0][0x604] ;  /* 0x0001810000097ab9 */ /* 0x000fe20000000800 */
[----:B------:R-:W-:Y:S01]  /*5290*/  @!P6 FMUL R59, R59, 0.5 ;  /* 0x3f0000003b3be820 */ /* 0x000fe20000400000 */
[----:B------:R-:W1:Y:S01]  /*52a0*/  MUFU.EX2 R52, R52 ;  /* 0x0000003400347308 */ /* 0x000e620000000800 */
[----:B----4-:R-:W-:Y:S01]  /*52b0*/  @!P2 FMUL R45, R45, R45 ;  /* 0x0000002d2d2da220 */ /* 0x010fe20000400000 */
[----:B------:R-:W-:Y:S01]  /*52c0*/  FSETP.GEU.AND P2, PT, R48, -126, PT ;  /* 0xc2fc00003000780b */ /* 0x000fe20003f4e000 */
[----:B------:R-:W-:Y:S01]  /*52d0*/  FFMA R220, R220, UR51, -R149 ;  /* 0x00000033dcdc7c23 */ /* 0x000fe20008000895 */
[----:B------:R-:W-:Y:S01]  /*52e0*/  ULDC UR51, c[0x0][0x604] ;  /* 0x0001810000337ab9 */ /* 0x000fe20000000800 */
[----:B------:R-:W-:Y:S01]  /*52f0*/  FFMA R84, R109, UR50, -R163 ;  /* 0x000000326d547c23 */ /* 0x000fe200080008a3 */
[----:B------:R-:W-:Y:S01]  /*5300*/  FFMA R138, R138, UR51, -R149 ;  /* 0x000000338a8a7c23 */ /* 0x000fe20008000895 */
[----:B------:R-:W-:Y:S01]  /*5310*/  @!P1 FMUL R51, R51, 0.5 ;  /* 0x3f00000033339820 */ /* 0x000fe20000400000 */
[----:B------:R-:W3:Y:S01]  /*5320*/  MUFU.EX2 R57, R57 ;  /* 0x0000003900397308 */ /* 0x000ee20000000800 */
[----:B--2---:R-:W-:Y:S01]  /*5330*/  @!P5 FMUL R53, R53, R53 ;  /* 0x000000353535d220 */ /* 0x004fe20000400000 */
[----:B------:R-:W-:Y:S01]  /*5340*/  FSETP.GEU.AND P5, PT, R114, -126, PT ;  /* 0xc2fc00007200780b */ /* 0x000fe20003fae000 */
[--C-:B------:R-:W-:Y:S01]  /*5350*/  FFMA R96, R127, UR46, -R163.reuse ;  /* 0x0000002e7f607c23 */ /* 0x100fe200080008a3 */
[--C-:B------:R-:W-:Y:S01]  /*5360*/  FFMA R109, R134, UR11, -R163.reuse ;  /* 0x0000000b866d7c23 */ /* 0x100fe200080008a3 */
[--C-:B------:R-:W-:Y:S01]  /*5370*/  FFMA R126, R151, UR9, -R163.reuse ;  /* 0x00000009977e7c23 */ /* 0x100fe200080008a3 */
[--C-:B------:R-:W-:Y:S01]  /*5380*/  FFMA R127, R144, UR8, -R163.reuse ;  /* 0x00000008907f7c23 */ /* 0x100fe200080008a3 */
[----:B------:R-:W-:Y:S01]  /*5390*/  @!P2 FMUL R48, R48, 0.5 ;  /* 0x3f0000003030a820 */ /* 0x000fe20000400000 */
[----:B------:R-:W2:Y:S01]  /*53a0*/  MUFU.EX2 R59, R59 ;  /* 0x0000003b003b7308 */ /* 0x000ea20000000800 */
[----:B-1----:R-:W-:Y:S01]  /*53b0*/  @!P3 FMUL R52, R52, R52 ;  /* 0x000000343434b220 */ /* 0x002fe20000400000 */
[----:B------:R-:W-:Y:S01]  /*53c0*/  FSETP.GEU.AND P3, PT, R214, -126, PT ;  /* 0xc2fc0000d600780b */ /* 0x000fe20003f6e000 */
[--C-:B------:R-:W-:Y:S01]  /*53d0*/  FFMA R134, R141, UR5, -R163.reuse ;  /* 0x000000058d867c23 */ /* 0x100fe200080008a3 */
[----:B------:R-:W-:Y:S01]  /*53e0*/  ULDC UR22, c[0x0][0x604] ;  /* 0x0001810000167ab9 */ /* 0x000fe20000000800 */
[----:B------:R-:W-:Y:S01]  /*53f0*/  ULDC UR21, c[0x0][0x604] ;  /* 0x0001810000157ab9 */ /* 0x000fe20000000800 */
[----:B------:R-:W-:Y:S01]  /*5400*/  ULDC UR20, c[0x0][0x604] ;  /* 0x0001810000147ab9 */ /* 0x000fe20000000800 */
[----:B------:R-:W-:Y:S01]  /*5410*/  @!P5 FMUL R114, R114, 0.5 ;  /* 0x3f0000007272d820 */ /* 0x000fe20000400000 */
[----:B------:R-:W1:Y:S01]  /*5420*/  MUFU.EX2 R51, R51 ;  /* 0x0000003300337308 */ /* 0x000e620000000800 */
[----:B---3--:R-:W-:Y:S01]  /*5430*/  @!P4 FMUL R57, R57, R57 ;  /* 0x000000393939c220 */ /* 0x008fe20000400000 */
[----:B------:R-:W-:Y:S01]  /*5440*/  FSETP.GEU.AND P4, PT, R49, -126, PT ;  /* 0xc2fc00003100780b */ /* 0x000fe20003f8e000 */
[----:B------:R-:W-:Y:S01]  /*5450*/  ULDC UR19, c[0x0][0x604] ;  /* 0x0001810000137ab9 */ /* 0x000fe20000000800 */
[----:B------:R-:W-:Y:S01]  /*5460*/  ULDC UR17, c[0x0][0x604] ;  /* 0x0001810000117ab9 */ /* 0x000fe20000000800 */
[----:B------:R-:W-:Y:S01]  /*5470*/  ULDC UR16, c[0x0][0x604] ;  /* 0x0001810000107ab9 */ /* 0x000fe20000000800 */
[----:B------:R-:W-:Y:S01]  /*5480*/  ULDC UR4, c[0x0][0x604] ;  /* 0x0001810000047ab9 */ /* 0x000fe20000000800 */
[----:B------:R-:W-:Y:S01]  /*5490*/  @!P3 FMUL R214, R214, 0.5 ;  /* 0x3f000000d6d6b820 */ /* 0x000fe20000400000 */
[----:B------:R3:W4:Y:S01]  /*54a0*/  MUFU.EX2 R46, R114 ;  /* 0x00000072002e7308 */ /* 0x0007220000000800 */
[----:B--2---:R-:W-:Y:S01]  /*54b0*/  @!P6 FMUL R59, R59, R59 ;  /* 0x0000003b3b3be220 */ /* 0x004fe20000400000 */
[----:B------:R-:W-:Y:S01]  /*54c0*/  FSETP.GEU.AND P6, PT, R50, -126, PT ;  /* 0xc2fc00003200780b */ /* 0x000fe20003fce000 */
[----:B------:R-:W-:Y:S01]  /*54d0*/  ULDC UR5, c[0x0][0x604] ;  /* 0x0001810000057ab9 */ /* 0x000fe20000000800 */
[----:B------:R-:W-:Y:S01]  /*54e0*/  ULDC UR7, c[0x0][0x604] ;  /* 0x0001810000077ab9 */ /* 0x000fe20000000800 */
[----:B------:R-:W-:Y:S01]  /*54f0*/  ULDC UR8, c[0x0][0x604] ;  /* 0x0001810000087ab9 */ /* 0x000fe20000000800 */
[----:B------:R-:W-:Y:S01]  /*5500*/  ULDC UR9, c[0x0][0x604] ;  /* 0x0001810000097ab9 */ /* 0x000fe20000000800 */
[----:B------:R-:W-:Y:S01]  /*5510*/  @!P4 FMUL R49, R49, 0.5 ;  /* 0x3f0000003131c820 */ /* 0x000fe20000400000 */
[----:B------:R-:W2:Y:S01]  /*5520*/  MUFU.EX2 R48, R48 ;  /* 0x0000003000307308 */ /* 0x000ea20000000800 */
[----:B-1----:R-:W-:Y:S01]  /*5530*/  @!P1 FMUL R51, R51, R51 ;  /* 0x0000003333339220 */ /* 0x002fe20000400000 */
[----:B------:R-:W-:Y:S01]  /*5540*/  FSETP.GEU.AND P1, PT, R56, -126, PT ;  /* 0xc2fc00003800780b */ /* 0x000fe20003f2e000 */
[--C-:B---3--:R-:W-:Y:S01]  /*5550*/  FFMA R114, R71, UR42, -R163.reuse ;  /* 0x0000002a47727c23 */ /* 0x108fe200080008a3 */
[--C-:B------:R-:W-:Y:S01]  /*5560*/  FFMA R130, R162, UR40, -R163.reuse ;  /* 0x00000028a2827c23 */ /* 0x100fe200080008a3 */
[--C-:B------:R-:W-:Y:S01]  /*5570*/  FFMA R87, R87, UR28, -R163.reuse ;  /* 0x0000001c57577c23 */ /* 0x100fe200080008a3 */
[--C-:B------:R-:W-:Y:S01]  /*5580*/  FFMA R83, R83, UR27, -R163.reuse ;  /* 0x0000001b53537c23 */ /* 0x100fe200080008a3 */
[----:B------:R-:W-:Y:S01]  /*5590*/  @!P6 FMUL R50, R50, 0.5 ;  /* 0x3f0000003232e820 */ /* 0x000fe20000400000 */
[----:B------:R-:W1:Y:S01]  /*55a0*/  MUFU.EX2 R55, R214 ;  /* 0x000000d600377308 */ /* 0x000e620000000800 */
[----:B----4-:R-:W-:Y:S01]  /*55b0*/  @!P5 FMUL R46, R46, R46 ;  /* 0x0000002e2e2ed220 */ /* 0x010fe20000400000 */
[----:B------:R-:W-:Y:S01]  /*55c0*/  FSETP.GEU.AND P5, PT, R47, -126, PT ;  /* 0xc2fc00002f00780b */ /* 0x000fe20003fae000 */
[--C-:B------:R-:W-:Y:S01]  /*55d0*/  FFMA R86, R86, UR26, -R163.reuse ;  /* 0x0000001a56567c23 */ /* 0x100fe200080008a3 */
[--C-:B------:R-:W-:Y:S01]  /*55e0*/  FFMA R82, R82, UR24, -R163.reuse ;  /* 0x0000001852527c23 */ /* 0x100fe200080008a3 */
[--C-:B------:R-:W-:Y:S01]  /*55f0*/  FFMA R95, R95, UR22, -R163.reuse ;  /* 0x000000165f5f7c23 */ /* 0x100fe200080008a3 */
[--C-:B------:R-:W-:Y:S01]  /*5600*/  FFMA R101, R101, UR21, -R163.reuse ;  /* 0x0000001565657c23 */ /* 0x100fe200080008a3 */
[----:B------:R-:W-:Y:S01]  /*5610*/  @!P1 FMUL R56, R56, 0.5 ;  /* 0x3f00000038389820 */ /* 0x000fe20000400000 */
[----:B------:R-:W3:Y:S01]  /*5620*/  MUFU.EX2 R49, R49 ;  /* 0x0000003100317308 */ /* 0x000ee20000000800 */
[----:B--2---:R-:W-:Y:S01]  /*5630*/  @!P2 FMUL R48, R48, R48 ;  /* 0x000000303030a220 */ /* 0x004fe20000400000 */
[----:B------:R-:W-:Y:S01]  /*5640*/  FSETP.GEU.AND P2, PT, R43, -126, PT ;  /* 0xc2fc00002b00780b */ /* 0x000fe20003f4e000 */
[--C-:B------:R-:W-:Y:S01]  /*5650*/  FFMA R100, R100, UR20, -R163.reuse ;  /* 0x0000001464647c23 */ /* 0x100fe200080008a3 */
[--C-:B------:R-:W-:Y:S01]  /*5660*/  FFMA R94, R94, UR19, -R163.reuse ;  /* 0x000000135e5e7c23 */ /* 0x100fe200080008a3 */
[--C-:B------:R-:W-:Y:S01]  /*5670*/  FFMA R99, R99, UR17, -R163.reuse ;  /* 0x0000001163637c23 */ /* 0x100fe200080008a3 */
[----:B------:R-:W-:Y:S01]  /*5680*/  FFMA R98, R98, UR16, -R163 ;  /* 0x0000001062627c23 */ /* 0x000fe200080008a3 */
        /* <DEDUP_REMOVED lines=12> */
[----:B------:R-:W-:-:S04]  /*5750*/  FFMA R139, R139, UR9, -R149 ;  /* 0x000000098b8b7c23 */ /* 0x000fc80008000895 */
[----:B------:R-:W-:Y:S01]  /*5760*/  @!P3 FMUL R220, R220, 0.5 ;  /* 0x3f000000dcdcb820 */ /* 0x000fe20000400000 */
[----:B------:R-:W3:Y:S01]  /*5770*/  MUFU.EX2 R56, R56 ;  /* 0x0000003800387308 */ /* 0x000ee20000000800 */
[----:B--2---:R-:W-:Y:S01]  /*5780*/  @!P6 FMUL R50, R50, R50 ;  /* 0x000000323232e220 */ /* 0x004fe20000400000 */
[----:B------:R-:W-:-:S05]  /*5790*/  FSETP.GEU.AND P6, PT, R44, -126, PT ;  /* 0xc2fc00002c00780b */ /* 0x000fca0003fce000 */
[----:B------:R-:W-:Y:S01]  /*57a0*/  @!P4 FMUL R224, R224, 0.5 ;  /* 0x3f000000e0e0c820 */ /* 0x000fe20000400000 */
[----:B------:R-:W2:Y:S01]  /*57b0*/  MUFU.EX2 R43, R43 ;  /* 0x0000002b002b7308 */ /* 0x000ea20000000800 */
[----:B-1----:R-:W-:Y:S01]  /*57c0*/  @!P5 FMUL R47, R47, R47 ;  /* 0x0000002f2f2fd220 */ /* 0x002fe20000400000 */
[----:B------:R-:W-:-:S05]  /*57d0*/  FSETP.GEU.AND P5, PT, R226, -126, PT ;  /* 0xc2fc0000e200780b */ /* 0x000fca0003fae000 */
[----:B------:R-:W-:Y:S01]  /*57e0*/  @!P6 FMUL R44, R44, 0.5 ;  /* 0x3f0000002c2ce820 */ /* 0x000fe20000400000 */
[----:B------:R-:W1:Y:S01]  /*57f0*/  MUFU.EX2 R54, R220 ;  /* 0x000000dc00367308 */ /* 0x000e620000000800 */
[----:B---3--:R-:W-:Y:S01]  /*5800*/  @!P1 FMUL R56, R56, R56 ;  /* 0x0000003838389220 */ /* 0x008fe20000400000 */
[----:B------:R-:W-:-:S05]  /*5810*/  FSETP.GEU.AND P1, PT, R222, -126, PT ;  /* 0xc2fc0000de00780b */ /* 0x000fca0003f2e000 */
        /* <DEDUP_REMOVED lines=15> */
[----:B------:R-:W2:Y:S05]  /*5910*/  SYNCS.PHASECHK.TRANS64.TRYWAIT P6, [R2+URZ+0x2a808], R13 ;  /* 0x02a8080d020075a7 */ /* 0x000eaa00080c017f */
[----:B------:R-:W-:Y:S01]  /*5920*/  @!P4 FMUL R25, R25, 0.5 ;  /* 0x3f0000001919c820 */ /* 0x000fe20000400000 */
[----:B------:R-:W4:Y:S01]  /*5930*/  MUFU.EX2 R79, R138 ;  /* 0x0000008a004f7308 */ /* 0x000f220000000800 */
[----:B-1----:R-:W-:Y:S01]  /*5940*/  @!P5 FMUL R76, R76, R76 ;  /* 0x0000004c4c4cd220 */ /* 0x002fe20000400000 */
[----:B------:R-:W-:-:S04]  /*5950*/  FSETP.GEU.AND P5, PT, R140, -126, PT ;  /* 0xc2fc00008c00780b */ /* 0x000fc80003fae000 */
[----:B------:R-:W-:Y:S02]  /*5960*/  P2R R155, PR, RZ, 0x20 ;  /* 0x00000020ff9b7803 */ /* 0x000fe40000000000 */
[----:B------:R-:W1:Y:S01]  /*5970*/  MUFU.EX2 R137, R137 ;  /* 0x0000008900897308 */ /* 0x000e620000000800 */
[----:B---3--:R-:W-:Y:S01]  /*5980*/  @!P1 FMUL R80, R80, R80 ;  /* 0x0000005050509220 */ /* 0x008fe20000400000 */
[----:B------:R-:W-:-:S05]  /*5990*/  FSETP.GEU.AND P1, PT, R143, -126, PT ;  /* 0xc2fc00008f00780b */ /* 0x000fca0003f2e000 */
[----:B------:R-:W-:Y:S01]  /*59a0*/  @!P5 FMUL R140, R140, 0.5 ;  /* 0x3f0000008c8cd820 */ /* 0x000fe20000400000 */
[----:B------:R-:W3:Y:S01]  /*59b0*/  MUFU.EX2 R138, R25 ;  /* 0x00000019008a7308 */ /* 0x000ee20000000800 */
[----:B----4-:R-:W-:Y:S01]  /*59c0*/  @!P2 FMUL R79, R79, R79 ;  /* 0x0000004f4f4fa220 */ /* 0x010fe20000400000 */
[----:B------:R-:W-:Y:S02]  /*59d0*/  FSETP.GEU.AND P2, PT, R27, -126, PT ;  /* 0xc2fc00001b00780b */ /* 0x000fe40003f4e000 */
[----:B------:R-:W-:-:S03]  /*59e0*/  FSETP.GEU.AND P5, PT, R154, -126, PT ;  /* 0xc2fc00009a00780b */ /* 0x000fc60003fae000 */
[----:B------:R-:W-:Y:S01]  /*59f0*/  @!P1 FMUL R143, R143, 0.5 ;  /* 0x3f0000008f8f9820 */ /* 0x000fe20000400000 */
[----:B------:R-:W4:Y:S01]  /*5a00*/  MUFU.EX2 R140, R140 ;  /* 0x0000008c008c7308 */ /* 0x000f220000000800 */
[----:B-1----:R-:W-:Y:S01]  /*5a10*/  @!P3 FMUL R137, R137, R137 ;  /* 0x000000898989b220 */ /* 0x002fe20000400000 */
[----:B------:R-:W-:-:S05]  /*5a20*/  FSETP.GEU.AND P3, PT, R152, -126, PT ;  /* 0xc2fc00009800780b */ /* 0x000fca0003f6e000 */
[----:B------:R-:W-:Y:S01]  /*5a30*/  @!P2 FMUL R27, R27, 0.5 ;  /* 0x3f0000001b1ba820 */ /* 0x000fe20000400000 */
[----:B------:R-:W1:Y:S01]  /*5a40*/  MUFU.EX2 R143, R143 ;  /* 0x0000008f008f7308 */ /* 0x000e620000000800 */
[----:B---3--:R-:W-:Y:S01]  /*5a50*/  @!P4 FMUL R138, R138, R138 ;  /* 0x0000008a8a8ac220 */ /* 0x008fe20000400000 */
[----:B------:R-:W-:-:S05]  /*5a60*/  FSETP.GEU.AND P4, PT, R153, -126, PT ;  /* 0xc2fc00009900780b */ /* 0x000fca0003f8e000 */
[----:B------:R-:W-:Y:S01]  /*5a70*/  @!P3 FMUL R152, R152, 0.5 ;  /* 0x3f0000009898b820 */ /* 0x000fe20000400000 */
[----:B------:R3:W1:Y:S07]  /*5a80*/  MUFU.EX2 R142, R27 ;  /* 0x0000001b008e7308 */ /* 0x00066e0000000800 */
[----:B------:R-:W-:Y:S01]  /*5a90*/  @!P4 FMUL R153, R153, 0.5 ;  /* 0x3f0000009999c820 */ /* 0x000fe20000400000 */
[----:B------:R3:W1:Y:S08]  /*5aa0*/  MUFU.EX2 R145, R152 ;  /* 0x0000009800917308 */ /* 0x0006700000000800 */
[----:B------:R3:W1:Y:S01]  /*5ab0*/  MUFU.EX2 R146, R153 ;  /* 0x0000009900927308 */ /* 0x0006620000000800 */
[----:B--2-4-:R-:W-:Y:S05]  /*5ac0*/  @!P6 BRA `(.L_x_23) ;  /* 0x000001400078e947 */ /* 0x014fea0003800000 */
.L_x_85:
[----:B------:R-:W-:Y:S01]  /*5ad0*/  ISETP.NE.AND P6, PT, R155, RZ, PT ;  /* 0x000000ff9b00720c */ /* 0x000fe20003fc5270 */
[----:B-1----:R-:W-:Y:S01]  /*5ae0*/  @!P1 FMUL R143, R143, R143 ;  /* 0x0000008f8f8f9220 */ /* 0x002fe20000400000 */
[----:B------:R-:W-:Y:S01]  /*5af0*/  F2FP.F16.F32.PACK_AB R25, R69, R77 ;  /* 0x0000004d4519723e */ /* 0x000fe200000000ff */
[----:B------:R-:W-:Y:S01]  /*5b00*/  UIADD3 UR4, UR61, 0xa00, URZ ;  /* 0x00000a003d047890 */ /* 0x000fe2000fffe03f */
[----:B---3--:R-:W-:Y:S01]  /*5b10*/  F2FP.F16.F32.PACK_AB R27, R31, R70 ;  /* 0x000000461f1b723e */ /* 0x008fe200000000ff */
[----:B------:R-:W-:Y:S01]  /*5b20*/  UMOV UR11, 0xc0000010 ;  /* 0xc0000010000b7882 */ /* 0x000fe20000000000 */
[----:B------:R-:W-:Y:S01]  /*5b30*/  F2FP.F16.F32.PACK_AB R24, R138, R137 ;  /* 0x000000898a18723e */ /* 0x000fe200000000ff */
[----:B------:R-:W-:Y:S01]  /*5b40*/  UIADD3 UR6, UR61, 0xc00, URZ ;  /* 0x00000c003d067890 */ /* 0x000fe2000fffe03f */
[----:B------:R-:W-:Y:S01]  /*5b50*/  @!P5 FMUL R154, R154, 0.5 ;  /* 0x3f0000009a9ad820 */ /* 0x000fe20000400000 */
[----:B------:R-:W-:Y:S01]  /*5b60*/  UMOV UR7, 0xc0000010 ;  /* 0xc000001000077882 */ /* 0x000fe20000000000 */
[----:B------:R-:W-:Y:S01]  /*5b70*/  UMOV UR10, UR4 ;  /* 0x00000004000a7c82 */ /* 0x000fe20008000000 */
[----:B------:R-:W-:Y:S01]  /*5b80*/  UIADD3 UR8, UR61, 0xe00, URZ ;  /* 0x00000e003d087890 */ /* 0x000fe2000fffe03f */
[----:B--2---:R-:W1:Y:S01]  /*5b90*/  MUFU.EX2 R13, R154 ;  /* 0x0000009a000d7308 */ /* 0x004e620000000800 */
[----:B------:R-:W-:Y:S01]  /*5ba0*/  @!P6 FMUL R140, R140, R140 ;  /* 0x0000008c8c8ce220 */ /* 0x000fe20000400000 */
[----:B------:R-:W-:Y:S01]  /*5bb0*/  UIADD3 UR4, UR61, 0x1000, URZ ;  /* 0x000010003d047890 */ /* 0x000fe2000fffe03f */
[----:B------:R-:W-:Y:S01]  /*5bc0*/  @!P2 FMUL R142, R142, R142 ;  /* 0x0000008e8e8ea220 */ /* 0x000fe20000400000 */
[----:B------:R-:W-:Y:S01]  /*5bd0*/  @!P3 FMUL R145, R145, R145 ;  /* 0x000000919191b220 */ /* 0x000fe20000400000 */
[----:B------:R-:W-:Y:S01]  /*5be0*/  @!P4 FMUL R146, R146, R146 ;  /* 0x000000929292c220 */ /* 0x000fe20000400000 */
[----:B------:R-:W-:Y:S01]  /*5bf0*/  F2FP.F16.F32.PACK_AB R26, R143, R140 ;  /* 0x0000008c8f1a723e */ /* 0x000fe200000000ff */
[----:B------:R-:W-:Y:S01]  /*5c00*/  FADD R198, R77, R62 ;  /* 0x0000003e4dc67221 */ /* 0x000fe20000000000 */
[----:B------:R-:W-:Y:S01]  /*5c10*/  FSETP.GEU.AND P6, PT, R108, -126, PT ;  /* 0xc2fc00006c00780b */ /* 0x000fe20003fce000 */
[----:B------:R-:W-:Y:S01]  /*5c20*/  UMOV UR15, 0xc0000010 ;  /* 0xc0000010000f7882 */ /* 0x000fe20000000000 */
[----:B------:R-:W-:Y:S01]  /*5c30*/  WARPGROUP.ARRIVE ;  /* 0x00000000000079c5 */ /* 0x000fe20000000000 */
[----:B------:R-:W-:Y:S01]  /*5c40*/  FSETP.GEU.AND P2, PT, R125, -126, PT ;  /* 0xc2fc00007d00780b */ /* 0x000fe20003f4e000 */
[----:B------:R-:W-:Y:S01]  /*5c50*/  UIADD3 UR12, UR61, 0x12a0, URZ ;  /* 0x000012a03d0c7890 */ /* 0x000fe2000fffe03f */
[----:B------:R-:W-:Y:S01]  /*5c60*/  FSETP.GEU.AND P1, PT, R118, -126, PT ;  /* 0xc2fc00007600780b */ /* 0x000fe20003f2e000 */
[----:B------:R-:W-:Y:S01]  /*5c70*/  FADD R69, R69, R72 ;  /* 0x0000004845457221 */ /* 0x000fe20000000000 */
[----:B------:R-:W-:Y:S01]  /*5c80*/  FSETP.GEU.AND P3, PT, R135, -126, PT ;  /* 0xc2fc00008700780b */ /* 0x000fe20003f6e000 */
[----:B------:R-:W-:Y:S01]  /*5c90*/  HGMMA.64x16x16.F32 R184, R24, gdesc[UR8].tnspB, RZ, !UPT, gsb0 ;  /* 0x4020000818b87df0 */ /* 0x000fe2000c0008ff */
[----:B------:R-:W-:Y:S01]  /*5ca0*/  UMOV UR10, UR8 ;  /* 0x00000008000a7c82 */ /* 0x000fe20008000000 */
[----:B------:R-:W-:Y:S01]  /*5cb0*/  UMOV UR11, 0xc0000010 ;  /* 0xc0000010000b7882 */ /* 0x000fe20000000000 */
[----:B-1----:R-:W-:Y:S01]  /*5cc0*/  @!P5 FMUL R13, R13, R13 ;  /* 0x0000000d0d0dd220 */ /* 0x002fe20000400000 */
[----:B------:R-:W-:Y:S01]  /*5cd0*/  UIADD3 UR8, UR61, 0xe20, URZ ;  /* 0x00000e203d087890 */ /* 0x000fe2000fffe03f */
[----:B------:R-:W-:Y:S01]  /*5ce0*/  @!P6 FMUL R108, R108, 0.5 ;  /* 0x3f0000006c6ce820 */ /* 0x000fe20000400000 */
[----:B------:R-:W-:Y:S01]  /*5cf0*/  FSETP.GEU.AND P4, PT, R107, -126, PT ;  /* 0xc2fc00006b00780b */ /* 0x000fe20003f8e000 */
[----:B------:R-:W-:Y:S01]  /*5d00*/  ULDC UR5, c[0x0][0x604] ;  /* 0x0001810000057ab9 */ /* 0x000fe20000000800 */
[----:B------:R-:W-:Y:S01]  /*5d10*/  @!P2 FMUL R125, R125, 0.5 ;  /* 0x3f0000007d7da820 */ /* 0x000fe20000400000 */
[----:B------:R-:W-:Y:S01]  /*5d20*/  FSETP.GEU.AND P5, PT, R117, -126, PT ;  /* 0xc2fc00007500780b */ /* 0x000fe20003fae000 */
[----:B------:R-:W-:Y:S01]  /*5d30*/  @!P1 FMUL R118, R118, 0.5 ;  /* 0x3f00000076769820 */ /* 0x000fe20000400000 */
[----:B------:R-:W1:Y:S01]  /*5d40*/  MUFU.EX2 R108, R108 ;  /* 0x0000006c006c7308 */ /* 0x000e620000000800 */
[----:B------:R-:W-:Y:S01]  /*5d50*/  @!P3 FMUL R135, R135, 0.5 ;  /* 0x3f0000008787b820 */ /* 0x000fe20000400000 */
[----:B------:R-:W-:Y:S01]  /*5d60*/  F2FP.F16.F32.PACK_AB R77, R76, R71 ;  /* 0x000000474c4d723e */ /* 0x000fe200000000ff */
[----:B------:R-:W-:Y:S01]  /*5d70*/  ULDC UR60, c[0x0][0x28c] ;  /* 0x0000a300003c7ab9 */ /* 0x000fe20000000800 */
[----:B------:R-:W-:-:S02]  /*5d80*/  IADD3 R11, R11, 0x100, RZ ;  /* 0x000001000b0b7810 */ /* 0x000fc40007ffe0ff */
[----:B------:R-:W-:Y:S02]  /*5d90*/  LEA.HI.SX32 R192, R192, 0xffffffff, 0x18 ;  /* 0xffffffffc0c07811 */ /* 0x000fe400078fc2ff */
[----:B------:R-:W2:Y:S01]  /*5da0*/  MUFU.EX2 R149, R118 ;  /* 0x0000007600957308 */ /* 0x000ea20000000800 */
[----:B------:R-:W-:Y:S02]  /*5db0*/  @!P4 FMUL R107, R107, 0.5 ;  /* 0x3f0000006b6bc820 */ /* 0x000fe40000400000 */
[----:B------:R-:W-:-:S05]  /*5dc0*/  @!P5 FMUL R117, R117, 0.5 ;  /* 0x3f0000007575d820 */ /* 0x000fca0000400000 */
[----:B------:R-:W3:Y:S01]  /*5dd0*/  MUFU.EX2 R125, R125 ;  /* 0x0000007d007d7308 */ /* 0x000ee20000000800 */
[----:B-1----:R-:W-:Y:S01]  /*5de0*/  @!P6 FMUL R108, R108, R108 ;  /* 0x0000006c6c6ce220 */ /* 0x002fe20000400000 */
[----:B------:R-:W-:-:S06]  /*5df0*/  FSETP.GEU.AND P6, PT, R123, -126, PT ;  /* 0xc2fc00007b00780b */ /* 0x000fcc0003fce000 */
[----:B------:R-:W1:Y:S01]  /*5e00*/  MUFU.EX2 R150, R135 ;  /* 0x0000008700967308 */ /* 0x000e620000000800 */
[----:B--2---:R-:W-:Y:S01]  /*5e10*/  @!P1 FMUL R149, R149, R149 ;  /* 0x0000009595959220 */ /* 0x004fe20000400000 */
[----:B------:R-:W-:Y:S01]  /*5e20*/  FSETP.GEU.AND P1, PT, R133, -126, PT ;  /* 0xc2fc00008500780b */ /* 0x000fe20003f2e000 */
[----:B------:R-:W-:Y:S02]  /*5e30*/  WARPGROUP.DEPBAR.LE gsb0, 0x0 ;  /* 0x00008000000079c5 */ /* 0x000fe40000010000 */
[----:B------:R-:W-:Y:S01]  /*5e40*/  WARPGROUP.ARRIVE ;  /* 0x00000000000079c5 */ /* 0x000fe20000000000 */
[----:B---3--:R-:W-:Y:S01]  /*5e50*/  @!P2 FMUL R125, R125, R125 ;  /* 0x0000007d7d7da220 */ /* 0x008fe20000400000 */
[----:B------:R-:W-:Y:S01]  /*5e60*/  @!P6 FMUL R123, R123, 0.5 ;  /* 0x3f0000007b7be820 */ /* 0x000fe20000400000 */
[----:B------:R-:W2:Y:S01]  /*5e70*/  MUFU.EX2 R107, R107 ;  /* 0x0000006b006b7308 */ /* 0x000ea20000000800 */
[----:B------:R-:W-:Y:S02]  /*5e80*/  FSETP.GEU.AND P2, PT, R106, -126, PT ;  /* 0xc2fc00006a00780b */ /* 0x000fe40003f4e000 */
[----:B------:R-:W-:Y:S01]  /*5e90*/  HGMMA.64x16x16.F32 R176, R24, gdesc[UR4].tnspB, RZ, !UPT, gsb0 ;  /* 0x4020000418b07df0 */ /* 0x000fe2000c0008ff */
[----:B------:R-:W-:Y:S01]  /*5ea0*/  UIADD3 UR6, UR61, 0x1200, URZ ;  /* 0x000012003d067890 */ /* 0x000fe2000fffe03f */
[----:B-1----:R-:W-:Y:S01]  /*5eb0*/  @!P3 FMUL R150, R150, R150 ;  /* 0x000000969696b220 */ /* 0x002fe20000400000 */
[----:B------:R-:W-:Y:S01]  /*5ec0*/  UMOV UR7, 0xc0000010 ;  /* 0xc000001000077882 */ /* 0x000fe20000000000 */
[----:B------:R-:W-:Y:S01]  /*5ed0*/  @!P1 FMUL R133, R133, 0.5 ;  /* 0x3f00000085859820 */ /* 0x000fe20000400000 */
[----:B------:R-:W1:Y:S01]  /*5ee0*/  MUFU.EX2 R118, R117 ;  /* 0x0000007500767308 */ /* 0x000e620000000800 */
[----:B------:R-:W-:-:S05]  /*5ef0*/  FSETP.GEU.AND P3, PT, R116, -126, PT ;  /* 0xc2fc00007400780b */ /* 0x000fca0003f6e000 */
[----:B------:R-:W-:Y:S02]  /*5f00*/  @!P2 FMUL R106, R106, 0.5 ;  /* 0x3f0000006a6aa820 */ /* 0x000fe40000400000 */
[----:B------:R-:W3:Y:S01]  /*5f10*/  MUFU.EX2 R123, R123 ;  /* 0x0000007b007b7308 */ /* 0x000ee20000000800 */
[----:B--2---:R-:W-:Y:S01]  /*5f20*/  @!P4 FMUL R107, R107, R107 ;  /* 0x0000006b6b6bc220 */ /* 0x004fe20000400000 */
[----:B------:R-:W-:-:S04]  /*5f30*/  FSETP.GEU.AND P4, PT, R122, -126, PT ;  /* 0xc2fc00007a00780b */ /* 0x000fc80003f8e000 */
[----:B------:R-:W-:Y:S02]  /*5f40*/  @!P3 FMUL R116, R116, 0.5 ;  /* 0x3f0000007474b820 */ /* 0x000fe40000400000 */
        /* <DEDUP_REMOVED lines=10> */
[----:B------:R-:W-:Y:S01]  /*5ff0*/  FSETP.GEU.AND P1, PT, R115, -126, PT ;  /* 0xc2fc00007300780b */ /* 0x000fe20003f2e000 */
[----:B------:R-:W-:Y:S02]  /*6000*/  WARPGROUP.DEPBAR.LE gsb0, 0x0 ;  /* 0x00008000000079c5 */ /* 0x000fe40000010000 */
[----:B------:R-:W-:-:S03]  /*6010*/  WARPGROUP.ARRIVE ;  /* 0x00000000000079c5 */ /* 0x000fc60000000000 */
[----:B------:R-:W2:Y:S01]  /*6020*/  MUFU.EX2 R122, R122 ;  /* 0x0000007a007a7308 */ /* 0x000ea20000000800 */
[----:B-1----:R-:W-:Y:S01]  /*6030*/  @!P2 FMUL R106, R106, R106 ;  /* 0x0000006a6a6aa220 */ /* 0x002fe20000400000 */
[----:B------:R-:W-:Y:S01]  /*6040*/  FSETP.GEU.AND P2, PT, R121, -126, PT ;  /* 0xc2fc00007900780b */ /* 0x000fe20003f4e000 */
[----:B------:R-:W-:Y:S01]  /*6050*/  @!P6 FMUL R105, R105, 0.5 ;  /* 0x3f0000006969e820 */ /* 0x000fe20000400000 */
[----:B------:R-:W-:Y:S01]  /*6060*/  HGMMA.64x16x16.F32 R168, R24, gdesc[UR8].tnspB, RZ, !UPT, gsb0 ;  /* 0x4020000818a87df0 */ /* 0x000fe2000c0008ff */
[----:B------:R-:W-:Y:S01]  /*6070*/  UMOV UR10, UR4 ;  /* 0x00000004000a7c82 */ /* 0x000fe20008000000 */
[----:B------:R-:W-:Y:S01]  /*6080*/  UMOV UR11, 0xc0000010 ;  /* 0xc0000010000b7882 */ /* 0x000fe20000000000 */
[----:B------:R-:W-:Y:S01]  /*6090*/  UIADD3 UR4, UR61, 0xa20, URZ ;  /* 0x00000a203d047890 */ /* 0x000fe2000fffe03f */
[----:B------:R-:W1:Y:S01]  /*60a0*/  MUFU.EX2 R133, R132 ;  /* 0x0000008400857308 */ /* 0x000e620000000800 */
[----:B---3--:R-:W-:Y:S01]  /*60b0*/  @!P3 FMUL R117, R117, R117 ;  /* 0x000000757575b220 */ /* 0x008fe20000400000 */
[----:B------:R-:W-:Y:S01]  /*60c0*/  FSETP.GEU.AND P3, PT, R131, -126, PT ;  /* 0xc2fc00008300780b */ /* 0x000fe20003f6e000 */
[----:B------:R-:W-:-:S04]  /*60d0*/  @!P1 FMUL R115, R115, 0.5 ;  /* 0x3f00000073739820 */ /* 0x000fc80000400000 */
[----:B------:R-:W-:Y:S01]  /*60e0*/  @!P2 FMUL R121, R121, 0.5 ;  /* 0x3f0000007979a820 */ /* 0x000fe20000400000 */
[----:B--2---:R-:W-:Y:S01]  /*60f0*/  @!P4 FMUL R122, R122, R122 ;  /* 0x0000007a7a7ac220 */ /* 0x004fe20000400000 */
[----:B------:R-:W2:Y:S01]  /*6100*/  MUFU.EX2 R105, R105 ;  /* 0x0000006900697308 */ /* 0x000ea20000000800 */
[----:B------:R-:W-:-:S05]  /*6110*/  FSETP.GEU.AND P4, PT, R136, -126, PT ;  /* 0xc2fc00008800780b */ /* 0x000fca0003f8e000 */
[----:B------:R-:W-:Y:S01]  /*6120*/  @!P3 FMUL R131, R131, 0.5 ;  /* 0x3f0000008383b820 */ /* 0x000fe20000400000 */
[----:B-1----:R-:W-:Y:S01]  /*6130*/  @!P5 FMUL R133, R133, R133 ;  /* 0x000000858585d220 */ /* 0x002fe20000400000 */
        /* <DEDUP_REMOVED lines=9> */
[----:B------:R-:W-:Y:S01]  /*61d0*/  FSETP.GEU.AND P1, PT, R130, -126, PT ;  /* 0xc2fc00008200780b */ /* 0x000fe20003f2e000 */
[----:B------:R-:W-:Y:S02]  /*61e0*/  WARPGROUP.DEPBAR.LE gsb0, 0x0 ;  /* 0x00008000000079c5 */ /* 0x000fe40000010000 */
[----:B------:R-:W-:Y:S02]  /*61f0*/  WARPGROUP.ARRIVE ;  /* 0x00000000000079c5 */ /* 0x000fe40000000000 */
[----:B------:R-:W-:Y:S01]  /*6200*/  @!P6 FMUL R120, R120, 0.5 ;  /* 0x3f0000007878e820 */ /* 0x000fe20000400000 */
[----:B------:R-:W1:Y:S01]  /*6210*/  MUFU.EX2 R136, R136 ;  /* 0x0000008800887308 */ /* 0x000e620000000800 */
[----:B---3--:R-:W-:Y:S01]  /*6220*/  @!P2 FMUL R121, R121, R121 ;  /* 0x000000797979a220 */ /* 0x008fe20000400000 */
[----:B------:R-:W-:Y:S01]  /*6230*/  FSETP.GEU.AND P2, PT, R104, -126, PT ;  /* 0xc2fc00006800780b */ /* 0x000fe20003f4e000 */
[----:B------:R-:W-:Y:S01]  /*6240*/  HGMMA.64x16x16.F32 R160, R24, gdesc[UR8].tnspB, RZ, !UPT, gsb0 ;  /* 0x4020000818a07df0 */ /* 0x000fe2000c0008ff */
[----:B------:R-:W-:Y:S01]  /*6250*/  UMOV UR10, UR4 ;  /* 0x00000004000a7c82 */ /* 0x000fe20008000000 */
[----:B------:R-:W-:Y:S01]  /*6260*/  UMOV UR11, 0xc0000010 ;  /* 0xc0000010000b7882 */ /* 0x000fe20000000000 */
[----:B------:R-:W-:Y:S01]  /*6270*/  UIADD3 UR4, UR61, 0x1020, URZ ;  /* 0x000010203d047890 */ /* 0x000fe2000fffe03f */
        /* <DEDUP_REMOVED lines=19> */
[----:B------:R-:W-:Y:S01]  /*63b0*/  FSETP.GEU.AND P1, PT, R111, -126, PT ;  /* 0xc2fc00006f00780b */ /* 0x000fe20003f2e000 */
[----:B------:R-:W-:Y:S02]  /*63c0*/  WARPGROUP.DEPBAR.LE gsb0, 0x0 ;  /* 0x00008000000079c5 */ /* 0x000fe40000010000 */
[----:B------:R-:W-:Y:S02]  /*63d0*/  WARPGROUP.ARRIVE ;  /* 0x00000000000079c5 */ /* 0x000fe40000000000 */
[----:B------:R-:W-:Y:S01]  /*63e0*/  @!P6 FMUL R103, R103, 0.5 ;  /* 0x3f0000006767e820 */ /* 0x000fe20000400000 */
[----:B------:R-:W3:Y:S01]  /*63f0*/  MUFU.EX2 R112, R112 ;  /* 0x0000007000707308 */ /* 0x000ee20000000800 */
[----:B--2---:R-:W-:Y:S01]  /*6400*/  @!P2 FMUL R104, R104, R104 ;  /* 0x000000686868a220 */ /* 0x004fe20000400000 */
[----:B------:R-:W-:Y:S01]  /*6410*/  FSETP.GEU.AND P2, PT, R102, -126, PT ;  /* 0xc2fc00006600780b */ /* 0x000fe20003f4e000 */
[----:B------:R-:W-:Y:S01]  /*6420*/  HGMMA.64x16x16.F32 R152, R24, gdesc[UR4].tnspB, RZ, !UPT, gsb0 ;  /* 0x4020000418987df0 */ /* 0x000fe2000c0008ff */
[----:B------:R-:W-:Y:S01]  /*6430*/  UIADD3 UR6, UR61, 0xc20, URZ ;  /* 0x00000c203d067890 */ /* 0x000fe2000fffe03f */
[----:B------:R-:W-:-:S03]  /*6440*/  UMOV UR7, 0xc0000010 ;  /* 0xc000001000077882 */ /* 0x000fc60000000000 */
[----:B------:R-:W2:Y:S01]  /*6450*/  MUFU.EX2 R119, R119 ;  /* 0x0000007700777308 */ /* 0x000ea20000000800 */
[----:B-1----:R-:W-:Y:S01]  /*6460*/  @!P3 FMUL R113, R113, R113 ;  /* 0x000000717171b220 */ /* 0x002fe20000400000 */
[----:B------:R-:W-:Y:S01]  /*6470*/  FSETP.GEU.AND P3, PT, R110, -126, PT ;  /* 0xc2fc00006e00780b */ /* 0x000fe20003f6e000 */
[----:B------:R-:W-:-:S04]  /*6480*/  @!P1 FMUL R111, R111, 0.5 ;  /* 0x3f0000006f6f9820 */ /* 0x000fc80000400000 */
[----:B------:R-:W-:Y:S01]  /*6490*/  @!P2 FMUL R102, R102, 0.5 ;  /* 0x3f0000006666a820 */ /* 0x000fe20000400000 */
[----:B---3--:R-:W-:Y:S01]  /*64a0*/  @!P4 FMUL R112, R112, R112 ;  /* 0x000000707070c220 */ /* 0x008fe20000400000 */
[----:B------:R-:W1:Y:S01]  /*64b0*/  MUFU.EX2 R111, R111 ;  /* 0x0000006f006f7308 */ /* 0x000e620000000800 */
[----:B------:R-:W-:-:S05]  /*64c0*/  FSETP.GEU.AND P4, PT, R151, -126, PT ;  /* 0xc2fc00009700780b */ /* 0x000fca0003f8e000 */
[----:B------:R-:W-:Y:S01]  /*64d0*/  @!P3 FMUL R110, R110, 0.5 ;  /* 0x3f0000006e6eb820 */ /* 0x000fe20000400000 */
[----:B--2---:R-:W-:Y:S01]  /*64e0*/  @!P5 FMUL R119, R119, R119 ;  /* 0x000000777777d220 */ /* 0x004fe20000400000 */
[----:B------:R-:W-:-:S06]  /*64f0*/  FSETP.GEU.AND P5, PT, R88, -126, PT ;  /* 0xc2fc00005800780b */ /* 0x000fcc0003fae000 */
[----:B------:R-:W-:Y:S01]  /*6500*/  @!P4 FMUL R151, R151, 0.5 ;  /* 0x3f0000009797c820 */ /* 0x000fe20000400000 */
[----:B-1----:R-:W-:Y:S01]  /*6510*/  @!P1 FMUL R111, R111, R111 ;  /* 0x0000006f6f6f9220 */ /* 0x002fe20000400000 */
[----:B------:R-:W-:-:S05]  /*6520*/  FSETP.GEU.AND P1, PT, R83, -126, PT ;  /* 0xc2fc00005300780b */ /* 0x000fca0003f2e000 */
[----:B------:R-:W-:Y:S01]  /*6530*/  @!P5 FMUL R88, R88, 0.5 ;  /* 0x3f0000005858d820 */ /* 0x000fe20000400000 */
[----:B------:R-:W-:Y:S01]  /*6540*/  FADD R138, R138, R111 ;  /* 0x0000006f8a8a7221 */ /* 0x000fe20000000000 */
[----:B------:R-:W-:Y:S02]  /*6550*/  WARPGROUP.DEPBAR.LE gsb0, 0x0 ;  /* 0x00008000000079c5 */ /* 0x000fe40000010000 */
[----:B------:R-:W-:-:S04]  /*6560*/  F2FP.F16.F32.PACK_AB R25, R41, R42 ;  /* 0x0000002a2919723e */ /* 0x000fc800000000ff */
[----:B------:R-:W-:Y:S01]  /*6570*/  @!P1 FMUL R83, R83, 0.5 ;  /* 0x3f00000053539820 */ /* 0x000fe20000400000 */
[----:B------:R-:W-:Y:S01]  /*6580*/  F2FP.F16.F32.PACK_AB R27, R39, R40 ;  /* 0x00000028271b723e */ /* 0x000fe200000000ff */
[----:B------:R-:W-:Y:S01]  /*6590*/  FADD R40, R40, R53 ;  /* 0x0000003528287221 */ /* 0x000fe20000000000 */
[----:B------:R-:W-:Y:S02]  /*65a0*/  F2FP.F16.F32.PACK_AB R24, R145, R142 ;  /* 0x0000008e9118723e */ /* 0x000fe400000000ff */
[----:B------:R-:W-:Y:S01]  /*65b0*/  F2FP.F16.F32.PACK_AB R26, R13, R146 ;  /* 0x000000920d1a723e */ /* 0x000fe200000000ff */
[----:B------:R-:W1:Y:S03]  /*65c0*/  MUFU.EX2 R83, R83 ;  /* 0x0000005300537308 */ /* 0x000e660000000800 */
[----:B------:R-:W-:-:S06]  /*65d0*/  WARPGROUP.ARRIVE ;  /* 0x00000000000079c5 */ /* 0x000fcc0000000000 */
[----:B------:R-:W-:Y:S01]  /*65e0*/  HGMMA.64x16x16.F32 R184, R24, gdesc[UR8].tnspB, R184, gsb0 ;  /* 0x4020000818b87df0 */ /* 0x000fe200080008b8 */
[----:B------:R-:W-:Y:S01]  /*65f0*/  UMOV UR10, UR8 ;  /* 0x00000008000a7c82 */ /* 0x000fe20008000000 */
[----:B------:R-:W-:Y:S01]  /*6600*/  UMOV UR11, 0xc0000010 ;  /* 0xc0000010000b7882 */ /* 0x000fe20000000000 */
[----:B------:R-:W-:Y:S01]  /*6610*/  UIADD3 UR8, UR61, 0xe40, URZ ;  /* 0x00000e403d087890 */ /* 0x000fe2000fffe03f */
[----:B-1----:R-:W-:Y:S01]  /*6620*/  @!P1 FMUL R83, R83, R83 ;  /* 0x0000005353539220 */ /* 0x002fe20000400000 */
[----:B------:R-:W-:-:S03]  /*6630*/  FSETP.GEU.AND P1, PT, R82, -126, PT ;  /* 0xc2fc00005200780b */ /* 0x000fc60003f2e000 */
[----:B------:R-:W-:-:S10]  /*6640*/  FADD R146, R146, R83 ;  /* 0x0000005392927221 */ /* 0x000fd40000000000 */
[----:B------:R-:W-:Y:S01]  /*6650*/  @!P1 FMUL R82, R82, 0.5 ;  /* 0x3f00000052529820 */ /* 0x000fe20000400000 */
[----:B------:R-:W-:Y:S02]  /*6660*/  WARPGROUP.DEPBAR.LE gsb0, 0x0 ;  /* 0x00008000000079c5 */ /* 0x000fe40000010000 */
[----:B------:R-:W-:-:S06]  /*6670*/  WARPGROUP.ARRIVE ;  /* 0x00000000000079c5 */ /* 0x000fcc0000000000 */
[----:B------:R-:W-:Y:S01]  /*6680*/  HGMMA.64x16x16.F32 R176, R24, gdesc[UR4].tnspB, R176, gsb0 ;  /* 0x4020000418b07df0 */ /* 0x000fe200080008b0 */
[----:B------:R-:W-:Y:S01]  /*6690*/  UIADD3 UR6, UR61, 0x1220, URZ ;  /* 0x000012203d067890 */ /* 0x000fe2000fffe03f */
[----:B------:R-:W-:Y:S01]  /*66a0*/  UMOV UR7, 0xc0000010 ;  /* 0xc000001000077882 */ /* 0x000fe20000000000 */
[----:B------:R-:W-:Y:S02]  /*66b0*/  WARPGROUP.DEPBAR.LE gsb0, 0x0 ;  /* 0x00008000000079c5 */ /* 0x000fe40000010000 */
[----:B------:R-:W-:-:S06]  /*66c0*/  WARPGROUP.ARRIVE ;  /* 0x00000000000079c5 */ /* 0x000fcc0000000000 */
[----:B------:R-:W-:Y:S01]  /*66d0*/  HGMMA.64x16x16.F32 R168, R24, gdesc[UR8].tnspB, R168, gsb0 ;  /* 0x4020000818a87df0 */ /* 0x000fe200080008a8 */
[----:B------:R-:W-:Y:S01]  /*66e0*/  UMOV UR10, UR4 ;  /* 0x00000004000a7c82 */ /* 0x000fe20008000000 */
[----:B------:R-:W-:Y:S01]  /*66f0*/  UMOV UR11, 0xc0000010 ;  /* 0xc0000010000b7882 */ /* 0x000fe20000000000 */
[----:B------:R-:W-:Y:S01]  /*6700*/  UIADD3 UR4, UR61, 0xa40, URZ ;  /* 0x00000a403d047890 */ /* 0x000fe2000fffe03f */
        /* <DEDUP_REMOVED lines=9> */
[----:B------:R-:W-:Y:S01]  /*67a0*/  UIADD3 UR6, UR61, 0xc40, URZ ;  /* 0x00000c403d067890 */ /* 0x000fe2000fffe03f */
[----:B------:R-:W-:Y:S01]  /*67b0*/  UMOV UR7, 0xc0000010 ;  /* 0xc000001000077882 */ /* 0x000fe20000000000 */
[----:B------:R-:W-:Y:S02]  /*67c0*/  WARPGROUP.DEPBAR.LE gsb0, 0x0 ;  /* 0x00008000000079c5 */ /* 0x000fe40000010000 */
[----:B------:R-:W-:Y:S02]  /*67d0*/  F2FP.F16.F32.PACK_AB R25, R67, R78 ;  /* 0x0000004e4319723e */ /* 0x000fe400000000ff */
[----:B------:R-:W-:Y:S02]  /*67e0*/  F2FP.F16.F32.PACK_AB R27, R30, R65 ;  /* 0x000000411e1b723e */ /* 0x000fe400000000ff */
[----:B------:R-:W-:Y:S02]  /*67f0*/  F2FP.F16.F32.PACK_AB R24, R149, R108 ;  /* 0x0000006c9518723e */ /* 0x000fe400000000ff */
[----:B------:R-:W-:-:S04]  /*6800*/  F2FP.F16.F32.PACK_AB R26, R150, R125 ;  /* 0x0000007d961a723e */ /* 0x000fc800000000ff */
        /* <DEDUP_REMOVED lines=28> */
[C---:B------:R-:W-:Y:S01]  /*69d0*/  F2FP.F16.F32.PACK_AB R25, R34.reuse, R37 ;  /* 0x000000252219723e */ /* 0x040fe200000000ff */
[----:B------:R-:W-:Y:S01]  /*69e0*/  FADD R34, R34, R51 ;  /* 0x0000003322227221 */ /* 0x000fe20000000000 */
        /* <DEDUP_REMOVED lines=33> */
[C---:B------:R-:W-:Y:S01]  /*6c00*/  F2FP.F16.F32.PACK_AB R27, R29.reuse, R66 ;  /* 0x000000421d1b723e */ /* 0x040fe200000000ff */
[----:B------:R-:W-:Y:S01]  /*6c10*/  FADD R29, R29, R56 ;  /* 0x000000381d1d7221 */ /* 0x000fe20000000000 */
[----:B------:R-:W-:Y:S01]  /*6c20*/  F2FP.F16.F32.PACK_AB R24, R117, R106 ;  /* 0x0000006a7518723e */ /* 0x000fe200000000ff */
[----:B------:R-:W-:Y:S01]  /*6c30*/  FADD R68, R69, R68 ;  /* 0x0000004445447221 */ /* 0x000fe20000000000 */
        /* <DEDUP_REMOVED lines=21> */
[----:B------:R-:W-:-:S07]  /*6d90*/  UIADD3 UR4, UR61, 0xaa0, URZ ;  /* 0x00000aa03d047890 */ /* 0x000fce000fffe03f */
[----:B------:R-:W-:Y:S01]  /*6da0*/  UMOV UR14, UR4 ;  /* 0x00000004000e7c82 */ /* 0x000fe20008000000 */
        /* <DEDUP_REMOVED lines=9> */
[----:B------:R-:W-:Y:S01]  /*6e40*/  UIADD3 UR6, UR61, 0xca0, URZ ;  /* 0x00000ca03d067890 */ /* 0x000fe2000fffe03f */
[----:B------:R-:W-:Y:S01]  /*6e50*/  UMOV UR7, 0xc0000010 ;  /* 0xc000001000077882 */ /* 0x000fe20000000000 */
[----:B------:R-:W-:Y:S02]  /*6e60*/  WARPGROUP.DEPBAR.LE gsb0, 0x0 ;  /* 0x00008000000079c5 */ /* 0x000fe40000010000 */
[----:B------:R-:W-:Y:S01]  /*6e70*/  FADD R25, R75, R44 ;  /* 0x0000002c4b197221 */ /* 0x000fe20000000000 */
[----:B------:R-:W-:Y:S01]  /*6e80*/  FADD R75, R78, R45 ;  /* 0x0000002d4e4b7221 */ /* 0x000fe20000000000 */
[----:B------:R-:W-:Y:S01]  /*6e90*/  FADD R24, R64, R71 ;  /* 0x0000004740187221 */ /* 0x000fe20000000000 */
[----:B------:R-:W-:Y:S01]  /*6ea0*/  F2FP.F16.F32.PACK_AB R27, R14, R15 ;  /* 0x0000000f0e1b723e */ /* 0x000fe200000000ff */
[----:B------:R-:W-:Y:S01]  /*6eb0*/  FADD R198, R198, R25 ;  /* 0x00000019c6c67221 */ /* 0x000fe20000000000 */
[----:B------:R-:W-:Y:S01]  /*6ec0*/  F2FP.F16.F32.PACK_AB R25, R35, R38 ;  /* 0x000000262319723e */ /* 0x000fe200000000ff */
[----:B------:R-:W-:Y:S01]  /*6ed0*/  FADD R75, R75, R24 ;  /* 0x000000184b4b7221 */ /* 0x000fe20000000000 */
[----:B------:R-:W-:-:S02]  /*6ee0*/  F2FP.F16.F32.PACK_AB R24, R116, R105 ;  /* 0x000000697418723e */ /* 0x000fc400000000ff */
[----:B------:R-:W-:Y:S01]  /*6ef0*/  F2FP.F16.F32.PACK_AB R26, R132, R121 ;  /* 0x00000079841a723e */ /* 0x000fe200000000ff */
[----:B------:R-:W-:-:S03]  /*6f00*/  FADD R75, R198, R75 ;  /* 0x0000004bc64b7221 */ /* 0x000fc60000000000 */
[----:B------:R-:W-:-:S06]  /*6f10*/  WARPGROUP.ARRIVE ;  /* 0x00000000000079c5 */ /* 0x000fcc0000000000 */
[----:B------:R-:W-:Y:S03]  /*6f20*/  HGMMA.64x16x16.F32 R184, R24, gdesc[UR12].tnspB, R184, gsb0 ;  /* 0x4020000c18b87df0 */ /* 0x000fe600080008b8 */
        /* <DEDUP_REMOVED lines=26> */
[----:B------:R-:W-:Y:S01]  /*70d0*/  FADD R25, R63, R76 ;  /* 0x0000004c3f197221 */ /* 0x000fe20000000000 */
[----:B------:R-:W-:Y:S01]  /*70e0*/  FADD R66, R65, R50 ;  /* 0x0000003241427221 */ /* 0x000fe20000000000 */
[----:B------:R-:W-:Y:S01]  /*70f0*/  FADD R27, R61, R80 ;  /* 0x000000503d1b7221 */ /* 0x000fe20000000000 */
[----:B------:R-:W-:Y:S01]  /*7100*/  FADD R67, R67, R26 ;  /* 0x0000001a43437221 */ /* 0x000fe20000000000 */
[----:B------:R-:W-:Y:S01]  /*7110*/  FADD R65, R24, R25 ;  /* 0x0000001918417221 */ /* 0x000fe20000000000 */
[----:B------:R-:W-:Y:S01]  /*7120*/  F2FP.F16.F32.PACK_AB R25, R63, R64 ;  /* 0x000000403f19723e */ /* 0x000fe200000000ff */
[----:B------:R-:W-:Y:S01]  /*7130*/  FADD R66, R66, R27 ;  /* 0x0000001b42427221 */ /* 0x000fe20000000000 */
[----:B------:R-:W-:Y:S01]  /*7140*/  F2FP.F16.F32.PACK_AB R27, R28, R61 ;  /* 0x0000003d1c1b723e */ /* 0x000fe200000000ff */
[----:B------:R-:W-:Y:S01]  /*7150*/  FADD R64, R31, R74 ;  /* 0x0000004a1f407221 */ /* 0x000fe20000000000 */
[----:B------:R-:W-:Y:S01]  /*7160*/  F2FP.F16.F32.PACK_AB R24, R115, R136 ;  /* 0x000000887318723e */ /* 0x000fe200000000ff */
[----:B------:R-:W-:Y:S01]  /*7170*/  FADD R61, R30, R57 ;  /* 0x000000391e3d7221 */ /* 0x000fe20000000000 */
[----:B------:R-:W-:Y:S01]  /*7180*/  F2FP.F16.F32.PACK_AB R26, R131, R120 ;  /* 0x00000078831a723e */ /* 0x000fe200000000ff */
[----:B------:R-:W-:Y:S01]  /*7190*/  FADD R28, R28, R79 ;  /* 0x0000004f1c1c7221 */ /* 0x000fe20000000000 */
[----:B------:R-:W-:Y:S01]  /*71a0*/  FADD R64, R64, R29 ;  /* 0x0000001d40407221 */ /* 0x000fe20000000000 */
[----:B------:R-:W-:Y:S01]  /*71b0*/  F2FP.F16.F32.PACK_AB R29, R17, R36 ;  /* 0x00000024111d723e */ /* 0x000fe200000000ff */
[----:B------:R-:W-:Y:S01]  /*71c0*/  WARPGROUP.ARRIVE ;  /* 0x00000000000079c5 */ /* 0x000fe20000000000 */
[----:B------:R-:W-:Y:S01]  /*71d0*/  FADD R61, R61, R28 ;  /* 0x0000001c3d3d7221 */ /* 0x000fe20000000000 */
[----:B------:R-:W-:Y:S01]  /*71e0*/  F2FP.F16.F32.PACK_AB R31, R23, R22 ;  /* 0x00000016171f723e */ /* 0x000fe200000000ff */
[----:B------:R-:W1:Y:S01]  /*71f0*/  MUFU.EX2 R70, R103 ;  /* 0x0000006700467308 */ /* 0x000e620000000800 */
[----:B------:R-:W-:Y:S01]  /*7200*/  F2FP.F16.F32.PACK_AB R28, R113, R104 ;  /* 0x00000068711c723e */ /* 0x000fe200000000ff */
[----:B------:R-:W-:Y:S01]  /*7210*/  FADD R65, R68, R65 ;  /* 0x0000004144417221 */ /* 0x000fe20000000000 */
[----:B------:R-:W-:Y:S01]  /*7220*/  HGMMA.64x16x16.F32 R184, R24, gdesc[UR8].tnspB, R184, gsb0 ;  /* 0x4020000818b87df0 */ /* 0x000fe200080008b8 */
[----:B------:R-:W-:Y:S01]  /*7230*/  UMOV UR10, UR8 ;  /* 0x00000008000a7c82 */ /* 0x000fe20008000000 */
[----:B------:R-:W-:Y:S01]  /*7240*/  UMOV UR11, 0xc0000010 ;  /* 0xc0000010000b7882 */ /* 0x000fe20000000000 */
[----:B------:R-:W-:Y:S01]  /*7250*/  F2FP.F16.F32.PACK_AB R30, R119, R112 ;  /* 0x00000070771e723e */ /* 0x000fe200000000ff */
[----:B------:R-:W-:Y:S01]  /*7260*/  UIADD3 UR8, UR61, 0xee0, URZ ;  /* 0x00000ee03d087890 */ /* 0x000fe2000fffe03f */
[----:B------:R-:W2:Y:S01]  /*7270*/  MUFU.EX2 R63, R102 ;  /* 0x00000066003f7308 */ /* 0x000ea20000000800 */
[----:B------:R-:W-:Y:S01]  /*7280*/  F2FP.F16.F32.PACK_AB R47, R56, R47 ;  /* 0x0000002f382f723e */ /* 0x000fe200000000ff */
[----:B------:R-:W-:Y:S01]  /*7290*/  FADD R66, R67, R66 ;  /* 0x0000004243427221 */ /* 0x000fe20000000000 */
[----:B------:R-:W-:Y:S01]  /*72a0*/  F2FP.F16.F32.PACK_AB R79, R79, R80 ;  /* 0x000000504f4f723e */ /* 0x000fe200000000ff */
[----:B------:R-:W-:Y:S01]  /*72b0*/  FADD R61, R64, R61 ;  /* 0x0000003d403d7221 */ /* 0x000fe20000000000 */
[----:B-1----:R-:W-:Y:S01]  /*72c0*/  @!P6 FMUL R70, R70, R70 ;  /* 0x000000464646e220 */ /* 0x002fe20000400000 */
[----:B------:R-:W-:-:S03]  /*72d0*/  FSETP.GEU.AND P6, PT, R87, -126, PT ;  /* 0xc2fc00005700780b */ /* 0x000fc60003fce000 */
[----:B------:R-:W-:Y:S01]  /*72e0*/  FADD R137, R137, R70 ;  /* 0x0000004689897221 */ /* 0x000fe20000000000 */
[----:B--2---:R-:W-:Y:S01]  /*72f0*/  @!P2 FMUL R63, R63, R63 ;  /* 0x0000003f3f3fa220 */ /* 0x004fe20000400000 */
[----:B------:R-:W-:-:S03]  /*7300*/  FSETP.GEU.AND P2, PT, R86, -126, PT ;  /* 0xc2fc00005600780b */ /* 0x000fc60003f4e000 */
[----:B------:R-:W-:-:S05]  /*7310*/  FADD R140, R140, R63 ;  /* 0x0000003f8c8c7221 */ /* 0x000fca0000000000 */
[----:B------:R-:W-:-:S05]  /*7320*/  @!P6 FMUL R87, R87, 0.5 ;  /* 0x3f0000005757e820 */ /* 0x000fca0000400000 */
        /* <DEDUP_REMOVED lines=24> */
[----:B------:R-:W-:Y:S01]  /*74b0*/  WARPGROUP.ARRIVE ;  /* 0x00000000000079c5 */ /* 0x000fe20000000000 */
[----:B------:R-:W1:Y:S01]  /*74c0*/  MUFU.EX2 R26, R110 ;  /* 0x0000006e001a7308 */ /* 0x000e620000000800 */
[----:B------:R-:W-:Y:S01]  /*74d0*/  F2FP.F16.F32.PACK_AB R25, R72, R62 ;  /* 0x0000003e4819723e */ /* 0x000fe200000000ff */
[----:B------:R-:W-:Y:S01]  /*74e0*/  FADD R72, R42, R59 ;  /* 0x0000003b2a487221 */ /* 0x000fe20000000000 */
        /* <DEDUP_REMOVED lines=8> */
[----:B-1----:R-:W-:Y:S01]  /*7570*/  @!P3 FMUL R26, R26, R26 ;  /* 0x0000001a1a1ab220 */ /* 0x002fe20000400000 */
[----:B------:R-:W-:-:S06]  /*7580*/  FSETP.GEU.AND P3, PT, R148, -126, PT ;  /* 0xc2fc00009400780b */ /* 0x000fcc0003f6e000 */
[----:B------:R-:W1:Y:S01]  /*7590*/  MUFU.EX2 R62, R151 ;  /* 0x00000097003e7308 */ /* 0x000e620000000800 */
[----:B------:R-:W-:Y:S01]  /*75a0*/  FADD R143, R143, R26 ;  /* 0x0000001a8f8f7221 */ /* 0x000fe20000000000 */
[----:B------:R-:W-:Y:S01]  /*75b0*/  F2FP.F16.F32.PACK_AB R26, R26, R63 ;  /* 0x0000003f1a1a723e */ /* 0x000fe200000000ff */
[----:B--2---:R-:W-:Y:S01]  /*75c0*/  @!P5 FMUL R42, R42, R42 ;  /* 0x0000002a2a2ad220 */ /* 0x004fe20000400000 */
[----:B------:R-:W-:-:S03]  /*75d0*/  FSETP.GEU.AND P5, PT, R101, -126, PT ;  /* 0xc2fc00006500780b */ /* 0x000fc60003fae000 */
[----:B------:R-:W-:Y:S01]  /*75e0*/  @!P3 FMUL R148, R148, 0.5 ;  /* 0x3f0000009494b820 */ /* 0x000fe20000400000 */
[----:B------:R-:W-:-:S03]  /*75f0*/  FADD R17, R17, R42 ;  /* 0x0000002a11117221 */ /* 0x000fc60000000000 */
[----:B------:R-:W2:Y:S01]  /*7600*/  MUFU.EX2 R41, R148 ;  /* 0x0000009400297308 */ /* 0x000ea20000000800 */
[----:B-1----:R-:W-:Y:S01]  /*7610*/  @!P4 FMUL R62, R62, R62 ;  /* 0x0000003e3e3ec220 */ /* 0x002fe20000400000 */
[----:B------:R-:W-:-:S03]  /*7620*/  FSETP.GEU.AND P4, PT, R144, -126, PT ;  /* 0xc2fc00009000780b */ /* 0x000fc60003f8e000 */
[----:B------:R-:W-:Y:S01]  /*7630*/  FADD R15, R15, R62 ;  /* 0x0000003e0f0f7221 */ /* 0x000fe20000000000 */
[----:B------:R-:W-:Y:S01]  /*7640*/  @!P5 FMUL R101, R101, 0.5 ;  /* 0x3f0000006565d820 */ /* 0x000fe20000400000 */
[----:B------:R-:W-:Y:S02]  /*7650*/  WARPGROUP.DEPBAR.LE gsb0, 0x0 ;  /* 0x00008000000079c5 */ /* 0x000fe40000010000 */
[----:B------:R-:W-:-:S06]  /*7660*/  WARPGROUP.ARRIVE ;  /* 0x00000000000079c5 */ /* 0x000fcc0000000000 */
[----:B------:R-:W-:Y:S01]  /*7670*/  @!P4 FMUL R144, R144, 0.5 ;  /* 0x3f0000009090c820 */ /* 0x000fe20000400000 */
[----:B--2---:R-:W-:Y:S01]  /*7680*/  @!P3 FMUL R41, R41, R41 ;  /* 0x000000292929b220 */ /* 0x004fe20000400000 */
[----:B------:R-:W-:Y:S01]  /*7690*/  FSETP.GEU.AND P3, PT, R95, -126, PT ;  /* 0xc2fc00005f00780b */ /* 0x000fe20003f6e000 */
[----:B------:R-:W-:Y:S01]  /*76a0*/  HGMMA.64x16x16.F32 R176, R28, gdesc[UR4].tnspB, R176, gsb0 ;  /* 0x402000041cb07df0 */ /* 0x000fe200080008b0 */
[----:B------:R-:W-:Y:S01]  /*76b0*/  UIADD3 UR6, UR61, 0x12e0, URZ ;  /* 0x000012e03d067890 */ /* 0x000fe2000fffe03f */
[----:B------:R-:W-:-:S10]  /*76c0*/  UMOV UR7, 0xc0000010 ;  /* 0xc000001000077882 */ /* 0x000fd40000000000 */
[----:B------:R-:W-:-:S06]  /*76d0*/  @!P3 FMUL R95, R95, 0.5 ;  /* 0x3f0000005f5fb820 */ /* 0x000fcc0000400000 */
[----:B------:R-:W1:Y:S02]  /*76e0*/  MUFU.EX2 R95, R95 ;  /* 0x0000005f005f7308 */ /* 0x000e640000000800 */
[----:B-1----:R-:W-:Y:S01]  /*76f0*/  @!P3 FMUL R95, R95, R95 ;  /* 0x0000005f5f5fb220 */ /* 0x002fe20000400000 */
[----:B------:R-:W-:-:S03]  /*7700*/  FSETP.GEU.AND P3, PT, R99, -126, PT ;  /* 0xc2fc00006300780b */ /* 0x000fc60003f6e000 */
[----:B------:R-:W-:Y:S01]  /*7710*/  FADD R150, R150, R95 ;  /* 0x0000005f96967221 */ /* 0x000fe20000000000 */
[----:B------:R-:W-:Y:S02]  /*7720*/  WARPGROUP.DEPBAR.LE gsb0, 0x0 ;  /* 0x00008000000079c5 */ /* 0x000fe40000010000 */
[----:B------:R-:W-:-:S07]  /*7730*/  WARPGROUP.ARRIVE ;  /* 0x00000000000079c5 */ /* 0x000fce0000000000 */
[----:B------:R-:W-:Y:S01]  /*7740*/  @!P3 FMUL R99, R99, 0.5 ;  /* 0x3f0000006363b820 */ /* 0x000fe20000400000 */
[----:B------:R-:W-:Y:S01]  /*7750*/  HGMMA.64x16x16.F32 R168, R28, gdesc[UR8].tnspB, R168, gsb0 ;  /* 0x402000081ca87df0 */ /* 0x000fe200080008a8 */
[----:B------:R-:W-:Y:S01]  /*7760*/  UMOV UR10, UR4 ;  /* 0x00000004000a7c82 */ /* 0x000fe20008000000 */
[----:B------:R-:W-:Y:S01]  /*7770*/  UMOV UR11, 0xc0000010 ;  /* 0xc0000010000b7882 */ /* 0x000fe20000000000 */
[----:B------:R-:W-:Y:S02]  /*7780*/  UIADD3 UR4, UR61, 0xb00, URZ ;  /* 0x00000b003d047890 */ /* 0x000fe4000fffe03f */
[----:B------:R-:W1:Y:S02]  /*7790*/  MUFU.EX2 R99, R99 ;  /* 0x0000006300637308 */ /* 0x000e640000000800 */
[----:B-1----:R-:W-:Y:S01]  /*77a0*/  @!P3 FMUL R99, R99, R99 ;  /* 0x000000636363b220 */ /* 0x002fe20000400000 */
[----:B------:R-:W-:-:S03]  /*77b0*/  FSETP.GEU.AND P3, PT, R97, -126, PT ;  /* 0xc2fc00006100780b */ /* 0x000fc60003f6e000 */
[----:B------:R-:W-:-:S04]  /*77c0*/  FADD R106, R106, R99 ;  /* 0x000000636a6a7221 */ /* 0x000fc80000000000 */
[----:B------:R-:W-:-:S06]  /*77d0*/  FADD R106, R137, R106 ;  /* 0x0000006a896a7221 */ /* 0x000fcc0000000000 */
[----:B------:R-:W-:Y:S01]  /*77e0*/  @!P3 FMUL R97, R97, 0.5 ;  /* 0x3f0000006161b820 */ /* 0x000fe20000400000 */
        /* <DEDUP_REMOVED lines=16> */
[----:B------:R-:W-:Y:S02]  /*78f0*/  F2FP.F16.F32.PACK_AB R31, R58, R53 ;  /* 0x000000353a1f723e */ /* 0x000fe400000000ff */
[----:B------:R-:W-:Y:S01]  /*7900*/  HGMMA.64x16x16.F32 R184, R24, gdesc[UR8].tnspB, R184, gsb0 ;  /* 0x4020000818b87df0 */ /* 0x000fe200080008b8 */
[----:B------:R-:W-:Y:S01]  /*7910*/  UMOV UR10, UR8 ;  /* 0x00000008000a7c82 */ /* 0x000fe20008000000 */
[----:B------:R-:W-:Y:S01]  /*7920*/  UMOV UR11, 0xc0000010 ;  /* 0xc0000010000b7882 */ /* 0x000fe20000000000 */
[----:B------:R-:W2:Y:S01]  /*7930*/  MUFU.EX2 R30, R86 ;  /* 0x00000056001e7308 */ /* 0x000ea20000000800 */
[----:B------:R-:W-:-:S07]  /*7940*/  UIADD3 UR8, UR61, 0xf20, URZ ;  /* 0x00000f203d087890 */ /* 0x000fce000fffe03f */
[----:B------:R-:W3:Y:S01]  /*7950*/  MUFU.EX2 R39, R144 ;  /* 0x0000009000277308 */ /* 0x000ee20000000800 */
[----:B-1----:R-:W-:Y:S01]  /*7960*/  @!P6 FMUL R28, R28, R28 ;  /* 0x0000001c1c1ce220 */ /* 0x002fe20000400000 */
[----:B------:R-:W-:-:S03]  /*7970*/  FSETP.GEU.AND P6, PT, R81, -126, PT ;  /* 0xc2fc00005100780b */ /* 0x000fc60003fce000 */
[----:B------:R-:W-:Y:S01]  /*7980*/  FADD R145, R145, R28 ;  /* 0x0000001c91917221 */ /* 0x000fe20000000000 */
[----:B------:R-:W-:Y:S01]  /*7990*/  F2FP.F16.F32.PACK_AB R28, R28, R69 ;  /* 0x000000451c1c723e */ /* 0x000fe200000000ff */
[----:B--2---:R-:W-:Y:S01]  /*79a0*/  @!P2 FMUL R30, R30, R30 ;  /* 0x0000001e1e1ea220 */ /* 0x004fe20000400000 */
[----:B------:R-:W-:-:S03]  /*79b0*/  FSETP.GEU.AND P2, PT, R85, -126, PT ;  /* 0xc2fc00005500780b */ /* 0x000fc60003f4e000 */
[----:B------:R-:W-:Y:S01]  /*79c0*/  FADD R13, R13, R30 ;  /* 0x0000001e0d0d7221 */ /* 0x000fe20000000000 */
[----:B------:R-:W-:-:S03]  /*79d0*/  F2FP.F16.F32.PACK_AB R30, R30, R83 ;  /* 0x000000531e1e723e */ /* 0x000fc600000000ff */
[----:B------:R-:W-:Y:S01]  /*79e0*/  @!P6 FMUL R81, R81, 0.5 ;  /* 0x3f0000005151e820 */ /* 0x000fe20000400000 */
[----:B---3--:R-:W-:Y:S01]  /*79f0*/  @!P4 FMUL R39, R39, R39 ;  /* 0x000000272727c220 */ /* 0x008fe20000400000 */
[----:B------:R-:W-:-:S04]  /*7a00*/  FSETP.GEU.AND P4, PT, R139, -126, PT ;  /* 0xc2fc00008b00780b */ /* 0x000fc80003f8e000 */
[----:B------:R-:W1:Y:S01]  /*7a10*/  MUFU.EX2 R81, R81 ;  /* 0x0000005100517308 */ /* 0x000e620000000800 */
[----:B------:R-:W-:Y:S01]  /*7a20*/  FADD R14, R14, R39 ;  /* 0x000000270e0e7221 */ /* 0x000fe20000000000 */
[----:B------:R-:W-:-:S03]  /*7a30*/  @!P2 FMUL R85, R85, 0.5 ;  /* 0x3f0000005555a820 */ /* 0x000fc60000400000 */
[----:B------:R-:W-:Y:S01]  /*7a40*/  FADD R59, R59, R14 ;  /* 0x0000000e3b3b7221 */ /* 0x000fe20000000000 */
[----:B------:R-:W-:Y:S02]  /*7a50*/  WARPGROUP.DEPBAR.LE gsb0, 0x0 ;  /* 0x00008000000079c5 */ /* 0x000fe40000010000 */
[----:B------:R-:W-:Y:S01]  /*7a60*/  WARPGROUP.ARRIVE ;  /* 0x00000000000079c5 */ /* 0x000fe20000000000 */
[----:B------:R-:W-:Y:S01]  /*7a70*/  @!P4 FMUL R139, R139, 0.5 ;  /* 0x3f0000008b8bc820 */ /* 0x000fe20000400000 */
[----:B-1----:R-:W-:-:S04]  /*7a80*/  @!P6 FMUL R81, R81, R81 ;  /* 0x000000515151e220 */ /* 0x002fc80000400000 */
[----:B------:R-:W-:Y:S01]  /*7a90*/  HGMMA.64x16x16.F32 R176, R24, gdesc[UR4].tnspB, R176, gsb0 ;  /* 0x4020000418b07df0 */ /* 0x000fe200080008b0 */
[----:B------:R-:W-:Y:S01]  /*7aa0*/  UIADD3 UR6, UR61, 0x1300, URZ ;  /* 0x000013003d067890 */ /* 0x000fe2000fffe03f */
[----:B------:R-:W-:Y:S01]  /*7ab0*/  FSETP.GEU.AND P6, PT, R100, -126, PT ;  /* 0xc2fc00006400780b */ /* 0x000fe20003fce000 */
[----:B------:R-:W-:Y:S01]  /*7ac0*/  UMOV UR7, 0xc0000010 ;  /* 0xc000001000077882 */ /* 0x000fe20000000000 */
[----:B------:R-:W-:-:S11]  /*7ad0*/  FADD R108, R108, R81 ;  /* 0x000000516c6c7221 */ /* 0x000fd60000000000 */
        /* <DEDUP_REMOVED lines=21> */
[----:B------:R-:W-:Y:S01]  /*7c30*/  FADD R25, R38, R43 ;  /* 0x0000002b26197221 */ /* 0x000fe20000000000 */
[----:B------:R-:W-:Y:S01]  /*7c40*/  F2FP.F16.F32.PACK_AB R27, R57, R50 ;  /* 0x00000032391b723e */ /* 0x000fe200000000ff */
[----:B------:R-:W-:Y:S01]  /*7c50*/  FADD R38, R36, R41 ;  /* 0x0000002924267221 */ /* 0x000fe20000000000 */
[----:B------:R-:W-:Y:S01]  /*7c60*/  F2FP.F16.F32.PACK_AB R41, R42, R41 ;  /* 0x000000292a29723e */ /* 0x000fe200000000ff */
        /* <DEDUP_REMOVED lines=19> */
[----:B------:R-:W-:-:S06]  /*7da0*/  @!P2 FMUL R93, R93, 0.5 ;  /* 0x3f0000005d5da820 */ /* 0x000fcc0000400000 */
[----:B------:R-:W2:Y:S01]  /*7db0*/  MUFU.EX2 R93, R93 ;  /* 0x0000005d005d7308 */ /* 0x000ea20000000800 */
        /* <DEDUP_REMOVED lines=8> */
[----:B------:R-:W1:Y:S01]  /*7e40*/  MUFU.EX2 R98, R98 ;  /* 0x0000006200627308 */ /* 0x000e620000000800 */
[----:B------:R-:W-:Y:S01]  /*7e50*/  FADD R123, R123, R94 ;  /* 0x0000005e7b7b7221 */ /* 0x000fe20000000000 */
[----:B--2---:R-:W-:Y:S01]  /*7e60*/  @!P2 FMUL R93, R93, R93 ;  /* 0x0000005d5d5da220 */ /* 0x004fe20000400000 */
[----:B------:R-:W-:-:S03]  /*7e70*/  FSETP.GEU.AND P2, PT, R141, -126, PT ;  /* 0xc2fc00008d00780b */ /* 0x000fc60003f4e000 */
[----:B------:R-:W-:-:S05]  /*7e80*/  FADD R196, R196, R93 ;  /* 0x0000005dc4c47221 */ /* 0x000fca0000000000 */
[----:B------:R-:W-:Y:S01]  /*7e90*/  @!P1 FMUL R91, R91, 0.5 ;  /* 0x3f0000005b5b9820 */ /* 0x000fe20000400000 */
[----:B-1----:R-:W-:Y:S01]  /*7ea0*/  @!P5 FMUL R98, R98, R98 ;  /* 0x000000626262d220 */ /* 0x002fe20000400000 */
[----:B------:R-:W-:-:S03]  /*7eb0*/  FSETP.GEU.AND P5, PT, R90, -126, PT ;  /* 0xc2fc00005a00780b */ /* 0x000fc60003fae000 */
[----:B------:R-:W-:Y:S01]  /*7ec0*/  @!P2 FMUL R141, R141, 0.5 ;  /* 0x3f0000008d8da820 */ /* 0x000fe20000400000 */
[----:B------:R-:W-:-:S05]  /*7ed0*/  FADD R117, R117, R98 ;  /* 0x0000006275757221 */ /* 0x000fca0000000000 */
[----:B------:R-:W1:Y:S01]  /*7ee0*/  MUFU.EX2 R141, R141 ;  /* 0x0000008d008d7308 */ /* 0x000e620000000800 */
[----:B------:R-:W-:-:S03]  /*7ef0*/  FADD R117, R138, R117 ;  /* 0x000000758a757221 */ /* 0x000fc60000000000 */
[----:B------:R-:W-:Y:S01]  /*7f00*/  @!P5 FMUL R90, R90, 0.5 ;  /* 0x3f0000005a5ad820 */ /* 0x000fe20000400000 */
[----:B------:R-:W-:Y:S02]  /*7f10*/  WARPGROUP.DEPBAR.LE gsb0, 0x0 ;  /* 0x00008000000079c5 */ /* 0x000fe40000010000 */
[----:B------:R-:W-:Y:S01]  /*7f20*/  WARPGROUP.ARRIVE ;  /* 0x00000000000079c5 */ /* 0x000fe20000000000 */
[----:B-1----:R-:W-:Y:S01]  /*7f30*/  @!P2 FMUL R141, R141, R141 ;  /* 0x0000008d8d8da220 */ /* 0x002fe20000400000 */
[----:B------:R-:W-:-:S04]  /*7f40*/  FSETP.GEU.AND P2, PT, R96, -126, PT ;  /* 0xc2fc00006000780b */ /* 0x000fc80003f4e000 */
[----:B------:R-:W-:Y:S01]  /*7f50*/  HGMMA.64x16x16.F32 R168, R28, gdesc[UR8].tnspB, R168, gsb0 ;  /* 0x402000081ca87df0 */ /* 0x000fe200080008a8 */
[----:B------:R-:W-:Y:S01]  /*7f60*/  UMOV UR10, UR4 ;  /* 0x00000004000a7c82 */ /* 0x000fe20008000000 */
[----:B------:R-:W-:Y:S01]  /*7f70*/  UMOV UR11, 0xc0000010 ;  /* 0xc0000010000b7882 */ /* 0x000fe20000000000 */
[----:B------:R-:W-:Y:S01]  /*7f80*/  UIADD3 UR4, UR61, 0xb40, URZ ;  /* 0x00000b403d047890 */ /* 0x000fe2000fffe03f */
[----:B------:R-:W-:-:S05]  /*7f90*/  FADD R22, R22, R141 ;  /* 0x0000008d16167221 */ /* 0x000fca0000000000 */
        /* <DEDUP_REMOVED lines=14> */
[----:B------:R-:W-:Y:S01]  /*8080*/  F2FP.F16.F32.PACK_AB R25, R52, R45 ;  /* 0x0000002d3419723e */ /* 0x000fe200000000ff */
[----:B------:R-:W1:Y:S01]  /*8090*/  MUFU.EX2 R31, R100 ;  /* 0x00000064001f7308 */ /* 0x000e620000000800 */
[----:B------:R-:W-:Y:S01]  /*80a0*/  FADD R29, R37, R46 ;  /* 0x0000002e251d7221 */ /* 0x000fe20000000000 */
[----:B------:R-:W-:Y:S01]  /*80b0*/  FADD R37, R32, R55 ;  /* 0x0000003720257221 */ /* 0x000fe20000000000 */
[----:B------:R-:W-:Y:S01]  /*80c0*/  WARPGROUP.ARRIVE ;  /* 0x00000000000079c5 */ /* 0x000fe20000000000 */
[----:B------:R-:W-:Y:S01]  /*80d0*/  F2FP.F16.F32.PACK_AB R45, R49, R44 ;  /* 0x0000002c312d723e */ /* 0x000fe200000000ff */
[----:B------:R-:W-:Y:S01]  /*80e0*/  FADD R30, R35, R54 ;  /* 0x00000036231e7221 */ /* 0x000fe20000000000 */
[----:B------:R-:W-:Y:S01]  /*80f0*/  F2FP.F16.F32.PACK_AB R44, R98, R99 ;  /* 0x00000063622c723e */ /* 0x000fe200000000ff */
[----:B------:R-:W-:Y:S01]  /*8100*/  FADD R35, R33, R48 ;  /* 0x0000003021237221 */ /* 0x000fe20000000000 */
[----:B------:R-:W-:Y:S01]  /*8110*/  FADD R29, R29, R38 ;  /* 0x000000261d1d7221 */ /* 0x000fe20000000000 */
[----:B------:R-:W-:Y:S01]  /*8120*/  HGMMA.64x16x16.F32 R184, R24, gdesc[UR8].tnspB, R184, gsb0 ;  /* 0x4020000818b87df0 */ /* 0x000fe200080008b8 */
[----:B------:R-:W-:Y:S01]  /*8130*/  UMOV UR10, UR8 ;  /* 0x00000008000a7c82 */ /* 0x000fe20008000000 */
[----:B------:R-:W-:Y:S01]  /*8140*/  UMOV UR11, 0xc0000010 ;  /* 0xc0000010000b7882 */ /* 0x000fe20000000000 */
[----:B------:R-:W-:Y:S01]  /*8150*/  UIADD3 UR8, UR61, 0xf60, URZ ;  /* 0x00000f603d087890 */ /* 0x000fe2000fffe03f */
[----:B------:R-:W-:Y:S01]  /*8160*/  FADD R35, R35, R22 ;  /* 0x0000001623237221 */ /* 0x000fe20000000000 */
[----:B------:R-:W-:Y:S01]  /*8170*/  FADD R30, R73, R30 ;  /* 0x0000001e491e7221 */ /* 0x000fe20000000000 */
[----:B------:R-:W2:Y:S01]  /*8180*/  MUFU.EX2 R22, R139 ;  /* 0x0000008b00167308 */ /* 0x000ea20000000800 */
[----:B------:R-:W-:Y:S01]  /*8190*/  FADD R28, R28, R29 ;  /* 0x0000001d1c1c7221 */ /* 0x000fe20000000000 */
[----:B-1----:R-:W-:Y:S01]  /*81a0*/  @!P6 FMUL R31, R31, R31 ;  /* 0x0000001f1f1fe220 */ /* 0x002fe20000400000 */
[----:B------:R-:W-:-:S02]  /*81b0*/  FSETP.GEU.AND P6, PT, R92, -126, PT ;  /* 0xc2fc00005c00780b */ /* 0x000fc40003fce000 */
[----:B------:R-:W-:Y:S01]  /*81c0*/  FADD R28, R75, R28 ;  /* 0x0000001c4b1c7221 */ /* 0x000fe20000000000 */
[----:B------:R-:W-:-:S10]  /*81d0*/  FADD R118, R118, R31 ;  /* 0x0000001f76767221 */ /* 0x000fd40000000000 */
[----:B------:R-:W-:Y:S01]  /*81e0*/  @!P6 FMUL R92, R92, 0.5 ;  /* 0x3f0000005c5ce820 */ /* 0x000fe20000400000 */
[----:B--2---:R-:W-:Y:S01]  /*81f0*/  @!P4 FMUL R22, R22, R22 ;  /* 0x000000161616c220 */ /* 0x004fe20000400000 */
[----:B------:R-:W-:-:S13]  /*8200*/  FSETP.GEU.AND P4, PT, R128, -126, PT ;  /* 0xc2fc00008000780b */ /* 0x000fda0003f8e000 */
        /* <DEDUP_REMOVED lines=24> */
[----:B------:R-:W-:Y:S01]  /*8390*/  F2FP.F16.F32.PACK_AB R25, R51, R46 ;  /* 0x0000002e3319723e */ /* 0x000fe200000000ff */
[----:B------:R-:W-:Y:S01]  /*83a0*/  FADD R51, R34, R17 ;  /* 0x0000001122337221 */ /* 0x000fe20000000000 */
[----:B------:R-:W-:Y:S01]  /*83b0*/  F2FP.F16.F32.PACK_AB R27, R55, R48 ;  /* 0x00000030371b723e */ /* 0x000fe200000000ff */
[----:B------:R-:W1:Y:S01]  /*83c0*/  MUFU.EX2 R46, R91 ;  /* 0x0000005b002e7308 */ /* 0x000e620000000800 */
[----:B------:R-:W-:Y:S01]  /*83d0*/  F2FP.F16.F32.PACK_AB R24, R31, R36 ;  /* 0x000000241f18723e */ /* 0x000fe200000000ff */
[----:B------:R-:W-:Y:S01]  /*83e0*/  FADD R34, R40, R15 ;  /* 0x0000000f28227221 */ /* 0x000fe20000000000 */
[----:B------:R-:W-:Y:S01]  /*83f0*/  F2FP.F16.F32.PACK_AB R26, R93, R94 ;  /* 0x0000005e5d1a723e */ /* 0x000fe200000000ff */
[----:B------:R-:W-:-:S02]  /*8400*/  FADD R30, R30, R51 ;  /* 0x000000331e1e7221 */ /* 0x000fc40000000000 */
[----:B------:R-:W-:Y:S01]  /*8410*/  FADD R35, R34, R35 ;  /* 0x0000002322237221 */ /* 0x000fe20000000000 */
[----:B------:R-:W-:Y:S01]  /*8420*/  WARPGROUP.ARRIVE ;  /* 0x00000000000079c5 */ /* 0x000fe20000000000 */
[----:B------:R-:W2:Y:S01]  /*8430*/  MUFU.EX2 R31, R92 ;  /* 0x0000005c001f7308 */ /* 0x000ea20000000800 */
[----:B------:R-:W-:Y:S01]  /*8440*/  FADD R30, R65, R30 ;  /* 0x0000001e411e7221 */ /* 0x000fe20000000000 */
[----:B------:R-:W-:-:S03]  /*8450*/  FADD R35, R66, R35 ;  /* 0x0000002342237221 */ /* 0x000fc60000000000 */
[----:B------:R-:W-:Y:S01]  /*8460*/  HGMMA.64x16x16.F32 R184, R24, gdesc[UR8].tnspB, R184, gsb0 ;  /* 0x4020000818b87df0 */ /* 0x000fe200080008b8 */
[----:B------:R-:W-:Y:S01]  /*8470*/  UMOV UR10, UR8 ;  /* 0x00000008000a7c82 */ /* 0x000fe20008000000 */
[----:B------:R-:W-:Y:S01]  /*8480*/  UMOV UR11, 0xc0000010 ;  /* 0xc0000010000b7882 */ /* 0x000fe20000000000 */
[----:B------:R-:W-:Y:S01]  /*8490*/  UIADD3 UR8, UR61, 0xf80, URZ ;  /* 0x00000f803d087890 */ /* 0x000fe2000fffe03f */
[----:B-1----:R-:W-:Y:S01]  /*84a0*/  @!P1 FMUL R46, R46, R46 ;  /* 0x0000002e2e2e9220 */ /* 0x002fe20000400000 */
[----:B------:R-:W-:Y:S01]  /*84b0*/  FSETP.GEU.AND P1, PT, R89, -126, PT ;  /* 0xc2fc00005900780b */ /* 0x000fe20003f2e000 */
[----:B------:R-:W1:Y:S01]  /*84c0*/  MUFU.EX2 R15, R90 ;  /* 0x0000005a000f7308 */ /* 0x000e620000000800 */
[----:B------:R-:W-:Y:S01]  /*84d0*/  FADD R28, R28, R35 ;  /* 0x000000231c1c7221 */ /* 0x000fe20000000000 */
[----:B------:R-:W-:Y:S01]  /*84e0*/  FADD R32, R133, R46 ;  /* 0x0000002e85207221 */ /* 0x000fe20000000000 */
[----:B--2---:R-:W-:Y:S01]  /*84f0*/  @!P6 FMUL R31, R31, R31 ;  /* 0x0000001f1f1fe220 */ /* 0x004fe20000400000 */
[----:B------:R-:W-:-:S04]  /*8500*/  FSETP.GEU.AND P6, PT, R84, -126, PT ;  /* 0xc2fc00005400780b */ /* 0x000fc80003fce000 */
[----:B------:R-:W2:Y:S01]  /*8510*/  MUFU.EX2 R40, R128 ;  /* 0x0000008000287308 */ /* 0x000ea20000000800 */
[----:B------:R-:W-:Y:S01]  /*8520*/  FADD R32, R143, R32 ;  /* 0x000000208f207221 */ /* 0x000fe20000000000 */
[----:B------:R-:W-:Y:S01]  /*8530*/  FADD R33, R122, R31 ;  /* 0x0000001f7a217221 */ /* 0x000fe20000000000 */
[----:B------:R-:W-:Y:S01]  /*8540*/  F2FP.F16.F32.PACK_AB R46, R46, R31 ;  /* 0x0000001f2e2e723e */ /* 0x000fe200000000ff */
[----:B------:R-:W-:Y:S02]  /*8550*/  @!P1 FMUL R89, R89, 0.5 ;  /* 0x3f00000059599820 */ /* 0x000fe40000400000 */
[----:B------:R-:W-:Y:S01]  /*8560*/  FADD R33, R140, R33 ;  /* 0x000000218c217221 */ /* 0x000fe20000000000 */
[----:B-1----:R-:W-:-:S03]  /*8570*/  @!P5 FMUL R15, R15, R15 ;  /* 0x0000000f0f0fd220 */ /* 0x002fc60000400000 */
[----:B------:R-:W1:Y:S01]  /*8580*/  MUFU.EX2 R89, R89 ;  /* 0x0000005900597308 */ /* 0x000e620000000800 */
[----:B------:R-:W-:Y:S01]  /*8590*/  FSETP.GEU.AND P5, PT, R124, -126, PT ;  /* 0xc2fc00007c00780b */ /* 0x000fe20003fae000 */
[----:B------:R-:W-:Y:S01]  /*85a0*/  @!P6 FMUL R84, R84, 0.5 ;  /* 0x3f0000005454e820 */ /* 0x000fe20000400000 */
[----:B------:R-:W-:Y:S01]  /*85b0*/  FADD R116, R116, R15 ;  /* 0x0000000f74747221 */ /* 0x000fe20000000000 */
[----:B--2---:R-:W-:-:S03]  /*85c0*/  @!P4 FMUL R40, R40, R40 ;  /* 0x000000282828c220 */ /* 0x004fc60000400000 */
[----:B------:R-:W-:Y:S01]  /*85d0*/  FADD R116, R145, R116 ;  /* 0x0000007491747221 */ /* 0x000fe20000000000 */
[----:B------:R-:W-:-:S06]  /*85e0*/  FADD R113, R113, R40 ;  /* 0x0000002871717221 */ /* 0x000fcc0000000000 */
[----:B------:R-:W-:Y:S01]  /*85f0*/  @!P5 FMUL R124, R124, 0.5 ;  /* 0x3f0000007c7cd820 */ /* 0x000fe20000400000 */
[----:B------:R-:W-:Y:S01]  /*8600*/  FADD R113, R118, R113 ;  /* 0x0000007176717221 */ /* 0x000fe20000000000 */
[----:B-1----:R-:W-:Y:S01]  /*8610*/  @!P1 FMUL R89, R89, R89 ;  /* 0x0000005959599220 */ /* 0x002fe20000400000 */
[----:B------:R-:W-:Y:S02]  /*8620*/  WARPGROUP.DEPBAR.LE gsb0, 0x0 ;  /* 0x00008000000079c5 */ /* 0x000fe40000010000 */
[----:B------:R-:W-:Y:S01]  /*8630*/  WARPGROUP.ARRIVE ;  /* 0x00000000000079c5 */ /* 0x000fe20000000000 */
[----:B------:R-:W1:Y:S01]  /*8640*/  MUFU.EX2 R17, R124 ;  /* 0x0000007c00117308 */ /* 0x000e620000000800 */
[----:B------:R-:W-:Y:S01]  /*8650*/  FSETP.GEU.AND P1, PT, R127, -126, PT ;  /* 0xc2fc00007f00780b */ /* 0x000fe20003f2e000 */
[----:B------:R-:W-:Y:S01]  /*8660*/  FADD R132, R132, R89 ;  /* 0x0000005984847221 */ /* 0x000fe20000000000 */
[----:B------:R-:W-:Y:S02]  /*8670*/  FADD R113, R116, R113 ;  /* 0x0000007174717221 */ /* 0x000fe40000000000 */
[----:B------:R-:W-:Y:S01]  /*8680*/  HGMMA.64x16x16.F32 R176, R24, gdesc[UR4].tnspB, R176, gsb0 ;  /* 0x4020000418b07df0 */ /* 0x000fe200080008b0 */
[----:B------:R-:W-:Y:S01]  /*8690*/  UIADD3 UR6, UR61, 0x1360, URZ ;  /* 0x000013603d067890 */ /* 0x000fe2000fffe03f */
[----:B------:R-:W-:Y:S01]  /*86a0*/  FADD R132, R13, R132 ;  /* 0x000000840d847221 */ /* 0x000fe20000000000 */
[----:B------:R-:W-:Y:S01]  /*86b0*/  UMOV UR7, 0xc0000010 ;  /* 0xc000001000077882 */ /* 0x000fe20000000000 */
[----:B------:R-:W-:-:S05]  /*86c0*/  VIADD R13, R2, 0x2a820 ;  /* 0x0002a820020d7836 */ /* 0x000fca0000000000 */
[----:B------:R-:W-:Y:S01]  /*86d0*/  @!P1 FMUL R127, R127, 0.5 ;  /* 0x3f0000007f7f9820 */ /* 0x000fe20000400000 */
[----:B-1----:R-:W-:-:S05]  /*86e0*/  @!P5 FMUL R17, R17, R17 ;  /* 0x000000111111d220 */ /* 0x002fca0000400000 */
[----:B------:R-:W1:Y:S01]  /*86f0*/  MUFU.EX2 R127, R127 ;  /* 0x0000007f007f7308 */ /* 0x000e620000000800 */
[----:B------:R-:W-:-:S04]  /*8700*/  FADD R120, R120, R17 ;  /* 0x0000001178787221 */ /* 0x000fc80000000000 */
[----:B------:R-:W-:-:S04]  /*8710*/  FADD R120, R125, R120 ;  /* 0x000000787d787221 */ /* 0x000fc80000000000 */
[----:B------:R-:W-:Y:S01]  /*8720*/  FADD R33, R33, R120 ;  /* 0x0000007821217221 */ /* 0x000fe20000000000 */
[----:B-1----:R-:W-:Y:S01]  /*8730*/  @!P1 FMUL R127, R127, R127 ;  /* 0x0000007f7f7f9220 */ /* 0x002fe20000400000 */
[----:B------:R-:W-:-:S03]  /*8740*/  ISETP.GE.AND P1, PT, R12, 0x201, PT ;  /* 0x000002010c00780c */ /* 0x000fc60003f26270 */
[----:B------:R-:W-:Y:S01]  /*8750*/  FADD R104, R104, R127 ;  /* 0x0000007f68687221 */ /* 0x000fe20000000000 */
[----:B------:R-:W-:-:S03]  /*8760*/  F2FP.F16.F32.PACK_AB R40, R40, R127 ;  /* 0x0000007f2828723e */ /* 0x000fc600000000ff */
[----:B------:R-:W-:Y:S01]  /*8770*/  FADD R104, R107, R104 ;  /* 0x000000686b687221 */ /* 0x000fe20000000000 */
        /* <DEDUP_REMOVED lines=20> */
[----:B------:R-:W-:Y:S02]  /*88c0*/  F2FP.F16.F32.PACK_AB R25, R54, R43 ;  /* 0x0000002b3619723e */ /* 0x000fe400000000ff */
[----:B------:R-:W-:Y:S02]  /*88d0*/  F2FP.F16.F32.PACK_AB R27, R39, R62 ;  /* 0x0000003e271b723e */ /* 0x000fe400000000ff */
[----:B------:R-:W-:Y:S01]  /*88e0*/  HGMMA.64x16x16.F32 R184, R44, gdesc[UR8].tnspB, R184, gsb0 ;  /* 0x402000082cb87df0 */ /* 0x000fe200080008b8 */
[----:B------:R-:W-:Y:S01]  /*88f0*/  UMOV UR10, UR8 ;  /* 0x00000008000a7c82 */ /* 0x000fe20008000000 */
[----:B------:R-:W-:Y:S01]  /*8900*/  UMOV UR11, 0xc0000010 ;  /* 0xc0000010000b7882 */ /* 0x000fe20000000000 */
[----:B------:R-:W2:Y:S01]  /*8910*/  MUFU.EX2 R26, R84 ;  /* 0x00000054001a7308 */ /* 0x000ea20000000800 */
[----:B------:R-:W-:Y:S01]  /*8920*/  UIADD3 UR8, UR61, 0xfa0, URZ ;  /* 0x00000fa03d087890 */ /* 0x000fe2000fffe03f */
[----:B------:R-:W-:Y:S01]  /*8930*/  F2FP.F16.F32.PACK_AB R43, R22, R141 ;  /* 0x0000008d162b723e */ /* 0x000fe200000000ff */
[----:B-1----:R-:W-:Y:S01]  /*8940*/  @!P3 FMUL R24, R24, R24 ;  /* 0x000000181818b220 */ /* 0x002fe20000400000 */
[----:B------:R-:W-:-:S03]  /*8950*/  FSETP.GEU.AND P3, PT, R109, -126, PT ;  /* 0xc2fc00006d00780b */ /* 0x000fc60003f6e000 */
[----:B------:R-:W-:Y:S01]  /*8960*/  FADD R105, R105, R24 ;  /* 0x0000001869697221 */ /* 0x000fe20000000000 */
[----:B------:R-:W-:Y:S02]  /*8970*/  F2FP.F16.F32.PACK_AB R24, R15, R24 ;  /* 0x000000180f18723e */ /* 0x000fe400000000ff */
[----:B------:R-:W1:Y:S01]  /*8980*/  MUFU.EX2 R15, R96 ;  /* 0x00000060000f7308 */ /* 0x000e620000000800 */
[----:B--2---:R-:W-:Y:S01]  /*8990*/  @!P6 FMUL R26, R26, R26 ;  /* 0x0000001a1a1ae220 */ /* 0x004fe20000400000 */
[----:B------:R-:W-:Y:S01]  /*89a0*/  FSETP.GEU.AND P6, PT, R126, -126, PT ;  /* 0xc2fc00007e00780b */ /* 0x000fe20003fce000 */
[----:B------:R-:W-:Y:S02]  /*89b0*/  FADD R105, R142, R105 ;  /* 0x000000698e697221 */ /* 0x000fe40000000000 */
[----:B------:R-:W-:Y:S01]  /*89c0*/  FADD R121, R121, R26 ;  /* 0x0000001a79797221 */ /* 0x000fe20000000000 */
[----:B------:R-:W-:Y:S01]  /*89d0*/  F2FP.F16.F32.PACK_AB R26, R89, R26 ;  /* 0x0000001a591a723e */ /* 0x000fe200000000ff */
[----:B------:R-:W-:Y:S01]  /*89e0*/  @!P3 FMUL R109, R109, 0.5 ;  /* 0x3f0000006d6db820 */ /* 0x000fe20000400000 */
[----:B------:R-:W-:Y:S01]  /*89f0*/  FADD R104, R105, R104 ;  /* 0x0000006869687221 */ /* 0x000fe20000000000 */
[----:B------:R-:W-:-:S02]  /*8a00*/  FADD R121, R146, R121 ;  /* 0x0000007992797221 */ /* 0x000fc40000000000 */
[----:B------:R-:W2:Y:S04]  /*8a10*/  MUFU.EX2 R14, R109 ;  /* 0x0000006d000e7308 */ /* 0x000ea80000000800 */
[----:B------:R-:W-:Y:S01]  /*8a20*/  @!P6 FMUL R126, R126, 0.5 ;  /* 0x3f0000007e7ee820 */ /* 0x000fe20000400000 */
[----:B-1----:R-:W-:Y:S01]  /*8a30*/  @!P2 FMUL R15, R15, R15 ;  /* 0x0000000f0f0fa220 */ /* 0x002fe20000400000 */
[----:B------:R-:W-:Y:S02]  /*8a40*/  FSETP.GEU.AND P2, PT, R129, -126, PT ;  /* 0xc2fc00008100780b */ /* 0x000fe40003f4e000 */
[----:B------:R-:W1:Y:S01]  /*8a50*/  MUFU.EX2 R78, R126 ;  /* 0x0000007e004e7308 */ /* 0x000e620000000800 */
[----:B------:R-:W-:Y:S02]  /*8a60*/  WARPGROUP.DEPBAR.LE gsb0, 0x0 ;  /* 0x00008000000079c5 */ /* 0x000fe40000010000 */
[----:B------:R-:W-:Y:S01]  /*8a70*/  WARPGROUP.ARRIVE ;  /* 0x00000000000079c5 */ /* 0x000fe20000000000 */
[----:B--2---:R-:W-:Y:S01]  /*8a80*/  @!P3 FMUL R14, R14, R14 ;  /* 0x0000000e0e0eb220 */ /* 0x004fe20000400000 */
[----:B------:R-:W-:-:S04]  /*8a90*/  FSETP.GEU.AND P3, PT, R134, -126, PT ;  /* 0xc2fc00008600780b */ /* 0x000fc80003f6e000 */
[----:B------:R-:W-:Y:S01]  /*8aa0*/  HGMMA.64x16x16.F32 R176, R44, gdesc[UR4].tnspB, R176, gsb0 ;  /* 0x402000042cb07df0 */ /* 0x000fe200080008b0 */
[----:B------:R-:W-:Y:S01]  /*8ab0*/  UIADD3 UR6, UR61, 0x1380, URZ ;  /* 0x000013803d067890 */ /* 0x000fe2000fffe03f */
[----:B------:R-:W-:Y:S01]  /*8ac0*/  F2FP.F16.F32.PACK_AB R76, R14, R15 ;  /* 0x0000000f0e4c723e */ /* 0x000fe200000000ff */
[----:B------:R-:W-:Y:S01]  /*8ad0*/  UMOV UR7, 0xc0000010 ;  /* 0xc000001000077882 */ /* 0x000fe20000000000 */
[----:B------:R-:W-:Y:S01]  /*8ae0*/  @!P2 FMUL R129, R129, 0.5 ;  /* 0x3f0000008181a820 */ /* 0x000fe20000400000 */
[----:B-1----:R-:W-:-:S04]  /*8af0*/  @!P6 FMUL R78, R78, R78 ;  /* 0x0000004e4e4ee220 */ /* 0x002fc80000400000 */
[----:B------:R-:W-:Y:S01]  /*8b00*/  FADD R131, R131, R78 ;  /* 0x0000004e83837221 */ /* 0x000fe20000000000 */
[----:B------:R-:W-:Y:S01]  /*8b10*/  F2FP.F16.F32.PACK_AB R78, R78, R17 ;  /* 0x000000114e4e723e */ /* 0x000fe200000000ff */
[----:B------:R-:W-:Y:S01]  /*8b20*/  @!P3 FMUL R134, R134, 0.5 ;  /* 0x3f0000008686b820 */ /* 0x000fe20000400000 */
[----:B------:R-:W1:Y:S01]  /*8b30*/  MUFU.EX2 R129, R129 ;  /* 0x0000008100817308 */ /* 0x000e620000000800 */
[----:B------:R-:W-:-:S04]  /*8b40*/  FADD R131, R150, R131 ;  /* 0x0000008396837221 */ /* 0x000fc80000000000 */
[----:B------:R-:W-:-:S03]  /*8b50*/  FADD R32, R32, R131 ;  /* 0x0000008320207221 */ /* 0x000fc60000000000 */
[----:B------:R-:W2:Y:S01]  /*8b60*/  MUFU.EX2 R134, R134 ;  /* 0x0000008600867308 */ /* 0x000ea20000000800 */
[----:B-1----:R-:W-:-:S04]  /*8b70*/  @!P2 FMUL R129, R129, R129 ;  /* 0x000000818181a220 */ /* 0x002fc80000400000 */
[----:B------:R-:W-:Y:S01]  /*8b80*/  FADD R112, R112, R129 ;  /* 0x0000008170707221 */ /* 0x000fe20000000000 */
[----:B--2---:R-:W-:-:S03]  /*8b90*/  @!P3 FMUL R134, R134, R134 ;  /* 0x000000868686b220 */ /* 0x004fc60000400000 */
[----:B------:R-:W-:Y:S01]  /*8ba0*/  FADD R112, R123, R112 ;  /* 0x000000707b707221 */ /* 0x000fe20000000000 */
[----:B------:R-:W-:Y:S01]  /*8bb0*/  FADD R119, R119, R134 ;  /* 0x0000008677777221 */ /* 0x000fe20000000000 */
[----:B------:R-:W-:Y:S02]  /*8bc0*/  WARPGROUP.DEPBAR.LE gsb0, 0x0 ;  /* 0x00008000000079c5 */ /* 0x000fe40000010000 */
[----:B------:R-:W-:Y:S01]  /*8bd0*/  WARPGROUP.ARRIVE ;  /* 0x00000000000079c5 */ /* 0x000fe20000000000 */
[----:B------:R-:W-:Y:S01]  /*8be0*/  F2FP.F16.F32.PACK_AB R42, R134, R129 ;  /* 0x00000081862a723e */ /* 0x000fe200000000ff */
[----:B------:R-:W-:Y:S01]  /*8bf0*/  FADD R119, R196, R119 ;  /* 0x00000077c4777221 */ /* 0x000fe20000000000 */
[----:B------:R-:W-:-:S03]  /*8c00*/  FADD R112, R121, R112 ;  /* 0x0000007079707221 */ /* 0x000fc60000000000 */
[----:B------:R-:W-:Y:S01]  /*8c10*/  HGMMA.64x16x16.F32 R168, R44, gdesc[UR8].tnspB, R168, gsb0 ;  /* 0x402000082ca87df0 */ /* 0x000fe200080008a8 */
[----:B------:R-:W-:Y:S01]  /*8c20*/  UMOV UR10, UR4 ;  /* 0x00000004000a7c82 */ /* 0x000fe20008000000 */
[----:B------:R-:W-:Y:S01]  /*8c30*/  UMOV UR11, 0xc0000010 ;  /* 0xc0000010000b7882 */ /* 0x000fe20000000000 */
[----:B------:R-:W-:Y:S01]  /*8c40*/  UIADD3 UR4, UR61, 0xba0, URZ ;  /* 0x00000ba03d047890 */ /* 0x000fe2000fffe03f */
[----:B------:R-:W-:Y:S01]  /*8c50*/  FADD R119, R132, R119 ;  /* 0x0000007784777221 */ /* 0x000fe20000000000 */
[----:B------:R-:W-:-:S03]  /*8c60*/  FADD R112, R33, R112 ;  /* 0x0000007021707221 */ /* 0x000fc60000000000 */
        /* <DEDUP_REMOVED lines=42> */
[----:B------:R-:W-:Y:S01]  /*8f10*/  FADD R24, R23, R22 ;  /* 0x0000001617187221 */ /* 0x000fe20000000000 */
[----:B------:R-:W-:Y:S01]  /*8f20*/  FADD R23, R136, R15 ;  /* 0x0000000f88177221 */ /* 0x000fe20000000000 */
[----:B------:R-:W-:Y:S02]  /*8f30*/  IMAD.MOV.U32 R15, RZ, RZ, 0x2 ;  /* 0x00000002ff0f7424 */ /* 0x000fe400078e00ff */
[----:B------:R-:W-:Y:S01]  /*8f40*/  FADD R26, R37, R24 ;  /* 0x00000018251a7221 */ /* 0x000fe20000000000 */
[----:B------:R-:W-:Y:S01]  /*8f50*/  HGMMA.64x16x16.F32 R184, R76, gdesc[UR8].tnspB, R184, gsb0 ;  /* 0x402000084cb87df0 */ /* 0x000fe200080008b8 */
[----:B------:R-:W-:Y:S01]  /*8f60*/  UMOV UR10, UR8 ;  /* 0x00000008000a7c82 */ /* 0x000fe20008000000 */
[----:B------:R-:W-:Y:S01]  /*8f70*/  UMOV UR11, 0xc0000010 ;  /* 0xc0000010000b7882 */ /* 0x000fe20000000000 */
[----:B------:R-:W-:Y:S01]  /*8f80*/  UIADD3 UR8, UR61, 0xfe0, URZ ;  /* 0x00000fe03d087890 */ /* 0x000fe2000fffe03f */
[----:B------:R-:W-:Y:S01]  /*8f90*/  FADD R24, R115, R14 ;  /* 0x0000000e73187221 */ /* 0x000fe20000000000 */
[----:B------:R-:W-:Y:S01]  /*8fa0*/  FADD R23, R108, R23 ;  /* 0x000000176c177221 */ /* 0x000fe20000000000 */
[----:B------:R-:W-:Y:S01]  /*8fb0*/  FADD R26, R59, R26 ;  /* 0x0000001a3b1a7221 */ /* 0x000fe20000000000 */
[----:B------:R-:W-:Y:S01]  /*8fc0*/  PRMT R14, RZ, 0x654, R13 ;  /* 0x00000654ff0e7816 */ /* 0x000fe2000000000d */
[----:B------:R-:W-:Y:S01]  /*8fd0*/  FADD R24, R149, R24 ;  /* 0x0000001895187221 */ /* 0x000fe20000000000 */
[----:B------:R-:W-:Y:S01]  /*8fe0*/  FADD R23, R106, R23 ;  /* 0x000000176a177221 */ /* 0x000fe20000000000 */
[----:B------:R-:W-:-:S02]  /*8ff0*/  FADD R61, R61, R26 ;  /* 0x0000001a3d3d7221 */ /* 0x000fc40000000000 */
[----:B------:R-:W-:Y:S01]  /*9000*/  FADD R24, R117, R24 ;  /* 0x0000001875187221 */ /* 0x000fe20000000000 */
[----:B------:R-:W-:Y:S01]  /*9010*/  FADD R23, R23, R104 ;  /* 0x0000006817177221 */ /* 0x000fe20000000000 */
[----:B------:R-:W-:Y:S02]  /*9020*/  FADD R61, R30, R61 ;  /* 0x0000003d1e3d7221 */ /* 0x000fe40000000000 */
[----:B------:R-:W-:Y:S01]  /*9030*/  FADD R24, R24, R113 ;  /* 0x0000007118187221 */ /* 0x000fe20000000000 */
[----:B------:R-:W-:Y:S01]  /*9040*/  FADD R23, R23, R112 ;  /* 0x0000007017177221 */ /* 0x000fe20000000000 */
[----:B------:R-:W-:Y:S02]  /*9050*/  FADD R12, R28, R61 ;  /* 0x0000003d1c0c7221 */ /* 0x000fe40000000000 */
[----:B------:R-:W-:Y:S01]  /*9060*/  FADD R24, R24, R119 ;  /* 0x0000007718187221 */ /* 0x000fe20000000000 */
        /* <DEDUP_REMOVED lines=39> */
[----:B------:R-:W-:Y:S03]  /*92e0*/  HGMMA.64x16x16.F32 R160, R40, gdesc[UR8].tnspB, R160, gsb0 ;  /* 0x4020000828a07df0 */ /* 0x000fe600080008a0 */
[----:B------:R-:W-:Y:S02]  /*92f0*/  WARPGROUP.DEPBAR.LE gsb0, 0x0 ;  /* 0x00008000000079c5 */ /* 0x000fe40000010000 */
[----:B------:R-:W-:-:S06]  /*9300*/  WARPGROUP.ARRIVE ;  /* 0x00000000000079c5 */ /* 0x000fcc0000000000 */
[----:B------:R-:W-:Y:S03]  /*9310*/  HGMMA.64x16x16.F32 R152, R40, gdesc[UR4].tnspB, R152, gsb0 ;  /* 0x4020000428987df0 */ /* 0x000fe60008000898 */
[----:B------:R-:W-:Y:S02]  /*9320*/  WARPGROUP.DEPBAR.LE gsb0, 0x0 ;  /* 0x00008000000079c5 */ /* 0x000fe40000010000 */
[----:B------:R1:W-:Y:S02]  /*9330*/  SYNCS.ARRIVE.TRANS64.RED.A1T0 RZ, [R14+URZ], RZ ;  /* 0x000000ff0eff79a7 */ /* 0x0003e4000810043f */
[----:B-1----:R-:W-:Y:S01]  /*9340*/  FADD R14, R23, R24 ;  /* 0x00000018170e7221 */ /* 0x002fe20000000000 */
[----:B------:R-:W-:Y:S06]  /*9350*/  @!P1 BRA `(.L_x_24) ;  /* 0x0000006800589947 */ /* 0x000fec0003800000 */
[----:B------:R-:W-:Y:S01]  /*9360*/  IMAD.MOV.U32 R23, RZ, RZ, R193 ;  /* 0x000000ffff177224 */ /* 0x000fe200078e00c1 */
[----:B------:R-:W-:Y:S01]  /*9370*/  MOV R195, R194 ;  /* 0x000000c200c37202 */ /* 0x000fe20000000f00 */
[----:B------:R-:W-:Y:S01]  /*9380*/  IMAD.MOV.U32 R15, RZ, RZ, 0x2 ;  /* 0x00000002ff0f7424 */ /* 0x000fe200078e00ff */
[----:B------:R-:W-:Y:S01]  /*9390*/  MOV R3, RZ ;  /* 0x000000ff00037202 */ /* 0x000fe20000000f00 */
[----:B------:R-:W-:Y:S01]  /*93a0*/  IMAD.MOV.U32 R6, RZ, RZ, 0x1 ;  /* 0x00000001ff067424 */ /* 0x000fe200078e00ff */
[----:B------:R-:W-:-:S06]  /*93b0*/  ULDC UR4, c[0x0][0x604] ;  /* 0x0001810000047ab9 */ /* 0x000fcc0000000800 */
.L_x_36:
[----:B------:R-:W-:Y:S01]  /*93c0*/  IMAD R22, R15, 0x8, R2 ;  /* 0x000000080f167824 */ /* 0x000fe200078e0202 */
[----:B------:R-:W-:-:S07]  /*93d0*/  SHF.L.U32 R17, R3, 0x1f, RZ ;  /* 0x0000001f03117819 */ /* 0x000fce00000006ff */
[----:B------:R-:W-:Y:S05]  /*93e0*/  YIELD ;  /* 0x0000000000007946 */ /* 0x000fea0003800000 */
[----:B------:R-:W1:Y:S01]  /*93f0*/  SYNCS.PHASECHK.TRANS64.TRYWAIT P2, [R22+URZ+0x2a800], R17 ;  /* 0x02a80011160075a7 */ /* 0x000e62000804017f */
[C---:B------:R-:W-:Y:S01]  /*9400*/  ISETP.GT.AND P1, PT, R192.reuse, 0x2, PT ;  /* 0x00000002c000780c */ /* 0x040fe20003f24270 */
[----:B------:R-:W-:Y:S01]  /*9410*/  VIADD R192, R192, 0xffffffff ;  /* 0xffffffffc0c07836 */ /* 0x000fe20000000000 */
[----:B-1----:R-:W-:Y:S11]  /*9420*/  @!P2 BRA `(.L_x_25) ;  /* 0x000001080034a947 */ /* 0x002ff60003800000 */
.L_x_86:
[----:B------:R-:W-:Y:S05]  /*9430*/  WARPSYNC.ALL ;  /* 0x0000000000007948 */ /* 0x000fea0003800000 */
[----:B------:R-:W-:Y:S01]  /*9440*/  R2UR UR6, R15 ;  /* 0x000000000f0672ca */ /* 0x000fe200000e0000 */
[----:B------:R-:W-:Y:S01]  /*9450*/  ULOP3.LUT UR7, UR61, 0x10000, URZ, 0xfc, !UPT ;  /* 0x000100003d077892 */ /* 0x000fe2000f8efc3f */
[----:B------:R-:W-:Y:S01]  /*9460*/  R2UR UR12, R20 ;  /* 0x00000000140c72ca */ /* 0x000fe200000e0000 */
[----:B------:R-:W-:Y:S01]  /*9470*/  WARPGROUP.ARRIVE ;  /* 0x00000000000079c5 */ /* 0x000fe20000000000 */
[----:B------:R-:W-:Y:S01]  /*9480*/  R2UR UR13, R21 ;  /* 0x00000000150d72ca */ /* 0x000fe200000e0000 */
[----:B------:R-:W-:Y:S01]  /*9490*/  UMOV UR15, 0xc0000010 ;  /* 0xc0000010000f7882 */ /* 0x000fe20000000000 */
[----:B------:R-:W-:Y:S01]  /*94a0*/  R2UR UR8, R18 ;  /* 0x00000000120872ca */ /* 0x000fe200000e0000 */
[----:B------:R-:W-:Y:S01]  /*94b0*/  UMOV UR11, 0xc0000010 ;  /* 0xc0000010000b7882 */ /* 0x000fe20000000000 */
[----:B------:R-:W-:Y:S01]  /*94c0*/  R2UR UR9, R19 ;  /* 0x00000000130972ca */ /* 0x000fe200000e0000 */
[----:B------:R-:W-:Y:S01]  /*94d0*/  UMOV UR59, 0xc0000010 ;  /* 0xc0000010003b7882 */ /* 0x000fe20000000000 */
[----:B------:R-:W-:Y:S01]  /*94e0*/  UMOV UR55, 0xc0000010 ;  /* 0xc000001000377882 */ /* 0x000fe20000000000 */
[----:B------:R-:W-:Y:S01]  /*94f0*/  UMOV UR51, 0xc0000010 ;  /* 0xc000001000337882 */ /* 0x000fe20000000000 */
[----:B------:R-:W-:Y:S01]  /*9500*/  ISETP.NE.AND P2, PT, R9, RZ, PT ;  /* 0x000000ff0900720c */ /* 0x000fe20003f45270 */
[----:B------:R-:W-:-:S04]  /*9510*/  UIMAD UR6, UR6, 0xa00, UR7 ;  /* 0x00000a00060678a4 */ /* 0x000fc8000f8e0207 */
[----:B------:R-:W-:Y:S02]  /*9520*/  UIADD3 UR7, UR6, 0x200, URZ ;  /* 0x0000020006077890 */ /* 0x000fe4000fffe03f */
[----:B------:R-:W-:Y:S02]  /*9530*/  UIADD3 UR58, UR6, 0x400, URZ ;  /* 0x00000400063a7890 */ /* 0x000fe4000fffe03f */
[----:B------:R-:W-:Y:S01]  /*9540*/  UMOV UR14, UR6 ;  /* 0x00000006000e7c82 */ /* 0x000fe20008000000 */
[----:B------:R-:W-:Y:S01]  /*9550*/  UIADD3 UR54, UR6, 0x600, URZ ;  /* 0x0000060006367890 */ /* 0x000fe2000fffe03f */
[----:B------:R-:W-:Y:S01]  /*9560*/  HGMMA.64x256x16.F32 R24, gdesc[UR12], RZ, !UPT, gsb0 ;  /* 0x03e000000c1879f0 */ /* 0x000fe2000c0008ff */
[----:B------:R-:W-:Y:S01]  /*9570*/  UMOV UR10, UR7 ;  /* 0x00000007000a7c82 */ /* 0x000fe20008000000 */
[----:B------:R-:W-:Y:S01]  /*9580*/  UIADD3 UR50, UR6, 0x800, URZ ;  /* 0x0000080006327890 */ /* 0x000fe2000fffe03f */
[----:B------:R-:W-:Y:S02]  /*9590*/  WARPGROUP.DEPBAR.LE gsb0, 0x0 ;  /* 0x00008000000079c5 */ /* 0x000fe40000010000 */
[----:B------:R-:W-:-:S15]  /*95a0*/  WARPGROUP.ARRIVE ;  /* 0x00000000000079c5 */ /* 0x000fde0000000000 */
[----:B------:R-:W-:-:S08]  /*95b0*/  NOP ;  /* 0x0000000000007918 */ /* 0x000fd00000000000 */
        /* <DEDUP_REMOVED lines=14> */
[----:B------:R-:W-:Y:S05]  /*96a0*/  @P2 BRA `(.L_x_26) ;  /* 0x0000000000f82947 */ /* 0x000fea0003800000 */
[----:B------:R-:W-:-:S13]  /*96b0*/  ISETP.LT.OR P3, PT, R7, 0x1, !P0 ;  /* 0x000000010700780c */ /* 0x000fda0004761670 */
[----:B------:R-:W-:Y:S05]  /*96c0*/  @P3 BRA `(.L_x_27) ;  /* 0x0000000000ec3947 */ /* 0x000fea0003800000 */
[----:B-1----:R-:W-:Y:S02]  /*96d0*/  LEA R17, R5, R2, 0x3 ;  /* 0x0000000205117211 */ /* 0x002fe400078e18ff */
[----:B------:R-:W-:Y:S02]  /*96e0*/  SHF.L.U32 R22, R4, 0x1f, RZ ;  /* 0x0000001f04167819 */ /* 0x000fe400000006ff */
[----:B------:R-:W-:Y:S02]  /*96f0*/  ISETP.NE.AND P4, PT, R0, RZ, PT ;  /* 0x000000ff0000720c */ /* 0x000fe40003f85270 */
[----:B------:R-:W1:Y:S02]  /*9700*/  SYNCS.PHASECHK.TRANS64.TRYWAIT P3, [R17+URZ+0x2a820], R22 ;  /* 0x02a82016110075a7 */ /* 0x000e64000806017f */
[----:B-1----:R-:W-:Y:S09]  /*9710*/  @!P3 BRA `(.L_x_28) ;  /* 0x00000104008cb947 */ /* 0x002ff20003800000 */
.L_x_87:
[----:B------:R-:W-:Y:S05]  /*9720*/  @P4 BRA `(.L_x_29) ;  /* 0x0000000000144947 */ /* 0x000fea0003800000 */
[----:B------:R-:W-:Y:S01]  /*9730*/  LOP3.LUT P3, RZ, R16, 0x1f, RZ, 0xc0, !PT ;  /* 0x0000001f10ff7812 */ /* 0x000fe2000786c0ff */
[----:B-1----:R-:W-:-:S04]  /*9740*/  IMAD.MOV.U32 R22, RZ, RZ, 0xa000 ;  /* 0x0000a000ff167424 */ /* 0x002fc800078e00ff */
[----:B------:R2:W-:Y:S08]  /*9750*/  SYNCS.ARRIVE.TRANS64 RZ, [R17+URZ+0x2a800], R22 ;  /* 0x02a8001611ff79a7 */ /* 0x0005f0000800003f */
[----:B------:R-:W-:Y:S05]  /*9760*/  @!P3 BRA `(.L_x_29) ;  /* 0x000000000004b947 */ /* 0x000fea0003800000 */
[----:B------:R-:W-:Y:S01]  /*9770*/  BPT.TRAP 0x1 ;  /* 0x000000040000795c */ /* 0x000fe20000300000 */
.L_x_29:
[----:B-12---:R-:W-:Y:S01]  /*9780*/  IMAD R22, R5, 0xa000, R2 ;  /* 0x0000a00005167824 */ /* 0x006fe200078e0202 */
        /* <DEDUP_REMOVED lines=8> */
[----:B------:R-:W-:Y:S01]  /*9810*/  VIADD R5, R5, 0x1 ;  /* 0x0000000105057836 */ /* 0x000fe20000000000 */
[----:B------:R-:W-:Y:S01]  /*9820*/  UMOV UR42, URZ ;  /* 0x0000003f002a7c82 */ /* 0x000fe20008000000 */
[----:B------:R-:W-:Y:S01]  /*9830*/  UMOV UR34, 0x10 ;  /* 0x0000001000227882 */ /* 0x000fe20000000000 */
[----:B------:R-:W-:Y:S01]  /*9840*/  UMOV UR36, UR44 ;  /* 0x0000002c00247c82 */ /* 0x000fe20008000000 */
[----:B------:R-:W-:Y:S01]  /*9850*/  UMOV UR37, UR45 ;  /* 0x0000002d00257c82 */ /* 0x000fe20008000000 */
[----:B------:R-:W-:Y:S01]  /*9860*/  UIADD3 UR41, UR41, 0x2a800, URZ ;  /* 0x0002a80029297890 */ /* 0x000fe2000fffe03f */
[----:B------:R-:W-:Y:S01]  /*9870*/  ISETP.NE.AND P3, PT, R5, 0x4, PT ;  /* 0x000000040500780c */ /* 0x000fe20003f65270 */
[----:B------:R-:W-:-:S02]  /*9880*/  USHF.L.U32 UR43, UR43, 0x8, URZ ;  /* 0x000000082b2b7899 */ /* 0x000fc4000800063f */
[----:B------:R-:W-:Y:S01]  /*9890*/  UIADD3 UR40, UR8, 0x2800, URZ ;  /* 0x0000280008287890 */ /* 0x000fe2000fffe03f */
[----:B------:R-:W-:Y:S01]  /*98a0*/  SEL R17, RZ, 0x1, P3 ;  /* 0x00000001ff117807 */ /* 0x000fe20001800000 */
[----:B------:R-:W-:Y:S01]  /*98b0*/  UIADD3 UR32, UR8, 0x4800, URZ ;  /* 0x0000480008207890 */ /* 0x000fe2000fffe03f */
[----:B------:R-:W-:Y:S01]  /*98c0*/  SEL R5, R5, RZ, P3 ;  /* 0x000000ff05057207 */ /* 0x000fe20001800000 */
[----:B------:R-:W-:Y:S01]  /*98d0*/  UIADD3 UR24, UR8, 0x6800, URZ ;  /* 0x0000680008187890 */ /* 0x000fe2000fffe03f */
[----:B------:R-:W-:Y:S01]  /*98e0*/  LOP3.LUT R4, R4, R17, RZ, 0x3c, !PT ;  /* 0x0000001104047212 */ /* 0x000fe200078e3cff */
        /* <DEDUP_REMOVED lines=24> */
[----:B--2---:R-:W-:Y:S01]  /*9a70*/  NOP ;  /* 0x0000000000007918 */ /* 0x004fe20000000000 */
.L_x_27:
[----:B------:R-:W-:-:S07]  /*9a80*/  IADD3 R7, R7, -0x1, RZ ;  /* 0xffffffff07077810 */ /* 0x000fce0007ffe0ff */
.L_x_26:
[----:B------:R-:W-:Y:S01]  /*9a90*/  VIADD R15, R15, 0x1 ;  /* 0x000000010f0f7836 */ /* 0x000fe20000000000 */
[----:B------:R-:W-:Y:S05]  /*9aa0*/  WARPSYNC.ALL ;  /* 0x0000000000007948 */ /* 0x000fea0003800000 */
[----:B------:R-:W-:-:S04]  /*9ab0*/  ISETP.NE.AND P3, PT, R15, 0x4, PT ;  /* 0x000000040f00780c */ /* 0x000fc80003f65270 */
[----:B-1----:R-:W-:Y:S02]  /*9ac0*/  SEL R22, RZ, 0x1, P3 ;  /* 0x00000001ff167807 */ /* 0x002fe40001800000 */
[----:B------:R-:W-:Y:S02]  /*9ad0*/  SEL R15, R15, RZ, P3 ;  /* 0x000000ff0f0f7207 */ /* 0x000fe40001800000 */
[----:B------:R-:W-:Y:S02]  /*9ae0*/  LOP3.LUT R17, R3, R22, RZ, 0x3c, !PT ;  /* 0x0000001603117212 */ /* 0x000fe400078e3cff */
        /* <DEDUP_REMOVED lines=123> */
[----:B------:R-:W-:Y:S02]  /*a2a0*/  LEA R199, R15, R2, 0x3 ;  /* 0x000000020fc77211 */ /* 0x000fe400078e18ff */
[----:B------:R-:W-:Y:S02]  /*a2b0*/  FMNMX R22, R148, R3, !PT ;  /* 0x0000000394167209 */ /* 0x000fe40007800000 */
[----:B------:R-:W-:Y:S02]  /*a2c0*/  FMNMX R3, R147, R194, !PT ;  /* 0x000000c293037209 */ /* 0x000fe40007800000 */
[----:B------:R-:W-:Y:S02]  /*a2d0*/  FMNMX R22, R149, R22, !PT ;  /* 0x0000001695167209 */ /* 0x000fe40007800000 */
[----:B------:R-:W-:Y:S02]  /*a2e0*/  FMNMX R194, R150, R3, !PT ;  /* 0x0000000396c27209 */ /* 0x000fe40007800000 */
[----:B------:R-:W-:Y:S01]  /*a2f0*/  SHF.L.U32 R198, R17, 0x1f, RZ ;  /* 0x0000001f11c67819 */ /* 0x000fe200000006ff */
[----:B------:R-:W1:Y:S01]  /*a300*/  SHFL.BFLY PT, R193, R22, 0x1, 0x1f ;  /* 0x0c201f0016c17f89 */ /* 0x000e6200000e0000 */
[----:B------:R-:W-:-:S05]  /*a310*/  FMNMX R3, R151, R194, !PT ;  /* 0x000000c297037209 */ /* 0x000fca0007800000 */
[----:B------:R-:W2:Y:S01]  /*a320*/  SHFL.BFLY PT, R194, R3, 0x1, 0x1f ;  /* 0x0c201f0003c27f89 */ /* 0x000ea200000e0000 */
[----:B-1----:R-:W-:Y:S01]  /*a330*/  FMNMX R196, R22, R193, !PT ;  /* 0x000000c116c47209 */ /* 0x002fe20007800000 */
[----:B------:R-:W-:-:S04]  /*a340*/  IMAD R22, R6, 0x8, R13 ;  /* 0x0000000806167824 */ /* 0x000fc800078e020d */
[----:B------:R-:W1:Y:S01]  /*a350*/  SHFL.BFLY PT, R193, R196, 0x2, 0x1f ;  /* 0x0c401f00c4c17f89 */ /* 0x000e6200000e0000 */
[----:B--2---:R-:W-:-:S05]  /*a360*/  FMNMX R197, R3, R194, !PT ;  /* 0x000000c203c57209 */ /* 0x004fca0007800000 */
[----:B------:R-:W2:Y:S01]  /*a370*/  SHFL.BFLY PT, R194, R197, 0x2, 0x1f ;  /* 0x0c401f00c5c27f89 */ /* 0x000ea200000e0000 */
[----:B-1----:R-:W-:-:S04]  /*a380*/  FMNMX R193, R196, R193, !PT ;  /* 0x000000c1c4c17209 */ /* 0x002fc80007800000 */
[----:B------:R-:W-:Y:S02]  /*a390*/  FSETP.NEU.AND P3, PT, R193, -INF , PT ;  /* 0xff800000c100780b */ /* 0x000fe40003f6d000 */
[----:B--2---:R-:W-:Y:S02]  /*a3a0*/  FMNMX R194, R197, R194, !PT ;  /* 0x000000c2c5c27209 */ /* 0x004fe40007800000 */
[----:B------:R-:W-:Y:S02]  /*a3b0*/  FSEL R202, R193, RZ, P3 ;  /* 0x000000ffc1ca7208 */ /* 0x000fe40001800000 */
[----:B------:R-:W-:-:S03]  /*a3c0*/  FSETP.NEU.AND P3, PT, R194, -INF , PT ;  /* 0xff800000c200780b */ /* 0x000fc60003f6d000 */
[----:B------:R-:W-:Y:S01]  /*a3d0*/  FADD R3, -R202, R23 ;  /* 0x00000017ca037221 */ /* 0x000fe20000000100 */
[----:B------:R-:W-:Y:S02]  /*a3e0*/  PRMT R23, RZ, 0x654, R22 ;  /* 0x00000654ff177816 */ /* 0x000fe40000000016 */
[----:B------:R-:W-:Y:S01]  /*a3f0*/  FSEL R196, R194, RZ, P3 ;  /* 0x000000ffc2c47208 */ /* 0x000fe20001800000 */
[----:B------:R-:W-:Y:S01]  /*a400*/  FMUL R22, R3, UR4 ;  /* 0x0000000403167c20 */ /* 0x000fe20008400000 */
[----:B------:R1:W-:Y:S03]  /*a410*/  SYNCS.ARRIVE.TRANS64.RED.A1T0 RZ, [R23+URZ], RZ ;  /* 0x000000ff17ff79a7 */ /* 0x0003e6000810043f */
[----:B------:R-:W-:Y:S01]  /*a420*/  FADD R3, -R196, R195 ;  /* 0x000000c3c4037221 */ /* 0x000fe20000000100 */
[----:B------:R-:W-:Y:S01]  /*a430*/  FSETP.GEU.AND P4, PT, R22, -126, PT ;  /* 0xc2fc00001600780b */ /* 0x000fe20003f8e000 */
[----:B------:R-:W2:Y:S02]  /*a440*/  SYNCS.PHASECHK.TRANS64.TRYWAIT P5, [R199+URZ+0x2a800], R198 ;  /* 0x02a800c6c70075a7 */ /* 0x000ea400080a017f */
[----:B-1----:R-:W-:Y:S01]  /*a450*/  FMUL R23, R3, UR4 ;  /* 0x0000000403177c20 */ /* 0x002fe20008400000 */
[----:B------:R-:W-:-:S04]  /*a460*/  FMUL R3, R196, UR4 ;  /* 0x00000004c4037c20 */ /* 0x000fc80008400000 */
[----:B------:R-:W-:Y:S01]  /*a470*/  FSETP.GEU.AND P3, PT, R23, -126, PT ;  /* 0xc2fc00001700780b */ /* 0x000fe20003f6e000 */
[--C-:B------:R-:W-:Y:S01]  /*a480*/  FFMA R196, R26, UR4, -R3.reuse ;  /* 0x000000041ac47c23 */ /* 0x100fe20008000803 */
[----:B------:R-:W-:-:S03]  /*a490*/  FFMA R197, R27, UR4, -R3 ;  /* 0x000000041bc57c23 */ /* 0x000fc60008000803 */
[----:B------:R-:W-:Y:S01]  /*a4a0*/  @!P4 FMUL R22, R22, 0.5 ;  /* 0x3f0000001616c820 */ /* 0x000fe20000400000 */
[----:B------:R-:W-:-:S03]  /*a4b0*/  FSETP.GEU.AND P6, PT, R196, -126, PT ;  /* 0xc2fc0000c400780b */ /* 0x000fc60003fce000 */
[----:B------:R1:W3:Y:S04]  /*a4c0*/  MUFU.EX2 R195, R22 ;  /* 0x0000001600c37308 */ /* 0x0002e80000000800 */
[----:B------:R-:W-:-:S06]  /*a4d0*/  @!P3 FMUL R23, R23, 0.5 ;  /* 0x3f0000001717b820 */ /* 0x000fcc0000400000 */
[----:B------:R-:W4:Y:S01]  /*a4e0*/  MUFU.EX2 R23, R23 ;  /* 0x0000001700177308 */ /* 0x000f220000000800 */
[----:B-123--:R-:W-:Y:S05]  /*a4f0*/  @!P5 BRA `(.L_x_30) ;  /* 0x000000f80028d947 */ /* 0x00efea0003800000 */
.L_x_88:
[--C-:B-1----:R-:W-:Y:S01]  /*a500*/  FFMA R198, R31, UR4, -R3.reuse ;  /* 0x000000041fc67c23 */ /* 0x102fe20008000803 */
[----:B----4-:R-:W-:Y:S01]  /*a510*/  @!P3 FMUL R23, R23, R23 ;  /* 0x000000171717b220 */ /* 0x010fe20000400000 */
[--C-:B------:R-:W-:Y:S01]  /*a520*/  FFMA R22, R30, UR4, -R3.reuse ;  /* 0x000000041e167c23 */ /* 0x100fe20008000803 */
[----:B------:R-:W-:Y:S01]  /*a530*/  @!P4 FMUL R195, R195, R195 ;  /* 0x000000c3c3c3c220 */ /* 0x000fe20000400000 */
[--C-:B------:R-:W-:Y:S01]  /*a540*/  FFMA R201, R39, UR4, -R3.reuse ;  /* 0x0000000427c97c23 */ /* 0x100fe20008000803 */
[----:B------:R-:W-:Y:S01]  /*a550*/  FSETP.GEU.AND P3, PT, R198, -126, PT ;  /* 0xc2fc0000c600780b */ /* 0x000fe20003f6e000 */
[----:B------:R-:W-:Y:S01]  /*a560*/  @!P6 FMUL R196, R196, 0.5 ;  /* 0x3f000000c4c4e820 */ /* 0x000fe20000400000 */
[----:B------:R-:W-:Y:S01]  /*a570*/  FSETP.GEU.AND P4, PT, R22, -126, PT ;  /* 0xc2fc00001600780b */ /* 0x000fe20003f8e000 */
[--C-:B------:R-:W-:Y:S01]  /*a580*/  FFMA R200, R38, UR4, -R3.reuse ;  /* 0x0000000426c87c23 */ /* 0x100fe20008000803 */
[----:B------:R-:W-:Y:S01]  /*a590*/  FSETP.GEU.AND P5, PT, R197, -126, PT ;  /* 0xc2fc0000c500780b */ /* 0x000fe20003fae000 */
[----:B------:R1:W2:Y:S01]  /*a5a0*/  MUFU.EX2 R26, R196 ;  /* 0x000000c4001a7308 */ /* 0x0002a20000000800 */
[--C-:B------:R-:W-:Y:S01]  /*a5b0*/  FFMA R199, R34, UR4, -R3.reuse ;  /* 0x0000000422c77c23 */ /* 0x100fe20008000803 */
[--C-:B------:R-:W-:Y:S01]  /*a5c0*/  FFMA R47, R47, UR4, -R3.reuse ;  /* 0x000000042f2f7c23 */ /* 0x100fe20008000803 */
[--C-:B------:R-:W-:Y:S01]  /*a5d0*/  FFMA R55, R55, UR4, -R3.reuse ;  /* 0x0000000437377c23 */ /* 0x100fe20008000803 */
[--C-:B------:R-:W-:Y:S01]  /*a5e0*/  FFMA R43, R43, UR4, -R3.reuse ;  /* 0x000000042b2b7c23 */ /* 0x100fe20008000803 */
[--C-:B------:R-:W-:Y:S01]  /*a5f0*/  FFMA R63, R63, UR4, -R3.reuse ;  /* 0x000000043f3f7c23 */ /* 0x100fe20008000803 */
[--C-:B------:R-:W-:Y:S01]  /*a600*/  FFMA R51, R51, UR4, -R3.reuse ;  /* 0x0000000433337c23 */ /* 0x100fe20008000803 */
[--C-:B------:R-:W-:Y:S01]  /*a610*/  FFMA R71, R71, UR4, -R3.reuse ;  /* 0x0000000447477c23 */ /* 0x100fe20008000803 */
[----:B------:R-:W-:Y:S01]  /*a620*/  @!P3 FMUL R198, R198, 0.5 ;  /* 0x3f000000c6c6b820 */ /* 0x000fe20000400000 */
[--C-:B-1----:R-:W-:Y:S01]  /*a630*/  FFMA R196, R35, UR4, -R3.reuse ;  /* 0x0000000423c47c23 */ /* 0x102fe20008000803 */
[----:B------:R-:W-:Y:S01]  /*a640*/  @!P4 FMUL R22, R22, 0.5 ;  /* 0x3f0000001616c820 */ /* 0x000fe20000400000 */
[--C-:B------:R-:W-:Y:S01]  /*a650*/  FFMA R42, R42, UR4, -R3.reuse ;  /* 0x000000042a2a7c23 */ /* 0x100fe20008000803 */
[----:B------:R-:W1:Y:S01]  /*a660*/  MUFU.EX2 R31, R198 ;  /* 0x000000c6001f7308 */ /* 0x000e620000000800 */
[----:B------:R-:W-:Y:S01]  /*a670*/  @!P5 FMUL R197, R197, 0.5 ;  /* 0x3f000000c5c5d820 */ /* 0x000fe20000400000 */
[----:B------:R-:W-:Y:S01]  /*a680*/  R2UR UR6, R15 ;  /* 0x000000000f0672ca */ /* 0x000fe200000e0000 */
[-C--:B------:R-:W-:Y:S01]  /*a690*/  FMUL R184, R184, R195.reuse ;  /* 0x000000c3b8b87220 */ /* 0x080fe20000400000 */
[-C--:B------:R-:W-:Y:S01]  /*a6a0*/  FMUL R185, R185, R195.reuse ;  /* 0x000000c3b9b97220 */ /* 0x080fe20000400000 */
[----:B--2---:R-:W-:Y:S01]  /*a6b0*/  @!P6 FMUL R26, R26, R26 ;  /* 0x0000001a1a1ae220 */ /* 0x004fe20000400000 */
[----:B------:R-:W-:Y:S01]  /*a6c0*/  FSETP.GEU.AND P6, PT, R199, -126, PT ;  /* 0xc2fc0000c700780b */ /* 0x000fe20003fce000 */
[-C--:B------:R-:W-:Y:S01]  /*a6d0*/  FMUL R188, R188, R195.reuse ;  /* 0x000000c3bcbc7220 */ /* 0x080fe20000400000 */
[----:B------:R2:W3:Y:S01]  /*a6e0*/  MUFU.EX2 R30, R22 ;  /* 0x00000016001e7308 */ /* 0x0004e20000000800 */
[----:B------:R-:W-:Y:S01]  /*a6f0*/  FFMA R12, R23, R12, R26 ;  /* 0x0000000c170c7223 */ /* 0x000fe2000000001a */
[----:B------:R-:W-:Y:S01]  /*a700*/  FMUL R189, R189, R195 ;  /* 0x000000c3bdbd7220 */ /* 0x000fe20000400000 */
[-C--:B------:R-:W-:Y:S01]  /*a710*/  FMUL R186, R186, R23.reuse ;  /* 0x00000017baba7220 */ /* 0x080fe20000400000 */
[-C--:B------:R-:W-:Y:S01]  /*a720*/  FMUL R187, R187, R23.reuse ;  /* 0x00000017bbbb7220 */ /* 0x080fe20000400000 */
[-C--:B------:R-:W-:Y:S01]  /*a730*/  FMUL R190, R190, R23.reuse ;  /* 0x00000017bebe7220 */ /* 0x080fe20000400000 */
[----:B------:R-:W-:Y:S01]  /*a740*/  FMUL R191, R191, R23 ;  /* 0x00000017bfbf7220 */ /* 0x000fe20000400000 */
[----:B------:R-:W-:Y:S01]  /*a750*/  UIMAD UR6, UR6, 0xa00, UR61 ;  /* 0x00000a00060678a4 */ /* 0x000fe2000f8e023d */
[----:B------:R-:W4:Y:S01]  /*a760*/  MUFU.EX2 R27, R197 ;  /* 0x000000c5001b7308 */ /* 0x000f220000000800 */
[----:B-1----:R-:W-:Y:S01]  /*a770*/  @!P3 FMUL R31, R31, R31 ;  /* 0x0000001f1f1fb220 */ /* 0x002fe20000400000 */
[----:B------:R-:W-:Y:S01]  /*a780*/  FSETP.GEU.AND P3, PT, R201, -126, PT ;  /* 0xc2fc0000c900780b */ /* 0x000fe20003f6e000 */
[----:B--2---:R-:W-:Y:S01]  /*a790*/  FMUL R22, R202, UR4 ;  /* 0x00000004ca167c20 */ /* 0x004fe20008400000 */
[----:B------:R-:W-:Y:S01]  /*a7a0*/  @!P6 FMUL R199, R199, 0.5 ;  /* 0x3f000000c7c7e820 */ /* 0x000fe20000400000 */
[----:B------:R-:W-:Y:S01]  /*a7b0*/  UMOV UR7, 0xc0000010 ;  /* 0xc000001000077882 */ /* 0x000fe20000000000 */
[----:B------:R-:W-:Y:S01]  /*a7c0*/  FMUL R176, R176, R195 ;  /* 0x000000c3b0b07220 */ /* 0x000fe20000400000 */
[--C-:B------:R-:W-:Y:S01]  /*a7d0*/  FFMA R38, R24, UR4, -R22.reuse ;  /* 0x0000000418267c23 */ /* 0x100fe20008000816 */
[--C-:B------:R-:W-:Y:S01]  /*a7e0*/  FFMA R29, R29, UR4, -R22.reuse ;  /* 0x000000041d1d7c23 */ /* 0x100fe20008000816 */
[----:B------:R-:W1:Y:S01]  /*a7f0*/  MUFU.EX2 R34, R199 ;  /* 0x000000c700227308 */ /* 0x000e620000000800 */
[--C-:B------:R-:W-:Y:S01]  /*a800*/  FFMA R37, R37, UR4, -R22.reuse ;  /* 0x0000000425257c23 */ /* 0x100fe20008000816 */
[----:B---3--:R-:W-:Y:S01]  /*a810*/  @!P4 FMUL R30, R30, R30 ;  /* 0x0000001e1e1ec220 */ /* 0x008fe20000400000 */
[----:B------:R-:W-:Y:S01]  /*a820*/  FSETP.GEU.AND P4, PT, R200, -126, PT ;  /* 0xc2fc0000c800780b */ /* 0x000fe20003f8e000 */
[--C-:B------:R-:W-:Y:S01]  /*a830*/  FFMA R39, R28, UR4, -R22.reuse ;  /* 0x000000041c277c23 */ /* 0x100fe20008000816 */
[--C-:B------:R-:W-:Y:S01]  /*a840*/  FFMA R25, R25, UR4, -R22.reuse ;  /* 0x0000000419197c23 */ /* 0x100fe20008000816 */
[----:B------:R-:W-:Y:S01]  /*a850*/  @!P3 FMUL R201, R201, 0.5 ;  /* 0x3f000000c9c9b820 */ /* 0x000fe20000400000 */
[--C-:B------:R-:W-:Y:S01]  /*a860*/  FFMA R36, R36, UR4, -R22.reuse ;  /* 0x0000000424247c23 */ /* 0x100fe20008000816 */
[----:B----4-:R-:W-:Y:S01]  /*a870*/  @!P5 FMUL R27, R27, R27 ;  /* 0x0000001b1b1bd220 */ /* 0x010fe20000400000 */
[----:B------:R-:W-:Y:S01]  /*a880*/  FSETP.GEU.AND P5, PT, R196, -126, PT ;  /* 0xc2fc0000c400780b */ /* 0x000fe20003fae000 */
[----:B------:R-:W2:Y:S01]  /*a890*/  MUFU.EX2 R24, R201 ;  /* 0x000000c900187308 */ /* 0x000ea20000000800 */
[--C-:B------:R-:W-:Y:S01]  /*a8a0*/  FFMA R45, R45, UR4, -R22.reuse ;  /* 0x000000042d2d7c23 */ /* 0x100fe20008000816 */
[--C-:B------:R-:W-:Y:S01]  /*a8b0*/  FFMA R53, R53, UR4, -R22.reuse ;  /* 0x0000000435357c23 */ /* 0x100fe20008000816 */
[--C-:B------:R-:W-:Y:S01]  /*a8c0*/  FFMA R41, R41, UR4, -R22.reuse ;  /* 0x0000000429297c23 */ /* 0x100fe20008000816 */
[--C-:B------:R-:W-:Y:S01]  /*a8d0*/  FFMA R61, R61, UR4, -R22.reuse ;  /* 0x000000043d3d7c23 */ /* 0x100fe20008000816 */
[--C-:B------:R-:W-:Y:S01]  /*a8e0*/  FFMA R49, R49, UR4, -R22.reuse ;  /* 0x0000000431317c23 */ /* 0x100fe20008000816 */
[----:B------:R-:W-:Y:S01]  /*a8f0*/  @!P4 FMUL R200, R200, 0.5 ;  /* 0x3f000000c8c8c820 */ /* 0x000fe20000400000 */
[----:B-1----:R-:W-:Y:S01]  /*a900*/  @!P6 FMUL R34, R34, R34 ;  /* 0x000000222222e220 */ /* 0x002fe20000400000 */
[----:B------:R-:W-:Y:S01]  /*a910*/  FSETP.GEU.AND P6, PT, R38, -126, PT ;  /* 0xc2fc00002600780b */ /* 0x000fe20003fce000 */
[--C-:B------:R-:W-:Y:S01]  /*a920*/  FFMA R69, R69, UR4, -R22.reuse ;  /* 0x0000000445457c23 */ /* 0x100fe20008000816 */
[----:B------:R-:W1:Y:S01]  /*a930*/  MUFU.EX2 R35, R200 ;  /* 0x000000c800237308 */ /* 0x000e620000000800 */
[--C-:B------:R-:W-:Y:S01]  /*a940*/  FFMA R40, R40, UR4, -R22.reuse ;  /* 0x0000000428287c23 */ /* 0x100fe20008000816 */
[----:B------:R-:W-:Y:S01]  /*a950*/  @!P5 FMUL R196, R196, 0.5 ;  /* 0x3f000000c4c4d820 */ /* 0x000fe20000400000 */
[-C--:B------:R-:W-:Y:S01]  /*a960*/  FMUL R177, R177, R195.reuse ;  /* 0x000000c3b1b17220 */ /* 0x080fe20000400000 */
[-C--:B------:R-:W-:Y:S01]  /*a970*/  FMUL R180, R180, R195.reuse ;  /* 0x000000c3b4b47220 */ /* 0x080fe20000400000 */
[----:B------:R-:W-:Y:S01]  /*a980*/  FMUL R181, R181, R195 ;  /* 0x000000c3b5b57220 */ /* 0x000fe20000400000 */
[-C--:B------:R-:W-:Y:S01]  /*a990*/  FMUL R178, R178, R23.reuse ;  /* 0x00000017b2b27220 */ /* 0x080fe20000400000 */
[----:B--2---:R-:W-:Y:S01]  /*a9a0*/  @!P3 FMUL R24, R24, R24 ;  /* 0x000000181818b220 */ /* 0x004fe20000400000 */
[----:B------:R-:W-:Y:S01]  /*a9b0*/  FSETP.GEU.AND P3, PT, R29, -126, PT ;  /* 0xc2fc00001d00780b */ /* 0x000fe20003f6e000 */
[----:B------:R2:W3:Y:S01]  /*a9c0*/  MUFU.EX2 R197, R196 ;  /* 0x000000c400c57308 */ /* 0x0004e20000000800 */
[-C--:B------:R-:W-:Y:S01]  /*a9d0*/  FMUL R179, R179, R23.reuse ;  /* 0x00000017b3b37220 */ /* 0x080fe20000400000 */
[----:B------:R-:W-:Y:S01]  /*a9e0*/  @!P6 FMUL R38, R38, 0.5 ;  /* 0x3f0000002626e820 */ /* 0x000fe20000400000 */
[-C--:B------:R-:W-:Y:S01]  /*a9f0*/  FMUL R182, R182, R23.reuse ;  /* 0x00000017b6b67220 */ /* 0x080fe20000400000 */
[----:B------:R-:W-:Y:S01]  /*aa00*/  FMUL R183, R183, R23 ;  /* 0x00000017b7b77220 */ /* 0x000fe20000400000 */
[----:B------:R-:W-:Y:S01]  /*aa10*/  UIADD3 UR8, UR6, 0x200, URZ ;  /* 0x0000020006087890 */ /* 0x000fe2000fffe03f */
[--C-:B------:R-:W-:Y:S01]  /*aa20*/  FFMA R50, R50, UR4, -R3.reuse ;  /* 0x0000000432327c23 */ /* 0x100fe20008000803 */
[----:B------:R-:W-:Y:S01]  /*aa30*/  UMOV UR19, 0xc0000010 ;  /* 0xc000001000137882 */ /* 0x000fe20000000000 */
[----:B------:R4:W5:Y:S01]  /*aa40*/  MUFU.EX2 R28, R38 ;  /* 0x00000026001c7308 */ /* 0x0009620000000800 */
[--C-:B--2---:R-:W-:Y:S01]  /*aa50*/  FFMA R196, R32, UR4, -R22.reuse ;  /* 0x0000000420c47c23 */ /* 0x104fe20008000816 */
[----:B-1----:R-:W-:Y:S01]  /*aa60*/  @!P4 FMUL R35, R35, R35 ;  /* 0x000000232323c220 */ /* 0x002fe20000400000 */
[----:B------:R-:W-:Y:S01]  /*aa70*/  FSETP.GEU.AND P4, PT, R39, -126, PT ;  /* 0xc2fc00002700780b */ /* 0x000fe20003f8e000 */
[----:B------:R-:W-:Y:S01]  /*aa80*/  @!P3 FMUL R29, R29, 0.5 ;  /* 0x3f0000001d1db820 */ /* 0x000fe20000400000 */
[----:B------:R-:W-:Y:S01]  /*aa90*/  UMOV UR18, UR8 ;  /* 0x0000000800127c82 */ /* 0x000fe20008000000 */
[--C-:B------:R-:W-:Y:S01]  /*aaa0*/  FFMA R48, R48, UR4, -R22.reuse ;  /* 0x0000000430307c23 */ /* 0x100fe20008000816 */
[----:B------:R-:W-:Y:S01]  /*aab0*/  FMUL R168, R168, R195 ;  /* 0x000000c3a8a87220 */ /* 0x000fe20000400000 */
[----:B------:R-:W1:Y:S01]  /*aac0*/  MUFU.EX2 R32, R29 ;  /* 0x0000001d00207308 */ /* 0x000e620000000800 */
[----:B----4-:R-:W-:Y:S01]  /*aad0*/  FFMA R38, R33, UR4, -R22 ;  /* 0x0000000421267c23 */ /* 0x010fe20008000816 */
[----:B---3--:R-:W-:Y:S01]  /*aae0*/  @!P5 FMUL R197, R197, R197 ;  /* 0x000000c5c5c5d220 */ /* 0x008fe20000400000 */
[----:B------:R-:W-:Y:S01]  /*aaf0*/  FSETP.GEU.AND P5, PT, R25, -126, PT ;  /* 0xc2fc00001900780b */ /* 0x000fe20003fae000 */
[-C--:B------:R-:W-:Y:S01]  /*ab00*/  FMUL R169, R169, R195.reuse ;  /* 0x000000c3a9a97220 */ /* 0x080fe20000400000 */
[-C--:B------:R-:W-:Y:S01]  /*ab10*/  FMUL R172, R172, R195.reuse ;  /* 0x000000c3acac7220 */ /* 0x080fe20000400000 */
[----:B------:R-:W-:Y:S01]  /*ab20*/  FMUL R173, R173, R195 ;  /* 0x000000c3adad7220 */ /* 0x000fe20000400000 */
[-C--:B------:R-:W-:Y:S01]  /*ab30*/  FMUL R170, R170, R23.reuse ;  /* 0x00000017aaaa7220 */ /* 0x080fe20000400000 */
[----:B------:R-:W-:Y:S01]  /*ab40*/  @!P4 FMUL R39, R39, 0.5 ;  /* 0x3f0000002727c820 */ /* 0x000fe20000400000 */
[----:B-----5:R-:W-:Y:S01]  /*ab50*/  @!P6 FMUL R28, R28, R28 ;  /* 0x0000001c1c1ce220 */ /* 0x020fe20000400000 */
[----:B------:R-:W-:Y:S01]  /*ab60*/  FSETP.GEU.AND P6, PT, R196, -126, PT ;  /* 0xc2fc0000c400780b */ /* 0x000fe20003fce000 */
[-C--:B------:R-:W-:Y:S01]  /*ab70*/  FMUL R171, R171, R23.reuse ;  /* 0x00000017abab7220 */ /* 0x080fe20000400000 */
[----:B------:R-:W2:Y:S01]  /*ab80*/  MUFU.EX2 R207, R39 ;  /* 0x0000002700cf7308 */ /* 0x000ea20000000800 */
[-C--:B------:R-:W-:Y:S01]  /*ab90*/  FMUL R174, R174, R23.reuse ;  /* 0x00000017aeae7220 */ /* 0x080fe20000400000 */
[----:B------:R-:W-:Y:S01]  /*aba0*/  FMUL R175, R175, R23 ;  /* 0x00000017afaf7220 */ /* 0x000fe20000400000 */
[----:B------:R-:W-:Y:S01]  /*abb0*/  UIADD3 UR10, UR6, 0x400, URZ ;  /* 0x00000400060a7890 */ /* 0x000fe2000fffe03f */
[----:B------:R-:W-:Y:S01]  /*abc0*/  @!P5 FMUL R25, R25, 0.5 ;  /* 0x3f0000001919d820 */ /* 0x000fe20000400000 */
[----:B-1----:R-:W-:Y:S01]  /*abd0*/  @!P3 FMUL R32, R32, R32 ;  /* 0x000000202020b220 */ /* 0x002fe20000400000 */
[----:B------:R-:W-:Y:S01]  /*abe0*/  FSETP.GEU.AND P3, PT, R37, -126, PT ;  /* 0xc2fc00002500780b */ /* 0x000fe20003f6e000 */
[----:B------:R-:W-:Y:S01]  /*abf0*/  UMOV UR11, 0xc0000010 ;  /* 0xc0000010000b7882 */ /* 0x000fe20000000000 */
[----:B------:R1:W3:Y:S01]  /*ac00*/  MUFU.EX2 R205, R25 ;  /* 0x0000001900cd7308 */ /* 0x0002e20000000800 */
[----:B------:R-:W-:Y:S01]  /*ac10*/  FFMA R58, R58, UR4, -R3 ;  /* 0x000000043a3a7c23 */ /* 0x000fe20008000803 */
[-C--:B------:R-:W-:Y:S01]  /*ac20*/  FMUL R160, R160, R195.reuse ;  /* 0x000000c3a0a07220 */ /* 0x080fe20000400000 */
[----:B------:R-:W-:Y:S01]  /*ac30*/  @!P6 FMUL R196, R196, 0.5 ;  /* 0x3f000000c4c4e820 */ /* 0x000fe20000400000 */
[-C--:B------:R-:W-:Y:S01]  /*ac40*/  FMUL R161, R161, R195.reuse ;  /* 0x000000c3a1a17220 */ /* 0x080fe20000400000 */
[-C--:B------:R-:W-:Y:S01]  /*ac50*/  FMUL R164, R164, R195.reuse ;  /* 0x000000c3a4a47220 */ /* 0x080fe20000400000 */
[----:B------:R-:W-:Y:S01]  /*ac60*/  FMUL R165, R165, R195 ;  /* 0x000000c3a5a57220 */ /* 0x000fe20000400000 */
[----:B------:R-:W-:Y:S01]  /*ac70*/  FMUL R162, R162, R23 ;  /* 0x00000017a2a27220 */ /* 0x000fe20000400000 */
[----:B------:R-:W4:Y:S01]  /*ac80*/  MUFU.EX2 R206, R196 ;  /* 0x000000c400ce7308 */ /* 0x000f220000000800 */
[----:B--2---:R-:W-:Y:S01]  /*ac90*/  @!P4 FMUL R207, R207, R207 ;  /* 0x000000cfcfcfc220 */ /* 0x004fe20000400000 */
[----:B------:R-:W-:Y:S01]  /*aca0*/  FSETP.GEU.AND P4, PT, R36, -126, PT ;  /* 0xc2fc00002400780b */ /* 0x000fe20003f8e000 */
[----:B------:R-:W-:Y:S01]  /*acb0*/  @!P3 FMUL R37, R37, 0.5 ;  /* 0x3f0000002525b820 */ /* 0x000fe20000400000 */
[----:B-1----:R-:W-:Y:S01]  /*acc0*/  FADD R25, R12, R27 ;  /* 0x0000001b0c197221 */ /* 0x002fe20000000000 */
[-C--:B------:R-:W-:Y:S01]  /*acd0*/  FMUL R163, R163, R23.reuse ;  /* 0x00000017a3a37220 */ /* 0x080fe20000400000 */
[-C--:B------:R-:W-:Y:S01]  /*ace0*/  FMUL R166, R166, R23.reuse ;  /* 0x00000017a6a67220 */ /* 0x080fe20000400000 */
[----:B------:R-:W-:Y:S01]  /*acf0*/  FMUL R167, R167, R23 ;  /* 0x00000017a7a77220 */ /* 0x000fe20000400000 */
[----:B------:R-:W1:Y:S01]  /*ad00*/  MUFU.EX2 R33, R37 ;  /* 0x0000002500217308 */ /* 0x000e620000000800 */
[----:B---3--:R-:W-:Y:S01]  /*ad10*/  @!P5 FMUL R205, R205, R205 ;  /* 0x000000cdcdcdd220 */ /* 0x008fe20000400000 */
[----:B------:R-:W-:Y:S01]  /*ad20*/  FSETP.GEU.AND P5, PT, R38, -126, PT ;  /* 0xc2fc00002600780b */ /* 0x000fe20003fae000 */
[----:B------:R-:W-:Y:S01]  /*ad30*/  FADD R12, R25, R30 ;  /* 0x0000001e190c7221 */ /* 0x000fe20000000000 */
[----:B------:R-:W-:Y:S01]  /*ad40*/  UIADD3 UR12, UR6, 0x600, URZ ;  /* 0x00000600060c7890 */ /* 0x000fe2000fffe03f */
[----:B------:R-:W-:Y:S01]  /*ad50*/  FFMA R56, R56, UR4, -R22 ;  /* 0x0000000438387c23 */ /* 0x000fe20008000816 */
[----:B------:R-:W-:Y:S01]  /*ad60*/  FFMA R46, R46, UR4, -R3 ;  /* 0x000000042e2e7c23 */ /* 0x000fe20008000803 */
[----:B------:R-:W-:Y:S01]  /*ad70*/  @!P4 FMUL R36, R36, 0.5 ;  /* 0x3f0000002424c820 */ /* 0x000fe20000400000 */
[----:B------:R-:W-:Y:S01]  /*ad80*/  FADD R25, R12, R31 ;  /* 0x0000001f0c197221 */ /* 0x000fe20000000000 */
[----:B----4-:R-:W-:Y:S01]  /*ad90*/  @!P6 FMUL R206, R206, R206 ;  /* 0x000000cececee220 */ /* 0x010fe20000400000 */
[----:B------:R-:W-:Y:S01]  /*ada0*/  FSETP.GEU.AND P6, PT, R42, -126, PT ;  /* 0xc2fc00002a00780b */ /* 0x000fe20003fce000 */
[----:B------:R-:W2:Y:S01]  /*adb0*/  MUFU.EX2 R204, R36 ;  /* 0x0000002400cc7308 */ /* 0x000ea20000000800 */
[----:B------:R-:W-:Y:S01]  /*adc0*/  FADD R12, R25, R34 ;  /* 0x00000022190c7221 */ /* 0x000fe20000000000 */
[----:B------:R-:W-:Y:S01]  /*add0*/  F2FP.F16.F32.PACK_AB R25, R27, R26 ;  /* 0x0000001a1b19723e */ /* 0x000fe200000000ff */
[----:B------:R-:W-:Y:S01]  /*ade0*/  FFMA R66, R66, UR4, -R3 ;  /* 0x0000000442427c23 */ /* 0x000fe20008000803 */
[----:B------:R-:W-:Y:S01]  /*adf0*/  @!P5 FMUL R38, R38, 0.5 ;  /* 0x3f0000002626d820 */ /* 0x000fe20000400000 */
[----:B------:R-:W-:Y:S01]  /*ae00*/  FADD R26, R12, R197 ;  /* 0x000000c50c1a7221 */ /* 0x000fe20000000000 */
[----:B-1----:R-:W-:Y:S01]  /*ae10*/  @!P3 FMUL R33, R33, R33 ;  /* 0x000000212121b220 */ /* 0x002fe20000400000 */
[----:B------:R-:W-:Y:S01]  /*ae20*/  FSETP.GEU.AND P3, PT, R47, -126, PT ;  /* 0xc2fc00002f00780b */ /* 0x000fe20003f6e000 */
[----:B------:R-:W1:Y:S01]  /*ae30*/  MUFU.EX2 R209, R38 ;  /* 0x0000002600d17308 */ /* 0x000e620000000800 */
[----:B------:R-:W-:Y:S01]  /*ae40*/  F2FP.F16.F32.PACK_AB R27, R31, R30 ;  /* 0x0000001e1f1b723e */ /* 0x000fe200000000ff */
[----:B------:R-:W-:Y:S01]  /*ae50*/  FADD R31, R26, R35 ;  /* 0x000000231a1f7221 */ /* 0x000fe20000000000 */
[----:B------:R-:W-:Y:S01]  /*ae60*/  F2FP.F16.F32.PACK_AB R26, R32, R207 ;  /* 0x000000cf201a723e */ /* 0x000fe200000000ff */
[----:B------:R-:W-:Y:S01]  /*ae70*/  @!P6 FMUL R42, R42, 0.5 ;  /* 0x3f0000002a2ae820 */ /* 0x000fe20000400000 */
[-C--:B------:R-:W-:Y:S01]  /*ae80*/  FMUL R152, R152, R195.reuse ;  /* 0x000000c398987220 */ /* 0x080fe20000400000 */
[-C--:B------:R-:W-:Y:S01]  /*ae90*/  FMUL R153, R153, R195.reuse ;  /* 0x000000c399997220 */ /* 0x080fe20000400000 */
[-C--:B------:R-:W-:Y:S01]  /*aea0*/  FMUL R156, R156, R195.reuse ;  /* 0x000000c39c9c7220 */ /* 0x080fe20000400000 */
[----:B------:R-:W3:Y:S01]  /*aeb0*/  MUFU.EX2 R212, R42 ;  /* 0x0000002a00d47308 */ /* 0x000ee20000000800 */
[----:B------:R-:W-:Y:S01]  /*aec0*/  FMUL R157, R157, R195 ;  /* 0x000000c39d9d7220 */ /* 0x000fe20000400000 */
[-C--:B------:R-:W-:Y:S01]  /*aed0*/  FMUL R154, R154, R23.reuse ;  /* 0x000000179a9a7220 */ /* 0x080fe20000400000 */
[-C--:B------:R-:W-:Y:S01]  /*aee0*/  FMUL R155, R155, R23.reuse ;  /* 0x000000179b9b7220 */ /* 0x080fe20000400000 */
[----:B------:R-:W-:Y:S01]  /*aef0*/  @!P3 FMUL R47, R47, 0.5 ;  /* 0x3f0000002f2fb820 */ /* 0x000fe20000400000 */
[-C--:B------:R-:W-:Y:S01]  /*af00*/  FMUL R158, R158, R23.reuse ;  /* 0x000000179e9e7220 */ /* 0x080fe20000400000 */
[----:B------:R-:W-:Y:S01]  /*af10*/  FMUL R159, R159, R23 ;  /* 0x000000179f9f7220 */ /* 0x000fe20000400000 */
[----:B--2---:R-:W-:Y:S01]  /*af20*/  @!P4 FMUL R204, R204, R204 ;  /* 0x000000ccccccc220 */ /* 0x004fe20000400000 */
[----:B------:R-:W2:Y:S01]  /*af30*/  MUFU.EX2 R208, R47 ;  /* 0x0000002f00d07308 */ /* 0x000ea20000000800 */
[----:B-1----:R-:W-:Y:S01]  /*af40*/  @!P5 FMUL R209, R209, R209 ;  /* 0x000000d1d1d1d220 */ /* 0x002fe20000400000 */
[----:B------:R-:W-:Y:S01]  /*af50*/  FSETP.GEU.AND P5, PT, R43, -126, PT ;  /* 0xc2fc00002b00780b */ /* 0x000fe20003fae000 */
[----:B------:R-:W-:Y:S01]  /*af60*/  UIADD3 UR14, UR6, 0x800, URZ ;  /* 0x00000800060e7890 */ /* 0x000fe2000fffe03f */
[----:B------:R-:W-:Y:S01]  /*af70*/  FSETP.GEU.AND P4, PT, R46, -126, PT ;  /* 0xc2fc00002e00780b */ /* 0x000fe20003f8e000 */
[----:B------:R-:W-:Y:S01]  /*af80*/  UMOV UR15, 0xc0000010 ;  /* 0xc0000010000f7882 */ /* 0x000fe20000000000 */
[----:B------:R-:W-:Y:S01]  /*af90*/  F2FP.F16.F32.PACK_AB R29, R197, R34 ;  /* 0x00000022c51d723e */ /* 0x000fe200000000ff */
[----:B------:R-:W-:Y:S01]  /*afa0*/  UIADD3 UR8, UR6, 0x20, URZ ;  /* 0x0000002006087890 */ /* 0x000fe2000fffe03f */
[--C-:B------:R-:W-:Y:S01]  /*afb0*/  FFMA R59, R59, UR4, -R3.reuse ;  /* 0x000000043b3b7c23 */ /* 0x100fe20008000803 */
[----:B---3--:R-:W-:Y:S01]  /*afc0*/  @!P6 FMUL R212, R212, R212 ;  /* 0x000000d4d4d4e220 */ /* 0x008fe20000400000 */
[----:B------:R-:W-:Y:S01]  /*afd0*/  FSETP.GEU.AND P6, PT, R40, -126, PT ;  /* 0xc2fc00002800780b */ /* 0x000fe20003fce000 */
[--C-:B------:R-:W-:Y:S01]  /*afe0*/  FFMA R57, R57, UR4, -R22.reuse ;  /* 0x0000000439397c23 */ /* 0x100fe20008000816 */
[--C-:B------:R-:W-:Y:S01]  /*aff0*/  FFMA R67, R67, UR4, -R3.reuse ;  /* 0x0000000443437c23 */ /* 0x100fe20008000803 */
[--C-:B------:R-:W-:Y:S01]  /*b000*/  FFMA R65, R65, UR4, -R22.reuse ;  /* 0x0000000441417c23 */ /* 0x100fe20008000816 */
[--C-:B------:R-:W-:Y:S01]  /*b010*/  FFMA R79, R79, UR4, -R3.reuse ;  /* 0x000000044f4f7c23 */ /* 0x100fe20008000803 */
[----:B------:R-:W-:Y:S01]  /*b020*/  @!P5 FMUL R43, R43, 0.5 ;  /* 0x3f0000002b2bd820 */ /* 0x000fe20000400000 */
[----:B------:R-:W-:Y:S01]  /*b030*/  UIADD3 UR16, UR6, 0x820, URZ ;  /* 0x0000082006107890 */ /* 0x000fe2000fffe03f */
[----:B--2---:R-:W-:Y:S01]  /*b040*/  @!P3 FMUL R208, R208, R208 ;  /* 0x000000d0d0d0b220 */ /* 0x004fe20000400000 */
[----:B------:R-:W-:Y:S01]  /*b050*/  FSETP.GEU.AND P3, PT, R45, -126, PT ;  /* 0xc2fc00002d00780b */ /* 0x000fe20003f6e000 */
[----:B------:R-:W1:Y:S01]  /*b060*/  MUFU.EX2 R217, R43 ;  /* 0x0000002b00d97308 */ /* 0x000e620000000800 */
[----:B------:R-:W-:Y:S01]  /*b070*/  @!P4 FMUL R46, R46, 0.5 ;  /* 0x3f0000002e2ec820 */ /* 0x000fe20000400000 */
[--C-:B------:R-:W-:Y:S01]  /*b080*/  FFMA R44, R44, UR4, -R22.reuse ;  /* 0x000000042c2c7c23 */ /* 0x100fe20008000816 */
[--C-:B------:R-:W-:Y:S01]  /*b090*/  FFMA R75, R75, UR4, -R3.reuse ;  /* 0x000000044b4b7c23 */ /* 0x100fe20008000803 */
[----:B------:R-:W-:Y:S01]  /*b0a0*/  @!P6 FMUL R40, R40, 0.5 ;  /* 0x3f0000002828e820 */ /* 0x000fe20000400000 */
[--C-:B------:R-:W-:Y:S01]  /*b0b0*/  FFMA R77, R77, UR4, -R22.reuse ;  /* 0x000000044d4d7c23 */ /* 0x100fe20008000816 */
[--C-:B------:R-:W-:Y:S01]  /*b0c0*/  FFMA R54, R54, UR4, -R3.reuse ;  /* 0x0000000436367c23 */ /* 0x100fe20008000803 */
[--C-:B------:R-:W-:Y:S01]  /*b0d0*/  FFMA R64, R64, UR4, -R22.reuse ;  /* 0x0000000440407c23 */ /* 0x100fe20008000816 */
[----:B------:R-:W2:Y:S01]  /*b0e0*/  MUFU.EX2 R210, R40 ;  /* 0x0000002800d27308 */ /* 0x000ea20000000800 */
[--C-:B------:R-:W-:Y:S01]  /*b0f0*/  FFMA R52, R52, UR4, -R22.reuse ;  /* 0x0000000434347c23 */ /* 0x100fe20008000816 */
[--C-:B------:R-:W-:Y:S01]  /*b100*/  FFMA R74, R74, UR4, -R3.reuse ;  /* 0x000000044a4a7c23 */ /* 0x100fe20008000803 */
[--C-:B------:R-:W-:Y:S01]  /*b110*/  FFMA R62, R62, UR4, -R3.reuse ;  /* 0x000000043e3e7c23 */ /* 0x100fe20008000803 */
[----:B------:R-:W-:Y:S01]  /*b120*/  @!P3 FMUL R45, R45, 0.5 ;  /* 0x3f0000002d2db820 */ /* 0x000fe20000400000 */
[--C-:B------:R-:W-:Y:S01]  /*b130*/  FFMA R60, R60, UR4, -R22.reuse ;  /* 0x000000043c3c7c23 */ /* 0x100fe20008000816 */
[--C-:B------:R-:W-:Y:S01]  /*b140*/  FFMA R70, R70, UR4, -R3.reuse ;  /* 0x0000000446467c23 */ /* 0x100fe20008000803 */
[--C-:B------:R-:W-:Y:S01]  /*b150*/  FFMA R68, R68, UR4, -R22.reuse ;  /* 0x0000000444447c23 */ /* 0x100fe20008000816 */
[----:B------:R-:W3:Y:S01]  /*b160*/  MUFU.EX2 R36, R45 ;  /* 0x0000002d00247308 */ /* 0x000ee20000000800 */
[----:B-1----:R-:W-:Y:S01]  /*b170*/  @!P5 FMUL R217, R217, R217 ;  /* 0x000000d9d9d9d220 */ /* 0x002fe20000400000 */
[----:B------:R-:W-:Y:S01]  /*b180*/  FSETP.GEU.AND P5, PT, R41, -126, PT ;  /* 0xc2fc00002900780b */ /* 0x000fe20003fae000 */
[--C-:B------:R-:W-:Y:S01]  /*b190*/  FFMA R78, R78, UR4, -R3.reuse ;  /* 0x000000044e4e7c23 */ /* 0x100fe20008000803 */
[--C-:B------:R-:W-:Y:S01]  /*b1a0*/  FFMA R72, R72, UR4, -R22.reuse ;  /* 0x0000000448487c23 */ /* 0x100fe20008000816 */
[--C-:B------:R-:W-:Y:S01]  /*b1b0*/  FFMA R73, R73, UR4, -R22.reuse ;  /* 0x0000000449497c23 */ /* 0x100fe20008000816 */
[--C-:B------:R-:W-:Y:S01]  /*b1c0*/  FFMA R82, R82, UR4, -R3.reuse ;  /* 0x0000000452527c23 */ /* 0x100fe20008000803 */
[--C-:B------:R-:W-:Y:S01]  /*b1d0*/  FFMA R87, R87, UR4, -R3.reuse ;  /* 0x0000000457577c23 */ /* 0x100fe20008000803 */
[----:B------:R-:W1:Y:S01]  /*b1e0*/  MUFU.EX2 R213, R46 ;  /* 0x0000002e00d57308 */ /* 0x000e620000000800 */
[----:B--2---:R-:W-:Y:S01]  /*b1f0*/  @!P6 FMUL R210, R210, R210 ;  /* 0x000000d2d2d2e220 */ /* 0x004fe20000400000 */
[----:B------:R-:W-:Y:S01]  /*b200*/  FSETP.GEU.AND P6, PT, R50, -126, PT ;  /* 0xc2fc00003200780b */ /* 0x000fe20003fce000 */
[--C-:B------:R-:W-:Y:S01]  /*b210*/  FFMA R81, R81, UR4, -R22.reuse ;  /* 0x0000000451517c23 */ /* 0x100fe20008000816 */
[--C-:B------:R-:W-:Y:S01]  /*b220*/  FFMA R84, R84, UR4, -R22.reuse ;  /* 0x0000000454547c23 */ /* 0x100fe20008000816 */
[--C-:B------:R-:W-:Y:S01]  /*b230*/  FFMA R90, R90, UR4, -R3.reuse ;  /* 0x000000045a5a7c23 */ /* 0x100fe20008000803 */
[--C-:B------:R-:W-:Y:S01]  /*b240*/  FFMA R91, R91, UR4, -R3.reuse ;  /* 0x000000045b5b7c23 */ /* 0x100fe20008000803 */
[----:B------:R-:W-:Y:S01]  /*b250*/  @!P5 FMUL R41, R41, 0.5 ;  /* 0x3f0000002929d820 */ /* 0x000fe20000400000 */
[--C-:B------:R-:W-:Y:S01]  /*b260*/  FFMA R95, R95, UR4, -R3.reuse ;  /* 0x000000045f5f7c23 */ /* 0x100fe20008000803 */
[----:B---3--:R-:W-:Y:S01]  /*b270*/  @!P3 FMUL R36, R36, R36 ;  /* 0x000000242424b220 */ /* 0x008fe20000400000 */
[----:B------:R-:W-:Y:S01]  /*b280*/  FSETP.GEU.AND P3, PT, R55, -126, PT ;  /* 0xc2fc00003700780b */ /* 0x000fe20003f6e000 */
[----:B------:R-:W2:Y:S01]  /*b290*/  MUFU.EX2 R215, R41 ;  /* 0x0000002900d77308 */ /* 0x000ea20000000800 */
[--C-:B------:R-:W-:Y:S01]  /*b2a0*/  FFMA R93, R93, UR4, -R22.reuse ;  /* 0x000000045d5d7c23 */ /* 0x100fe20008000816 */
[--C-:B------:R-:W-:Y:S01]  /*b2b0*/  FFMA R102, R102, UR4, -R3.reuse ;  /* 0x0000000466667c23 */ /* 0x100fe20008000803 */
[--C-:B------:R-:W-:Y:S01]  /*b2c0*/  FFMA R99, R99, UR4, -R3.reuse ;  /* 0x0000000463637c23 */ /* 0x100fe20008000803 */
[----:B------:R-:W-:Y:S01]  /*b2d0*/  @!P6 FMUL R50, R50, 0.5 ;  /* 0x3f0000003232e820 */ /* 0x000fe20000400000 */
[--C-:B------:R-:W-:Y:S01]  /*b2e0*/  FFMA R103, R103, UR4, -R3.reuse ;  /* 0x0000000467677c23 */ /* 0x100fe20008000803 */
[----:B-1----:R-:W-:Y:S01]  /*b2f0*/  @!P4 FMUL R213, R213, R213 ;  /* 0x000000d5d5d5c220 */ /* 0x002fe20000400000 */
[----:B------:R-:W-:Y:S01]  /*b300*/  FSETP.GEU.AND P4, PT, R44, -126, PT ;  /* 0xc2fc00002c00780b */ /* 0x000fe20003f8e000 */
[----:B------:R-:W1:Y:S01]  /*b310*/  MUFU.EX2 R200, R50 ;  /* 0x0000003200c87308 */ /* 0x000e620000000800 */
        /* <DEDUP_REMOVED lines=8> */
[----:B--2---:R-:W-:Y:S01]  /*b3a0*/  @!P5 FMUL R215, R215, R215 ;  /* 0x000000d7d7d7d220 */ /* 0x004fe20000400000 */
[----:B------:R-:W-:Y:S01]  /*b3b0*/  FSETP.GEU.AND P5, PT, R51, -126, PT ;  /* 0xc2fc00003300780b */ /* 0x000fe20003fae000 */
[--C-:B------:R-:W-:Y:S01]  /*b3c0*/  FFMA R105, R105, UR4, -R22.reuse ;  /* 0x0000000469697c23 */ /* 0x100fe20008000816 */
[----:B------:R-:W-:Y:S01]  /*b3d0*/  @!P4 FMUL R44, R44, 0.5 ;  /* 0x3f0000002c2cc820 */ /* 0x000fe20000400000 */
[--C-:B------:R-:W-:Y:S01]  /*b3e0*/  FFMA R108, R108, UR4, -R22.reuse ;  /* 0x000000046c6c7c23 */ /* 0x100fe20008000816 */
[--C-:B------:R-:W-:Y:S01]  /*b3f0*/  FFMA R109, R109, UR4, -R22.reuse ;  /* 0x000000046d6d7c23 */ /* 0x100fe20008000816 */
[--C-:B------:R-:W-:Y:S01]  /*b400*/  FFMA R119, R119, UR4, -R3.reuse ;  /* 0x0000000477777c23 */ /* 0x100fe20008000803 */
        /* <DEDUP_REMOVED lines=11> */
[----:B------:R-:W1:Y:S01]  /*b4c0*/  MUFU.EX2 R211, R51 ;  /* 0x0000003300d37308 */ /* 0x000e620000000800 */
[--C-:B------:R-:W-:Y:S01]  /*b4d0*/  FFMA R127, R127, UR4, -R3.reuse ;  /* 0x000000047f7f7c23 */ /* 0x100fe20008000803 */
[--C-:B------:R-:W-:Y:S01]  /*b4e0*/  FFMA R122, R122, UR4, -R3.reuse ;  /* 0x000000047a7a7c23 */ /* 0x100fe20008000803 */
[--C-:B------:R-:W-:Y:S01]  /*b4f0*/  FFMA R126, R126, UR4, -R3.reuse ;  /* 0x000000047e7e7c23 */ /* 0x100fe20008000803 */
[----:B------:R-:W-:Y:S01]  /*b500*/  @!P6 FMUL R48, R48, 0.5 ;  /* 0x3f0000003030e820 */ /* 0x000fe20000400000 */
[--C-:B------:R-:W-:Y:S01]  /*b510*/  FFMA R121, R121, UR4, -R22.reuse ;  /* 0x0000000479797c23 */ /* 0x100fe20008000816 */
[----:B--2---:R-:W-:Y:S01]  /*b520*/  @!P4 FMUL R37, R37, R37 ;  /* 0x000000252525c220 */ /* 0x004fe20000400000 */
[----:B------:R-:W-:Y:S01]  /*b530*/  FSETP.GEU.AND P4, PT, R54, -126, PT ;  /* 0xc2fc00003600780b */ /* 0x000fe20003f8e000 */
        /* <DEDUP_REMOVED lines=12> */
[----:B------:R-:W-:Y:S01]  /*b600*/  @!P4 FMUL R54, R54, 0.5 ;  /* 0x3f0000003636c820 */ /* 0x000fe20000400000 */
        /* <DEDUP_REMOVED lines=25> */
[----:B------:R-:W-:Y:S01]  /*b7a0*/  FFMA R150, R150, UR4, -R3 ;  /* 0x0000000496967c23 */ /* 0x000fe20008000803 */
[----:B------:R-:W-:Y:S01]  /*b7b0*/  @!P3 FMUL R63, R63, 0.5 ;  /* 0x3f0000003f3fb820 */ /* 0x000fe20000400000 */
[--C-:B------:R-:W-:Y:S01]  /*b7c0*/  FFMA R145, R145, UR4, -R22.reuse ;  /* 0x0000000491917c23 */ /* 0x100fe20008000816 */
[--C-:B------:R-:W-:Y:S01]  /*b7d0*/  FFMA R144, R144, UR4, -R22.reuse ;  /* 0x0000000490907c23 */ /* 0x100fe20008000816 */
[----:B------:R-:W-:Y:S01]  /*b7e0*/  FFMA R148, R148, UR4, -R22 ;  /* 0x0000000494947c23 */ /* 0x000fe20008000816 */
[----:B------:R3:W4:Y:S01]  /*b7f0*/  MUFU.EX2 R199, R63 ;  /* 0x0000003f00c77308 */ /* 0x0007220000000800 */
[----:B--2---:R-:W-:Y:S01]  /*b800*/  @!P5 FMUL R201, R201, R201 ;  /* 0x000000c9c9c9d220 */ /* 0x004fe20000400000 */
[----:B------:R-:W-:Y:S01]  /*b810*/  FSETP.GEU.AND P5, PT, R59, -126, PT ;  /* 0xc2fc00003b00780b */ /* 0x000fe20003fae000 */
[----:B------:R-:W-:-:S02]  /*b820*/  VIADD R6, R6, 0x1 ;  /* 0x0000000106067836 */ /* 0x000fc40000000000 */
[----:B------:R-:W-:Y:S01]  /*b830*/  @!P4 FMUL R52, R52, 0.5 ;  /* 0x3f0000003434c820 */ /* 0x000fe20000400000 */
[----:B------:R-:W-:-:S03]  /*b840*/  IADD3 R15, R15, 0x1, RZ ;  /* 0x000000010f0f7810 */ /* 0x000fc60007ffe0ff */
[----:B------:R-:W2:Y:S01]  /*b850*/  MUFU.EX2 R40, R52 ;  /* 0x0000003400287308 */ /* 0x000ea20000000800 */
[----:B-1----:R-:W-:Y:S01]  /*b860*/  @!P6 FMUL R41, R41, R41 ;  /* 0x000000292929e220 */ /* 0x002fe20000400000 */
[----:B------:R-:W-:Y:S01]  /*b870*/  FSETP.GEU.AND P6, PT, R56, -126, PT ;  /* 0xc2fc00003800780b */ /* 0x000fe20003fce000 */
[----:B---3--:R-:W-:-:S03]  /*b880*/  FFMA R63, R86, UR4, -R3 ;  /* 0x00000004563f7c23 */ /* 0x008fc60008000803 */
[----:B------:R-:W-:Y:S01]  /*b890*/  @!P5 FMUL R59, R59, 0.5 ;  /* 0x3f0000003b3bd820 */ /* 0x000fe20000400000 */
[----:B----4-:R-:W-:Y:S01]  /*b8a0*/  @!P3 FMUL R199, R199, R199 ;  /* 0x000000c7c7c7b220 */ /* 0x010fe20000400000 */
[----:B------:R-:W-:Y:S02]  /*b8b0*/  FSETP.GEU.AND P3, PT, R61, -126, PT ;  /* 0xc2fc00003d00780b */ /* 0x000fe40003f6e000 */
[----:B------:R-:W1:Y:S05]  /*b8c0*/  MUFU.EX2 R202, R59 ;  /* 0x0000003b00ca7308 */ /* 0x000e6a0000000800 */
[----:B------:R-:W-:Y:S01]  /*b8d0*/  @!P6 FMUL R56, R56, 0.5 ;  /* 0x3f0000003838e820 */ /* 0x000fe20000400000 */
[----:B--2---:R-:W-:Y:S01]  /*b8e0*/  @!P4 FMUL R40, R40, R40 ;  /* 0x000000282828c220 */ /* 0x004fe20000400000 */
[----:B------:R-:W-:-:S02]  /*b8f0*/  FSETP.GEU.AND P4, PT, R62, -126, PT ;  /* 0xc2fc00003e00780b */ /* 0x000fc40003f8e000 */
[----:B------:R-:W2:Y:S02]  /*b900*/  MUFU.EX2 R42, R56 ;  /* 0x00000038002a7308 */ /* 0x000ea40000000800 */
[----:B------:R-:W-:-:S06]  /*b910*/  @!P3 FMUL R61, R61, 0.5 ;  /* 0x3f0000003d3db820 */ /* 0x000fcc0000400000 */
[----:B------:R-:W3:Y:S01]  /*b920*/  MUFU.EX2 R43, R61 ;  /* 0x0000003d002b7308 */ /* 0x000ee20000000800 */
[----:B-1----:R-:W-:Y:S01]  /*b930*/  @!P5 FMUL R202, R202, R202 ;  /* 0x000000cacacad220 */ /* 0x002fe20000400000 */
[----:B------:R-:W-:Y:S01]  /*b940*/  FSETP.GEU.AND P5, PT, R57, -126, PT ;  /* 0xc2fc00003900780b */ /* 0x000fe20003fae000 */
[----:B------:R-:W-:-:S05]  /*b950*/  @!P4 FMUL R62, R62, 0.5 ;  /* 0x3f0000003e3ec820 */ /* 0x000fca0000400000 */
[----:B------:R-:W1:Y:S01]  /*b960*/  MUFU.EX2 R196, R62 ;  /* 0x0000003e00c47308 */ /* 0x000e620000000800 */
[----:B--2---:R-:W-:Y:S01]  /*b970*/  @!P6 FMUL R42, R42, R42 ;  /* 0x0000002a2a2ae220 */ /* 0x004fe20000400000 */
[----:B------:R-:W-:-:S05]  /*b980*/  FSETP.GEU.AND P6, PT, R66, -126, PT ;  /* 0xc2fc00004200780b */ /* 0x000fca0003fce000 */
[----:B------:R-:W-:Y:S01]  /*b990*/  @!P5 FMUL R57, R57, 0.5 ;  /* 0x3f0000003939d820 */ /* 0x000fe20000400000 */
[----:B---3--:R-:W-:Y:S01]  /*b9a0*/  @!P3 FMUL R43, R43, R43 ;  /* 0x0000002b2b2bb220 */ /* 0x008fe20000400000 */
[----:B------:R-:W-:Y:S02]  /*b9b0*/  FSETP.GEU.AND P3, PT, R71, -126, PT ;  /* 0xc2fc00004700780b */ /* 0x000fe40003f6e000 */
[----:B------:R-:W2:Y:S04]  /*b9c0*/  MUFU.EX2 R45, R57 ;  /* 0x00000039002d7308 */ /* 0x000ea80000000800 */
[----:B------:R-:W-:Y:S01]  /*b9d0*/  @!P6 FMUL R66, R66, 0.5 ;  /* 0x3f0000004242e820 */ /* 0x000fe20000400000 */
[----:B-1----:R-:W-:Y:S01]  /*b9e0*/  @!P4 FMUL R196, R196, R196 ;  /* 0x000000c4c4c4c220 */ /* 0x002fe20000400000 */
[----:B------:R-:W-:-:S02]  /*b9f0*/  FSETP.GEU.AND P4, PT, R60, -126, PT ;  /* 0xc2fc00003c00780b */ /* 0x000fc40003f8e000 */
[----:B------:R1:W3:Y:S03]  /*ba00*/  MUFU.EX2 R46, R66 ;  /* 0x00000042002e7308 */ /* 0x0002e60000000800 */
[----:B------:R-:W-:-:S05]  /*ba10*/  @!P3 FMUL R71, R71, 0.5 ;  /* 0x3f0000004747b820 */ /* 0x000fca0000400000 */
[----:B------:R-:W4:Y:S01]  /*ba20*/  MUFU.EX2 R49, R71 ;  /* 0x0000004700317308 */ /* 0x000f220000000800 */
[----:B-1----:R-:W-:Y:S01]  /*ba30*/  FFMA R66, R195, R14, R28 ;  /* 0x0000000ec3427223 */ /* 0x002fe2000000001c */
[----:B--2---:R-:W-:Y:S01]  /*ba40*/  @!P5 FMUL R45, R45, R45 ;  /* 0x0000002d2d2dd220 */ /* 0x004fe20000400000 */
[----:B------:R-:W-:Y:S01]  /*ba50*/  FSETP.GEU.AND P5, PT, R67, -126, PT ;  /* 0xc2fc00004300780b */ /* 0x000fe20003fae000 */
[----:B------:R-:W-:Y:S01]  /*ba60*/  @!P4 FMUL R60, R60, 0.5 ;  /* 0x3f0000003c3cc820 */ /* 0x000fe20000400000 */
[----:B------:R-:W-:-:S03]  /*ba70*/  FADD R66, R66, R205 ;  /* 0x000000cd42427221 */ /* 0x000fc60000000000 */
[----:B------:R1:W2:Y:S01]  /*ba80*/  MUFU.EX2 R44, R60 ;  /* 0x0000003c002c7308 */ /* 0x0002a20000000800 */
[----:B---3--:R-:W-:Y:S01]  /*ba90*/  @!P6 FMUL R46, R46, R46 ;  /* 0x0000002e2e2ee220 */ /* 0x008fe20000400000 */
[----:B------:R-:W-:-:S06]  /*baa0*/  FSETP.GEU.AND P6, PT, R64, -126, PT ;  /* 0xc2fc00004000780b */ /* 0x000fcc0003fce000 */
[----:B------:R-:W-:Y:S01]  /*bab0*/  @!P5 FMUL R67, R67, 0.5 ;  /* 0x3f0000004343d820 */ /* 0x000fe20000400000 */
[----:B----4-:R-:W-:Y:S01]  /*bac0*/  @!P3 FMUL R49, R49, R49 ;  /* 0x000000313131b220 */ /* 0x010fe20000400000 */
[----:B------:R-:W-:Y:S01]  /*bad0*/  FSETP.GEU.AND P3, PT, R69, -126, PT ;  /* 0xc2fc00004500780b */ /* 0x000fe20003f6e000 */
[----:B-1----:R-:W-:Y:S01]  /*bae0*/  FFMA R60, R76, UR4, -R22 ;  /* 0x000000044c3c7c23 */ /* 0x002fe20008000816 */
[----:B------:R1:W3:Y:S03]  /*baf0*/  MUFU.EX2 R47, R67 ;  /* 0x00000043002f7308 */ /* 0x0002e60000000800 */
[----:B------:R-:W-:Y:S01]  /*bb00*/  @!P6 FMUL R64, R64, 0.5 ;  /* 0x3f0000004040e820 */ /* 0x000fe20000400000 */
[----:B--2---:R-:W-:Y:S01]  /*bb10*/  @!P4 FMUL R44, R44, R44 ;  /* 0x0000002c2c2cc220 */ /* 0x004fe20000400000 */
[----:B------:R-:W-:-:S03]  /*bb20*/  FSETP.GEU.AND P4, PT, R70, -126, PT ;  /* 0xc2fc00004600780b */ /* 0x000fc60003f8e000 */
[----:B------:R2:W4:Y:S01]  /*bb30*/  MUFU.EX2 R50, R64 ;  /* 0x0000004000327308 */ /* 0x0005220000000800 */
[----:B-1----:R-:W-:Y:S02]  /*bb40*/  FFMA R67, R85, UR4, -R22 ;  /* 0x0000000455437c23 */ /* 0x002fe40008000816 */
[----:B------:R-:W-:-:S05]  /*bb50*/  @!P3 FMUL R69, R69, 0.5 ;  /* 0x3f0000004545b820 */ /* 0x000fca0000400000 */
[----:B------:R1:W5:Y:S01]  /*bb60*/  MUFU.EX2 R51, R69 ;  /* 0x0000004500337308 */ /* 0x0003620000000800 */
[----:B---3--:R-:W-:Y:S01]  /*bb70*/  @!P5 FMUL R47, R47, R47 ;  /* 0x0000002f2f2fd220 */ /* 0x008fe20000400000 */
[----:B------:R-:W-:Y:S01]  /*bb80*/  FSETP.GEU.AND P5, PT, R65, -126, PT ;  /* 0xc2fc00004100780b */ /* 0x000fe20003fae000 */
[----:B------:R-:W-:Y:S01]  /*bb90*/  @!P4 FMUL R70, R70, 0.5 ;  /* 0x3f0000004646c820 */ /* 0x000fe20000400000 */
[----:B--2---:R-:W-:-:S04]  /*bba0*/  FFMA R64, R80, UR4, -R22 ;  /* 0x0000000450407c23 */ /* 0x004fc80008000816 */
[----:B------:R-:W2:Y:S01]  /*bbb0*/  MUFU.EX2 R48, R70 ;  /* 0x0000004600307308 */ /* 0x000ea20000000800 */
[----:B-1----:R-:W-:Y:S01]  /*bbc0*/  FADD R69, R31, R24 ;  /* 0x000000181f457221 */ /* 0x002fe20000000000 */
[----:B------:R-:W-:Y:S01]  /*bbd0*/  F2FP.F16.F32.PACK_AB R31, R24, R35 ;  /* 0x00000023181f723e */ /* 0x000fe200000000ff */
[----:B------:R-:W-:Y:S01]  /*bbe0*/  FADD R35, R66, R207 ;  /* 0x000000cf42237221 */ /* 0x000fe20000000000 */
[----:B------:R-:W-:Y:S01]  /*bbf0*/  F2FP.F16.F32.PACK_AB R24, R205, R28 ;  /* 0x0000001ccd18723e */ /* 0x000fe200000000ff */
[----:B----4-:R-:W-:Y:S01]  /*bc00*/  @!P6 FMUL R50, R50, R50 ;  /* 0x000000323232e220 */ /* 0x010fe20000400000 */
[----:B------:R-:W-:Y:S01]  /*bc10*/  FSETP.GEU.AND P6, PT, R74, -126, PT ;  /* 0xc2fc00004a00780b */ /* 0x000fe20003fce000 */
[----:B------:R-:W-:Y:S01]  /*bc20*/  FADD R35, R35, R32 ;  /* 0x0000002023237221 */ /* 0x000fe20000000000 */
[----:B------:R-:W-:Y:S01]  /*bc30*/  WARPGROUP.ARRIVE ;  /* 0x00000000000079c5 */ /* 0x000fe20000000000 */
[----:B-----5:R-:W-:Y:S01]  /*bc40*/  @!P3 FMUL R51, R51, R51 ;  /* 0x000000333333b220 */ /* 0x020fe20000400000 */
[----:B------:R-:W-:Y:S01]  /*bc50*/  FSETP.GEU.AND P3, PT, R79, -126, PT ;  /* 0xc2fc00004f00780b */ /* 0x000fe20003f6e000 */
[----:B------:R-:W-:Y:S01]  /*bc60*/  FADD R28, R35, R206 ;  /* 0x000000ce231c7221 */ /* 0x000fe20000000000 */
[----:B------:R-:W-:Y:S01]  /*bc70*/  @!P5 FMUL R65, R65, 0.5 ;  /* 0x3f0000004141d820 */ /* 0x000fe20000400000 */
[----:B------:R-:W-:Y:S01]  /*bc80*/  FADD R32, R69, R212 ;  /* 0x000000d445207221 */ /* 0x000fe20000000000 */
[----:B------:R-:W-:Y:S01]  /*bc90*/  HGMMA.64x16x16.F32 R184, R24, gdesc[UR4].tnspB, R184, gsb0 ;  /* 0x4020000418b87df0 */ /* 0x000fe200080008b8 */
[----:B------:R-:W-:Y:S01]  /*bca0*/  FADD R35, R28, R209 ;  /* 0x000000d11c237221 */ /* 0x000fe20000000000 */
[----:B------:R-:W-:Y:S01]  /*bcb0*/  F2FP.F16.F32.PACK_AB R28, R209, R206 ;  /* 0x000000ced11c723e */ /* 0x000fe200000000ff */
[----:B------:R1:W3:Y:S01]  /*bcc0*/  MUFU.EX2 R53, R65 ;  /* 0x0000004100357308 */ /* 0x0002e20000000800 */
[----:B------:R-:W-:Y:S01]  /*bcd0*/  FADD R32, R32, R217 ;  /* 0x000000d920207221 */ /* 0x000fe20000000000 */
[----:B------:R-:W-:Y:S01]  /*bce0*/  FADD R30, R35, R204 ;  /* 0x000000cc231e7221 */ /* 0x000fe20000000000 */
[----:B------:R-:W-:Y:S01]  /*bcf0*/  @!P6 FMUL R74, R74, 0.5 ;  /* 0x3f0000004a4ae820 */ /* 0x000fe20000400000 */
[----:B--2---:R-:W-:Y:S01]  /*bd00*/  @!P4 FMUL R48, R48, R48 ;  /* 0x000000303030c220 */ /* 0x004fe20000400000 */
[----:B------:R-:W-:Y:S01]  /*bd10*/  FADD R35, R32, R213 ;  /* 0x000000d520237221 */ /* 0x000fe20000000000 */
[----:B------:R-:W-:Y:S01]  /*bd20*/  FADD R71, R30, R33 ;  /* 0x000000211e477221 */ /* 0x000fe20000000000 */
[----:B------:R-:W-:Y:S01]  /*bd30*/  F2FP.F16.F32.PACK_AB R30, R33, R204 ;  /* 0x000000cc211e723e */ /* 0x000fe200000000ff */
[----:B------:R-:W-:Y:S01]  /*bd40*/  @!P3 FMUL R79, R79, 0.5 ;  /* 0x3f0000004f4fb820 */ /* 0x000fe20000400000 */
[----:B------:R-:W-:Y:S01]  /*bd50*/  F2FP.F16.F32.PACK_AB R33, R217, R212 ;  /* 0x000000d4d921723e */ /* 0x000fe200000000ff */
[----:B------:R-:W-:Y:S01]  /*bd60*/  FADD R32, R71, R210 ;  /* 0x000000d247207221 */ /* 0x000fe20000000000 */
[----:B------:R-:W2:Y:S01]  /*bd70*/  MUFU.EX2 R54, R74 ;  /* 0x0000004a00367308 */ /* 0x000ea20000000800 */
[----:B------:R-:W-:Y:S01]  /*bd80*/  FSETP.GEU.AND P4, PT, R68, -126, PT ;  /* 0xc2fc00004400780b */ /* 0x000fe20003f8e000 */
[----:B-1----:R-:W-:Y:S01]  /*bd90*/  FFMA R65, R83, UR4, -R3 ;  /* 0x0000000453417c23 */ /* 0x002fe20008000803 */
[----:B------:R-:W-:Y:S01]  /*bda0*/  FADD R34, R32, R215 ;  /* 0x000000d720227221 */ /* 0x000fe20000000000 */
[----:B------:R-:W-:Y:S01]  /*bdb0*/  F2FP.F16.F32.PACK_AB R32, R215, R210 ;  /* 0x000000d2d720723e */ /* 0x000fe200000000ff */
[----:B------:R-:W-:Y:S01]  /*bdc0*/  FFMA R70, R88, UR4, -R22 ;  /* 0x0000000458467c23 */ /* 0x000fe20008000816 */
[----:B---3--:R-:W-:Y:S01]  /*bdd0*/  @!P5 FMUL R53, R53, R53 ;  /* 0x000000353535d220 */ /* 0x008fe20000400000 */
[----:B------:R-:W-:Y:S01]  /*bde0*/  FSETP.GEU.AND P5, PT, R75, -126, PT ;  /* 0xc2fc00004b00780b */ /* 0x000fe20003fae000 */
[----:B------:R-:W1:Y:S01]  /*bdf0*/  MUFU.EX2 R55, R79 ;  /* 0x0000004f00377308 */ /* 0x000e620000000800 */
[----:B------:R-:W-:-:S05]  /*be00*/  UMOV UR7, 0xc0000010 ;  /* 0xc000001000077882 */ /* 0x000fca0000000000 */
[----:B------:R-:W-:Y:S01]  /*be10*/  @!P4 FMUL R68, R68, 0.5 ;  /* 0x3f0000004444c820 */ /* 0x000fe20000400000 */
[----:B--2---:R-:W-:-:S03]  /*be20*/  @!P6 FMUL R54, R54, R54 ;  /* 0x000000363636e220 */ /* 0x004fc60000400000 */
[----:B------:R2:W3:Y:S01]  /*be30*/  MUFU.EX2 R52, R68 ;  /* 0x0000004400347308 */ /* 0x0004e20000000800 */
[----:B------:R-:W-:Y:S01]  /*be40*/  FSETP.GEU.AND P6, PT, R72, -126, PT ;  /* 0xc2fc00004800780b */ /* 0x000fe20003fce000 */
[----:B------:R-:W-:Y:S01]  /*be50*/  @!P5 FMUL R75, R75, 0.5 ;  /* 0x3f0000004b4bd820 */ /* 0x000fe20000400000 */
[----:B-1----:R-:W-:Y:S01]  /*be60*/  @!P3 FMUL R55, R55, R55 ;  /* 0x000000373737b220 */ /* 0x002fe20000400000 */
[----:B------:R-:W-:-:S04]  /*be70*/  FSETP.GEU.AND P3, PT, R77, -126, PT ;  /* 0xc2fc00004d00780b */ /* 0x000fc80003f6e000 */
[----:B------:R1:W4:Y:S01]  /*be80*/  MUFU.EX2 R57, R75 ;  /* 0x0000004b00397308 */ /* 0x0003220000000800 */
[----:B------:R-:W-:Y:S02]  /*be90*/  WARPGROUP.DEPBAR.LE gsb0, 0x0 ;  /* 0x00008000000079c5 */ /* 0x000fe40000010000 */
[----:B------:R-:W-:Y:S01]  /*bea0*/  WARPGROUP.ARRIVE ;  /* 0x00000000000079c5 */ /* 0x000fe20000000000 */
[----:B--2---:R-:W-:Y:S02]  /*beb0*/  FFMA R68, R94, UR4, -R3 ;  /* 0x000000045e447c23 */ /* 0x004fe40008000803 */
[----:B------:R-:W-:Y:S01]  /*bec0*/  @!P6 FMUL R72, R72, 0.5 ;  /* 0x3f0000004848e820 */ /* 0x000fe20000400000 */
[----:B---3--:R-:W-:Y:S02]  /*bed0*/  @!P4 FMUL R52, R52, R52 ;  /* 0x000000343434c220 */ /* 0x008fe40000400000 */
[----:B------:R-:W-:Y:S01]  /*bee0*/  HGMMA.64x16x16.F32 R176, R24, gdesc[UR16].tnspB, R176, gsb0 ;  /* 0x4020001018b07df0 */ /* 0x000fe200080008b0 */
[----:B------:R-:W-:Y:S01]  /*bef0*/  UMOV UR18, UR8 ;  /* 0x0000000800127c82 */ /* 0x000fe20008000000 */
[----:B------:R-:W-:Y:S01]  /*bf00*/  UMOV UR19, 0xc0000010 ;  /* 0xc000001000137882 */ /* 0x000fe20000000000 */
[----:B------:R-:W-:Y:S01]  /*bf10*/  @!P3 FMUL R77, R77, 0.5 ;  /* 0x3f0000004d4db820 */ /* 0x000fe20000400000 */
[----:B-1----:R-:W-:Y:S01]  /*bf20*/  FADD R75, R34, R37 ;  /* 0x00000025224b7221 */ /* 0x002fe20000000000 */
[----:B------:R-:W-:Y:S01]  /*bf30*/  F2FP.F16.F32.PACK_AB R34, R36, R37 ;  /* 0x000000252422723e */ /* 0x000fe200000000ff */
[----:B------:R-:W-:Y:S01]  /*bf40*/  UIADD3 UR8, UR6, 0x40, URZ ;  /* 0x0000004006087890 */ /* 0x000fe2000fffe03f */
[----:B------:R1:W2:Y:S01]  /*bf50*/  MUFU.EX2 R59, R77 ;  /* 0x0000004d003b7308 */ /* 0x0002a20000000800 */
[----:B------:R-:W-:Y:S01]  /*bf60*/  FADD R75, R75, R36 ;  /* 0x000000244b4b7221 */ /* 0x000fe20000000000 */
[----:B------:R-:W-:Y:S01]  /*bf70*/  FSETP.GEU.AND P4, PT, R78, -126, PT ;  /* 0xc2fc00004e00780b */ /* 0x000fe20003f8e000 */
[----:B----4-:R-:W-:Y:S01]  /*bf80*/  @!P5 FMUL R57, R57, R57 ;  /* 0x000000393939d220 */ /* 0x010fe20000400000 */
[----:B------:R-:W-:Y:S01]  /*bf90*/  FSETP.GEU.AND P5, PT, R73, -126, PT ;  /* 0xc2fc00004900780b */ /* 0x000fe20003fae000 */
[----:B------:R-:W-:-:S03]  /*bfa0*/  FFMA R36, R98, UR4, -R3 ;  /* 0x0000000462247c23 */ /* 0x000fc60008000803 */
[----:B------:R3:W4:Y:S01]  /*bfb0*/  MUFU.EX2 R58, R72 ;  /* 0x00000048003a7308 */ /* 0x0007220000000800 */
[----:B-1----:R-:W-:Y:S01]  /*bfc0*/  FADD R77, R35, R208 ;  /* 0x000000d0234d7221 */ /* 0x002fe20000000000 */
[----:B------:R-:W-:-:S05]  /*bfd0*/  F2FP.F16.F32.PACK_AB R35, R208, R213 ;  /* 0x000000d5d023723e */ /* 0x000fca00000000ff */
[----:B------:R-:W-:Y:S02]  /*bfe0*/  @!P4 FMUL R78, R78, 0.5 ;  /* 0x3f0000004e4ec820 */ /* 0x000fe40000400000 */
[----:B------:R-:W-:Y:S01]  /*bff0*/  @!P5 FMUL R73, R73, 0.5 ;  /* 0x3f0000004949d820 */ /* 0x000fe20000400000 */
[----:B--2---:R-:W-:Y:S01]  /*c000*/  @!P3 FMUL R59, R59, R59 ;  /* 0x0000003b3b3bb220 */ /* 0x004fe20000400000 */
[----:B------:R-:W1:Y:S01]  /*c010*/  MUFU.EX2 R56, R78 ;  /* 0x0000004e00387308 */ /* 0x000e620000000800 */
[----:B------:R-:W-:Y:S01]  /*c020*/  FSETP.GEU.AND P3, PT, R87, -126, PT ;  /* 0xc2fc00005700780b */ /* 0x000fe20003f6e000 */
[----:B---3--:R-:W-:Y:S01]  /*c030*/  FFMA R72, R92, UR4, -R22 ;  /* 0x000000045c487c23 */ /* 0x008fe20008000816 */
[----:B----4-:R-:W-:Y:S01]  /*c040*/  @!P6 FMUL R58, R58, R58 ;  /* 0x0000003a3a3ae220 */ /* 0x010fe20000400000 */
[----:B------:R-:W-:-:S04]  /*c050*/  FSETP.GEU.AND P6, PT, R82, -126, PT ;  /* 0xc2fc00005200780b */ /* 0x000fc80003fce000 */
[----:B------:R2:W3:Y:S06]  /*c060*/  MUFU.EX2 R61, R73 ;  /* 0x00000049003d7308 */ /* 0x0004ec0000000800 */
[----:B------:R-:W-:Y:S01]  /*c070*/  @!P3 FMUL R87, R87, 0.5 ;  /* 0x3f0000005757b820 */ /* 0x000fe20000400000 */
[----:B------:R-:W-:Y:S02]  /*c080*/  WARPGROUP.DEPBAR.LE gsb0, 0x0 ;  /* 0x00008000000079c5 */ /* 0x000fe40000010000 */
[----:B------:R-:W-:Y:S01]  /*c090*/  WARPGROUP.ARRIVE ;  /* 0x00000000000079c5 */ /* 0x000fe20000000000 */
[----:B-1----:R-:W-:Y:S01]  /*c0a0*/  @!P4 FMUL R56, R56, R56 ;  /* 0x000000383838c220 */ /* 0x002fe20000400000 */
[----:B------:R-:W-:Y:S01]  /*c0b0*/  FSETP.GEU.AND P4, PT, R60, -126, PT ;  /* 0xc2fc00003c00780b */ /* 0x000fe20003f8e000 */
[----:B------:R-:W-:Y:S01]  /*c0c0*/  @!P6 FMUL R82, R82, 0.5 ;  /* 0x3f0000005252e820 */ /* 0x000fe20000400000 */
[----:B------:R-:W1:Y:S01]  /*c0d0*/  MUFU.EX2 R14, R87 ;  /* 0x00000057000e7308 */ /* 0x000e620000000800 */
[----:B--2---:R-:W-:Y:S01]  /*c0e0*/  FFMA R73, R89, UR4, -R22 ;  /* 0x0000000459497c23 */ /* 0x004fe20008000816 */
[----:B------:R-:W-:Y:S01]  /*c0f0*/  HGMMA.64x16x16.F32 R168, R24, gdesc[UR8].tnspB, R168, gsb0 ;  /* 0x4020000818a87df0 */ /* 0x000fe200080008a8 */
[----:B------:R-:W-:Y:S01]  /*c100*/  UMOV UR10, UR12 ;  /* 0x0000000c000a7c82 */ /* 0x000fe20008000000 */
[----:B------:R-:W-:Y:S01]  /*c110*/  UMOV UR11, 0xc0000010 ;  /* 0xc0000010000b7882 */ /* 0x000fe20000000000 */
[----:B------:R-:W-:Y:S01]  /*c120*/  UIADD3 UR12, UR6, 0x420, URZ ;  /* 0x00000420060c7890 */ /* 0x000fe2000fffe03f */
[----:B---3--:R-:W-:Y:S01]  /*c130*/  @!P5 FMUL R61, R61, R61 ;  /* 0x0000003d3d3dd220 */ /* 0x008fe20000400000 */
[----:B------:R-:W-:Y:S01]  /*c140*/  FSETP.GEU.AND P5, PT, R65, -126, PT ;  /* 0xc2fc00004100780b */ /* 0x000fe20003fae000 */
[----:B------:R-:W2:Y:S03]  /*c150*/  MUFU.EX2 R62, R82 ;  /* 0x00000052003e7308 */ /* 0x000ea60000000800 */
[----:B------:R-:W-:-:S06]  /*c160*/  @!P4 FMUL R60, R60, 0.5 ;  /* 0x3f0000003c3cc820 */ /* 0x000fcc0000400000 */
[----:B------:R-:W3:Y:S01]  /*c170*/  MUFU.EX2 R60, R60 ;  /* 0x0000003c003c7308 */ /* 0x000ee20000000800 */
[----:B-1----:R-:W-:Y:S01]  /*c180*/  @!P3 FMUL R14, R14, R14 ;  /* 0x0000000e0e0eb220 */ /* 0x002fe20000400000 */
[----:B------:R-:W-:Y:S01]  /*c190*/  FSETP.GEU.AND P3, PT, R67, -126, PT ;  /* 0xc2fc00004300780b */ /* 0x000fe20003f6e000 */
[----:B------:R-:W-:Y:S01]  /*c1a0*/  @!P5 FMUL R65, R65, 0.5 ;  /* 0x3f0000004141d820 */ /* 0x000fe20000400000 */
[----:B--2---:R-:W-:-:S05]  /*c1b0*/  @!P6 FMUL R62, R62, R62 ;  /* 0x0000003e3e3ee220 */ /* 0x004fca0000400000 */
[----:B------:R-:W1:Y:S01]  /*c1c0*/  MUFU.EX2 R65, R65 ;  /* 0x0000004100417308 */ /* 0x000e620000000800 */
[----:B------:R-:W-:-:S05]  /*c1d0*/  FSETP.GEU.AND P6, PT, R64, -126, PT ;  /* 0xc2fc00004000780b */ /* 0x000fca0003fce000 */
[----:B------:R-:W-:Y:S01]  /*c1e0*/  @!P3 FMUL R67, R67, 0.5 ;  /* 0x3f0000004343b820 */ /* 0x000fe20000400000 */
[----:B---3--:R-:W-:Y:S01]  /*c1f0*/  @!P4 FMUL R60, R60, R60 ;  /* 0x0000003c3c3cc220 */ /* 0x008fe20000400000 */
[----:B------:R-:W-:-:S04]  /*c200*/  FSETP.GEU.AND P4, PT, R63, -126, PT ;  /* 0xc2fc00003f00780b */ /* 0x000fc80003f8e000 */
[----:B------:R-:W2:Y:S02]  /*c210*/  MUFU.EX2 R67, R67 ;  /* 0x0000004300437308 */ /* 0x000ea40000000800 */
[----:B------:R-:W-:Y:S01]  /*c220*/  @!P6 FMUL R64, R64, 0.5 ;  /* 0x3f0000004040e820 */ /* 0x000fe20000400000 */
[----:B-1----:R-:W-:Y:S01]  /*c230*/  @!P5 FMUL R65, R65, R65 ;  /* 0x000000414141d220 */ /* 0x002fe20000400000 */
[----:B------:R-:W-:Y:S02]  /*c240*/  WARPGROUP.DEPBAR.LE gsb0, 0x0 ;  /* 0x00008000000079c5 */ /* 0x000fe40000010000 */
[----:B------:R-:W-:Y:S01]  /*c250*/  WARPGROUP.ARRIVE ;  /* 0x00000000000079c5 */ /* 0x000fe20000000000 */
[----:B------:R-:W-:Y:S02]  /*c260*/  FSETP.GEU.AND P5, PT, R81, -126, PT ;  /* 0xc2fc00005100780b */ /* 0x000fe40003fae000 */
[----:B------:R-:W-:Y:S01]  /*c270*/  @!P4 FMUL R63, R63, 0.5 ;  /* 0x3f0000003f3fc820 */ /* 0x000fe20000400000 */
[----:B------:R-:W1:Y:S02]  /*c280*/  MUFU.EX2 R64, R64 ;  /* 0x0000004000407308 */ /* 0x000e640000000800 */
[----:B------:R-:W-:Y:S01]  /*c290*/  HGMMA.64x16x16.F32 R160, R24, gdesc[UR8].tnspB, R160, gsb0 ;  /* 0x4020000818a07df0 */ /* 0x000fe200080008a0 */
[----:B------:R-:W-:Y:S01]  /*c2a0*/  UIADD3 UR10, UR6, 0x220, URZ ;  /* 0x00000220060a7890 */ /* 0x000fe2000fffe03f */
[----:B------:R-:W-:Y:S01]  /*c2b0*/  UMOV UR11, 0xc0000010 ;  /* 0xc0000010000b7882 */ /* 0x000fe20000000000 */
[----:B--2---:R-:W-:-:S03]  /*c2c0*/  @!P3 FMUL R67, R67, R67 ;  /* 0x000000434343b220 */ /* 0x004fc60000400000 */
[----:B------:R-:W2:Y:S01]  /*c2d0*/  MUFU.EX2 R63, R63 ;  /* 0x0000003f003f7308 */ /* 0x000ea20000000800 */
[----:B------:R-:W-:Y:S01]  /*c2e0*/  FSETP.GEU.AND P3, PT, R95, -126, PT ;  /* 0xc2fc00005f00780b */ /* 0x000fe20003f6e000 */
[----:B------:R-:W-:-:S06]  /*c2f0*/  @!P5 FMUL R81, R81, 0.5 ;  /* 0x3f0000005151d820 */ /* 0x000fcc0000400000 */
[----:B------:R-:W3:Y:S01]  /*c300*/  MUFU.EX2 R23, R81 ;  /* 0x0000005100177308 */ /* 0x000ee20000000800 */
[----:B-1----:R-:W-:Y:S01]  /*c310*/  @!P6 FMUL R64, R64, R64 ;  /* 0x000000404040e220 */ /* 0x002fe20000400000 */
[----:B------:R-:W-:-:S04]  /*c320*/  FSETP.GEU.AND P6, PT, R90, -126, PT ;  /* 0xc2fc00005a00780b */ /* 0x000fc80003fce000 */
[----:B------:R-:W-:Y:S01]  /*c330*/  @!P3 FMUL R95, R95, 0.5 ;  /* 0x3f0000005f5fb820 */ /* 0x000fe20000400000 */
[----:B--2---:R-:W-:Y:S01]  /*c340*/  @!P4 FMUL R63, R63, R63 ;  /* 0x0000003f3f3fc220 */ /* 0x004fe20000400000 */
[----:B------:R-:W-:Y:S02]  /*c350*/  FSETP.GEU.AND P4, PT, R84, -126, PT ;  /* 0xc2fc00005400780b */ /* 0x000fe40003f8e000 */
[----:B------:R-:W1:Y:S05]  /*c360*/  MUFU.EX2 R71, R95 ;  /* 0x0000005f00477308 */ /* 0x000e6a0000000800 */
[----:B------:R-:W-:Y:S01]  /*c370*/  @!P6 FMUL R90, R90, 0.5 ;  /* 0x3f0000005a5ae820 */ /* 0x000fe20000400000 */
[----:B---3--:R-:W-:Y:S01]  /*c380*/  @!P5 FMUL R23, R23, R23 ;  /* 0x000000171717d220 */ /* 0x008fe20000400000 */
[----:B------:R-:W-:-:S02]  /*c390*/  FSETP.GEU.AND P5, PT, R91, -126, PT ;  /* 0xc2fc00005b00780b */ /* 0x000fc40003fae000 */
[----:B------:R-:W2:Y:S02]  /*c3a0*/  MUFU.EX2 R66, R90 ;  /* 0x0000005a00427308 */ /* 0x000ea40000000800 */
[----:B------:R-:W-:-:S06]  /*c3b0*/  @!P4 FMUL R84, R84, 0.5 ;  /* 0x3f0000005454c820 */ /* 0x000fcc0000400000 */
[----:B------:R-:W3:Y:S01]  /*c3c0*/  MUFU.EX2 R12, R84 ;  /* 0x00000054000c7308 */ /* 0x000ee20000000800 */
[----:B-1----:R-:W-:Y:S01]  /*c3d0*/  @!P3 FMUL R71, R71, R71 ;  /* 0x000000474747b220 */ /* 0x002fe20000400000 */
[----:B------:R-:W-:Y:S02]  /*c3e0*/  WARPGROUP.DEPBAR.LE gsb0, 0x0 ;  /* 0x00008000000079c5 */ /* 0x000fe40000010000 */
[----:B------:R-:W-:Y:S01]  /*c3f0*/  WARPGROUP.ARRIVE ;  /* 0x00000000000079c5 */ /* 0x000fe20000000000 */
[----:B------:R-:W-:Y:S01]  /*c400*/  @!P5 FMUL R91, R91, 0.5 ;  /* 0x3f0000005b5bd820 */ /* 0x000fe20000400000 */
[----:B------:R-:W-:-:S03]  /*c410*/  FSETP.GEU.AND P3, PT, R93, -126, PT ;  /* 0xc2fc00005d00780b */ /* 0x000fc60003f6e000 */
[----:B------:R-:W1:Y:S01]  /*c420*/  MUFU.EX2 R69, R91 ;  /* 0x0000005b00457308 */ /* 0x000e620000000800 */
[----:B------:R-:W-:Y:S01]  /*c430*/  HGMMA.64x16x16.F32 R152, R24, gdesc[UR12].tnspB, R152, gsb0 ;  /* 0x4020000c18987df0 */ /* 0x000fe20008000898 */
[----:B------:R-:W-:Y:S01]  /*c440*/  UIADD3 UR14, UR6, 0x620, URZ ;  /* 0x00000620060e7890 */ /* 0x000fe2000fffe03f */
[----:B--2---:R-:W-:Y:S01]  /*c450*/  @!P6 FMUL R66, R66, R66 ;  /* 0x000000424242e220 */ /* 0x004fe20000400000 */
[----:B------:R-:W-:Y:S01]  /*c460*/  UMOV UR15, 0xc0000010 ;  /* 0xc0000010000f7882 */ /* 0x000fe20000000000 */
[----:B------:R-:W-:Y:S01]  /*c470*/  FSETP.GEU.AND P6, PT, R70, -126, PT ;  /* 0xc2fc00004600780b */ /* 0x000fe20003fce000 */
[----:B---3--:R-:W-:Y:S01]  /*c480*/  @!P4 FMUL R12, R12, R12 ;  /* 0x0000000c0c0cc220 */ /* 0x008fe20000400000 */
[----:B------:R-:W-:-:S03]  /*c490*/  FSETP.GEU.AND P4, PT, R68, -126, PT ;  /* 0xc2fc00004400780b */ /* 0x000fc60003f8e000 */
[----:B------:R-:W-:-:S04]  /*c4a0*/  @!P3 FMUL R93, R93, 0.5 ;  /* 0x3f0000005d5db820 */ /* 0x000fc80000400000 */
[----:B------:R-:W2:Y:S01]  /*c4b0*/  MUFU.EX2 R37, R93 ;  /* 0x0000005d00257308 */ /* 0x000ea20000000800 */
[----:B-1----:R-:W-:Y:S01]  /*c4c0*/  @!P5 FMUL R69, R69, R69 ;  /* 0x000000454545d220 */ /* 0x002fe20000400000 */
[----:B------:R-:W-:Y:S02]  /*c4d0*/  FSETP.GEU.AND P5, PT, R73, -126, PT ;  /* 0xc2fc00004900780b */ /* 0x000fe40003fae000 */
[----:B------:R-:W-:Y:S02]  /*c4e0*/  @!P6 FMUL R70, R70, 0.5 ;  /* 0x3f0000004646e820 */ /* 0x000fe40000400000 */
[----:B------:R-:W-:-:S04]  /*c4f0*/  @!P4 FMUL R68, R68, 0.5 ;  /* 0x3f0000004444c820 */ /* 0x000fc80000400000 */
[----:B------:R-:W1:Y:S05]  /*c500*/  MUFU.EX2 R70, R70 ;  /* 0x0000004600467308 */ /* 0x000e6a0000000800 */
[----:B------:R-:W-:Y:S01]  /*c510*/  @!P5 FMUL R73, R73, 0.5 ;  /* 0x3f0000004949d820 */ /* 0x000fe20000400000 */
[----:B--2---:R-:W-:Y:S02]  /*c520*/  @!P3 FMUL R37, R37, R37 ;  /* 0x000000252525b220 */ /* 0x004fe40000400000 */
[----:B------:R-:W2:Y:S01]  /*c530*/  MUFU.EX2 R68, R68 ;  /* 0x0000004400447308 */ /* 0x000ea20000000800 */
[----:B------:R-:W-:-:S07]  /*c540*/  FSETP.GEU.AND P3, PT, R103, -126, PT ;  /* 0xc2fc00006700780b */ /* 0x000fce0003f6e000 */
[----:B------:R-:W3:Y:S01]  /*c550*/  MUFU.EX2 R73, R73 ;  /* 0x0000004900497308 */ /* 0x000ee20000000800 */
[----:B-1----:R-:W-:Y:S01]  /*c560*/  @!P6 FMUL R70, R70, R70 ;  /* 0x000000464646e220 */ /* 0x002fe20000400000 */
[----:B------:R-:W-:Y:S02]  /*c570*/  WARPGROUP.DEPBAR.LE gsb0, 0x0 ;  /* 0x00008000000079c5 */ /* 0x000fe40000010000 */
[----:B------:R-:W-:Y:S01]  /*c580*/  WARPGROUP.ARRIVE ;  /* 0x00000000000079c5 */ /* 0x000fe20000000000 */
[----:B------:R-:W-:Y:S01]  /*c590*/  FADD R24, R77, R200 ;  /* 0x000000c84d187221 */ /* 0x000fe20000000000 */
[----:B------:R-:W-:Y:S01]  /*c5a0*/  F2FP.F16.F32.PACK_AB R25, R211, R200 ;  /* 0x000000c8d319723e */ /* 0x000fe200000000ff */
[----:B------:R-:W-:Y:S01]  /*c5b0*/  @!P3 FMUL R103, R103, 0.5 ;  /* 0x3f0000006767b820 */ /* 0x000fe20000400000 */
[----:B------:R-:W-:Y:S01]  /*c5c0*/  FSETP.GEU.AND P6, PT, R36, -126, PT ;  /* 0xc2fc00002400780b */ /* 0x000fe20003fce000 */
[----:B------:R-:W-:Y:S01]  /*c5d0*/  FADD R24, R24, R211 ;  /* 0x000000d318187221 */ /* 0x000fe20000000000 */
[----:B------:R-:W-:Y:S01]  /*c5e0*/  HGMMA.64x16x16.F32 R184, R28, gdesc[UR16].tnspB, R184, gsb0 ;  /* 0x402000101cb87df0 */ /* 0x000fe200080008b8 */
[----:B------:R-:W-:Y:S01]  /*c5f0*/  UMOV UR18, UR8 ;  /* 0x0000000800127c82 */ /* 0x000fe20008000000 */
[----:B------:R-:W-:Y:S01]  /*c600*/  UMOV UR19, 0xc0000010 ;  /* 0xc000001000137882 */ /* 0x000fe20000000000 */
[----:B------:R-:W-:Y:S01]  /*c610*/  UIADD3 UR8, UR6, 0x840, URZ ;  /* 0x0000084006087890 */ /* 0x000fe2000fffe03f */
[----:B------:R-:W-:Y:S01]  /*c620*/  FADD R27, R24, R203 ;  /* 0x000000cb181b7221 */ /* 0x000fe20000000000 */
[----:B------:R-:W-:Y:S01]  /*c630*/  FADD R24, R75, R38 ;  /* 0x000000264b187221 */ /* 0x000fe20000000000 */
[----:B--2---:R-:W-:Y:S01]  /*c640*/  @!P4 FMUL R68, R68, R68 ;  /* 0x000000444444c220 */ /* 0x004fe20000400000 */
[----:B------:R-:W-:Y:S01]  /*c650*/  FSETP.GEU.AND P4, PT, R72, -126, PT ;  /* 0xc2fc00004800780b */ /* 0x000fe20003f8e000 */
[----:B------:R-:W-:Y:S01]  /*c660*/  FADD R74, R27, R198 ;  /* 0x000000c61b4a7221 */ /* 0x000fe20000000000 */
[----:B------:R-:W-:Y:S01]  /*c670*/  FADD R77, R24, R201 ;  /* 0x000000c9184d7221 */ /* 0x000fe20000000000 */
[----:B------:R-:W-:Y:S01]  /*c680*/  F2FP.F16.F32.PACK_AB R27, R198, R203 ;  /* 0x000000cbc61b723e */ /* 0x000fe200000000ff */
[----:B---3--:R-:W-:Y:S01]  /*c690*/  @!P5 FMUL R73, R73, R73 ;  /* 0x000000494949d220 */ /* 0x008fe20000400000 */
[----:B------:R-:W-:Y:S01]  /*c6a0*/  F2FP.F16.F32.PACK_AB R24, R201, R38 ;  /* 0x00000026c918723e */ /* 0x000fe200000000ff */
[----:B------:R-:W-:Y:S01]  /*c6b0*/  FADD R26, R77, R40 ;  /* 0x000000284d1a7221 */ /* 0x000fe20000000000 */
[----:B------:R-:W-:Y:S01]  /*c6c0*/  FSETP.GEU.AND P5, PT, R99, -126, PT ;  /* 0xc2fc00006300780b */ /* 0x000fe20003fae000 */
[----:B------:R-:W-:-:S02]  /*c6d0*/  @!P6 FMUL R36, R36, 0.5 ;  /* 0x3f0000002424e820 */ /* 0x000fc40000400000 */
[----:B------:R-:W-:Y:S01]  /*c6e0*/  FADD R77, R26, R39 ;  /* 0x000000271a4d7221 */ /* 0x000fe20000000000 */
[----:B------:R-:W-:Y:S01]  /*c6f0*/  F2FP.F16.F32.PACK_AB R26, R39, R40 ;  /* 0x00000028271a723e */ /* 0x000fe200000000ff */
[----:B------:R-:W-:Y:S01]  /*c700*/  FFMA R40, R100, UR4, -R22 ;  /* 0x0000000464287c23 */ /* 0x000fe20008000816 */
[----:B------:R-:W-:Y:S01]  /*c710*/  @!P4 FMUL R72, R72, 0.5 ;  /* 0x3f0000004848c820 */ /* 0x000fe20000400000 */
[----:B------:R-:W1:Y:S06]  /*c720*/  MUFU.EX2 R36, R36 ;  /* 0x0000002400247308 */ /* 0x000e6c0000000800 */
[----:B------:R-:W-:-:S02]  /*c730*/  @!P5 FMUL R99, R99, 0.5 ;  /* 0x3f0000006363d820 */ /* 0x000fc40000400000 */
[----:B------:R-:W2:Y:S08]  /*c740*/  MUFU.EX2 R72, R72 ;  /* 0x0000004800487308 */ /* 0x000eb00000000800 */
[----:B------:R-:W3:Y:S01]  /*c750*/  MUFU.EX2 R75, R99 ;  /* 0x00000063004b7308 */ /* 0x000ee20000000800 */
[----:B-1----:R-:W-:Y:S01]  /*c760*/  @!P6 FMUL R36, R36, R36 ;  /* 0x000000242424e220 */ /* 0x002fe20000400000 */
[----:B------:R-:W-:Y:S01]  /*c770*/  FSETP.GEU.AND P6, PT, R96, -126, PT ;  /* 0xc2fc00006000780b */ /* 0x000fe20003fce000 */
[----:B------:R-:W-:-:S02]  /*c780*/  WARPGROUP.DEPBAR.LE gsb0, 0x0 ;  /* 0x00008000000079c5 */ /* 0x000fc40000010000 */
[----:B------:R-:W-:-:S03]  /*c790*/  WARPGROUP.ARRIVE ;  /* 0x00000000000079c5 */ /* 0x000fc60000000000 */
[----:B------:R-:W1:Y:S01]  /*c7a0*/  MUFU.EX2 R39, R103 ;  /* 0x0000006700277308 */ /* 0x000e620000000800 */
[----:B--2---:R-:W-:Y:S01]  /*c7b0*/  @!P4 FMUL R72, R72, R72 ;  /* 0x000000484848c220 */ /* 0x004fe20000400000 */
[----:B------:R-:W-:Y:S01]  /*c7c0*/  FSETP.GEU.AND P4, PT, R102, -126, PT ;  /* 0xc2fc00006600780b */ /* 0x000fe20003f8e000 */
[----:B------:R-:W-:Y:S01]  /*c7d0*/  HGMMA.64x16x16.F32 R176, R28, gdesc[UR8].tnspB, R176, gsb0 ;  /* 0x402000081cb07df0 */ /* 0x000fe200080008b0 */
[----:B------:R-:W-:Y:S01]  /*c7e0*/  UMOV UR10, UR12 ;  /* 0x0000000c000a7c82 */ /* 0x000fe20008000000 */
[----:B------:R-:W-:Y:S01]  /*c7f0*/  UMOV UR11, 0xc0000010 ;  /* 0xc0000010000b7882 */ /* 0x000fe20000000000 */
[----:B------:R-:W-:Y:S01]  /*c800*/  UIADD3 UR12, UR6, 0x440, URZ ;  /* 0x00000440060c7890 */ /* 0x000fe2000fffe03f */
[----:B---3--:R-:W-:Y:S01]  /*c810*/  @!P5 FMUL R75, R75, R75 ;  /* 0x0000004b4b4bd220 */ /* 0x008fe20000400000 */
[----:B------:R-:W-:Y:S01]  /*c820*/  FSETP.GEU.AND P5, PT, R97, -126, PT ;  /* 0xc2fc00006100780b */ /* 0x000fe20003fae000 */
[----:B------:R-:W-:-:S06]  /*c830*/  @!P6 FMUL R96, R96, 0.5 ;  /* 0x3f0000006060e820 */ /* 0x000fcc0000400000 */
[----:B------:R-:W-:Y:S01]  /*c840*/  @!P4 FMUL R102, R102, 0.5 ;  /* 0x3f0000006666c820 */ /* 0x000fe20000400000 */
[----:B-1----:R-:W-:Y:S01]  /*c850*/  @!P3 FMUL R39, R39, R39 ;  /* 0x000000272727b220 */ /* 0x002fe20000400000 */
[----:B------:R-:W-:Y:S02]  /*c860*/  FSETP.GEU.AND P3, PT, R101, -126, PT ;  /* 0xc2fc00006500780b */ /* 0x000fe40003f6e000 */
[----:B------:R-:W1:Y:S02]  /*c870*/  MUFU.EX2 R38, R102 ;  /* 0x0000006600267308 */ /* 0x000e640000000800 */
[----:B------:R-:W-:-:S09]  /*c880*/  @!P5 FMUL R97, R97, 0.5 ;  /* 0x3f0000006161d820 */ /* 0x000fd20000400000 */
[----:B------:R-:W-:Y:S01]  /*c890*/  @!P3 FMUL R101, R101, 0.5 ;  /* 0x3f0000006565b820 */ /* 0x000fe20000400000 */
[----:B-1----:R-:W-:Y:S01]  /*c8a0*/  @!P4 FMUL R38, R38, R38 ;  /* 0x000000262626c220 */ /* 0x002fe20000400000 */
[----:B------:R-:W-:Y:S01]  /*c8b0*/  FSETP.GEU.AND P4, PT, R40, -126, PT ;  /* 0xc2fc00002800780b */ /* 0x000fe20003f8e000 */
[----:B------:R-:W-:Y:S02]  /*c8c0*/  WARPGROUP.DEPBAR.LE gsb0, 0x0 ;  /* 0x00008000000079c5 */ /* 0x000fe40000010000 */
[----:B------:R-:W-:-:S10]  /*c8d0*/  WARPGROUP.ARRIVE ;  /* 0x00000000000079c5 */ /* 0x000fd40000000000 */
[----:B------:R-:W-:Y:S01]  /*c8e0*/  @!P4 FMUL R40, R40, 0.5 ;  /* 0x3f0000002828c820 */ /* 0x000fe20000400000 */
[----:B------:R-:W-:Y:S01]  /*c8f0*/  HGMMA.64x16x16.F32 R168, R28, gdesc[UR8].tnspB, R168, gsb0 ;  /* 0x402000081ca87df0 */ /* 0x000fe200080008a8 */
[----:B------:R-:W-:Y:S01]  /*c900*/  UMOV UR10, UR16 ;  /* 0x00000010000a7c82 */ /* 0x000fe20008000000 */
[----:B------:R-:W-:Y:S01]  /*c910*/  UMOV UR11, 0xc0000010 ;  /* 0xc0000010000b7882 */ /* 0x000fe20000000000 */
[----:B------:R-:W-:Y:S02]  /*c920*/  UIADD3 UR16, UR6, 0x860, URZ ;  /* 0x0000086006107890 */ /* 0x000fe4000fffe03f */
[----:B------:R-:W1:Y:S02]  /*c930*/  MUFU.EX2 R40, R40 ;  /* 0x0000002800287308 */ /* 0x000e640000000800 */
[----:B-1----:R-:W-:Y:S01]  /*c940*/  @!P4 FMUL R40, R40, R40 ;  /* 0x000000282828c220 */ /* 0x002fe20000400000 */
        /* <DEDUP_REMOVED lines=15> */
[----:B------:R-:W-:Y:S01]  /*ca40*/  F2FP.F16.F32.PACK_AB R31, R199, R196 ;  /* 0x000000c4c71f723e */ /* 0x000fe200000000ff */
[----:B------:R-:W1:Y:S02]  /*ca50*/  MUFU.EX2 R74, R96 ;  /* 0x00000060004a7308 */ /* 0x000e640000000800 */
[----:B------:R-:W-:Y:S01]  /*ca60*/  FADD R29, R29, R202 ;  /* 0x000000ca1d1d7221 */ /* 0x000fe20000000000 */
[----:B------:R-:W-:Y:S01]  /*ca70*/  HGMMA.64x16x16.F32 R184, R32, gdesc[UR16].tnspB, R184, gsb0 ;  /* 0x4020001020b87df0 */ /* 0x000fe200080008b8 */
[----:B------:R-:W-:-:S02]  /*ca80*/  UMOV UR19, 0xc0000010 ;  /* 0xc000001000137882 */ /* 0x000fc40000000000 */
[----:B------:R-:W-:Y:S01]  /*ca90*/  FADD R28, R29, R196 ;  /* 0x000000c41d1c7221 */ /* 0x000fe20000000000 */
[----:B------:R-:W-:Y:S02]  /*caa0*/  F2FP.F16.F32.PACK_AB R29, R202, R41 ;  /* 0x00000029ca1d723e */ /* 0x000fe400000000ff */
[----:B------:R-:W2:Y:S01]  /*cab0*/  MUFU.EX2 R41, R97 ;  /* 0x0000006100297308 */ /* 0x000ea20000000800 */
[----:B------:R-:W-:Y:S01]  /*cac0*/  FADD R79, R28, R199 ;  /* 0x000000c71c4f7221 */ /* 0x000fe20000000000 */
[----:B------:R-:W-:Y:S01]  /*cad0*/  FADD R28, R77, R42 ;  /* 0x0000002a4d1c7221 */ /* 0x000fe20000000000 */
[----:B-1----:R-:W-:Y:S01]  /*cae0*/  @!P6 FMUL R74, R74, R74 ;  /* 0x0000004a4a4ae220 */ /* 0x002fe20000400000 */
[----:B--2---:R-:W-:Y:S01]  /*caf0*/  @!P5 FMUL R41, R41, R41 ;  /* 0x000000292929d220 */ /* 0x004fe20000400000 */
[----:B------:R-:W-:-:S13]  /*cb00*/  FSETP.GEU.AND P5, PT, R107, -126, PT ;  /* 0xc2fc00006b00780b */ /* 0x000fda0003fae000 */
        /* <DEDUP_REMOVED lines=29> */
[----:B------:R-:W-:Y:S01]  /*cce0*/  FADD R34, R79, R46 ;  /* 0x0000002e4f227221 */ /* 0x000fe20000000000 */
[----:B------:R-:W1:Y:S01]  /*ccf0*/  MUFU.EX2 R33, R101 ;  /* 0x0000006500217308 */ /* 0x000e620000000800 */
[----:B------:R-:W-:Y:S01]  /*cd00*/  FADD R30, R35, R44 ;  /* 0x0000002c231e7221 */ /* 0x000fe20000000000 */
[----:B------:R-:W-:Y:S01]  /*cd10*/  HGMMA.64x16x16.F32 R184, R24, gdesc[UR16].tnspB, R184, gsb0 ;  /* 0x4020001018b87df0 */ /* 0x000fe200080008b8 */
[----:B------:R-:W-:Y:S01]  /*cd20*/  UMOV UR18, UR8 ;  /* 0x0000000800127c82 */ /* 0x000fe20008000000 */
[----:B------:R-:W-:Y:S01]  /*cd30*/  UMOV UR19, 0xc0000010 ;  /* 0xc000001000137882 */ /* 0x000fe20000000000 */
[----:B------:R-:W-:Y:S01]  /*cd40*/  FADD R45, R30, R43 ;  /* 0x0000002b1e2d7221 */ /* 0x000fe20000000000 */
[----:B------:R-:W-:Y:S01]  /*cd50*/  F2FP.F16.F32.PACK_AB R30, R43, R44 ;  /* 0x0000002c2b1e723e */ /* 0x000fe200000000ff */
[----:B------:R-:W-:Y:S01]  /*cd60*/  FADD R43, R34, R47 ;  /* 0x0000002f222b7221 */ /* 0x000fe20000000000 */
[----:B------:R-:W-:Y:S01]  /*cd70*/  UIADD3 UR8, UR6, 0xa0, URZ ;  /* 0x000000a006087890 */ /* 0x000fe2000fffe03f */
[----:B------:R-:W-:Y:S01]  /*cd80*/  FFMA R32, R106, UR4, -R3 ;  /* 0x000000046a207c23 */ /* 0x000fe20008000803 */
[----:B------:R-:W2:Y:S01]  /*cd90*/  MUFU.EX2 R35, R107 ;  /* 0x0000006b00237308 */ /* 0x000ea20000000800 */
[----:B------:R-:W-:-:S03]  /*cda0*/  FADD R42, R43, R48 ;  /* 0x000000302b2a7221 */ /* 0x000fc60000000000 */
[----:B------:R-:W-:Y:S01]  /*cdb0*/  FSETP.GEU.AND P6, PT, R32, -126, PT ;  /* 0xc2fc00002000780b */ /* 0x000fe20003fce000 */
[----:B------:R-:W-:Y:S01]  /*cdc0*/  FADD R77, R42, R49 ;  /* 0x000000312a4d7221 */ /* 0x000fe20000000000 */
[----:B------:R-:W-:Y:S01]  /*cdd0*/  FFMA R42, R104, UR4, -R22 ;  /* 0x00000004682a7c23 */ /* 0x000fe20008000816 */
[----:B-1----:R-:W-:Y:S01]  /*cde0*/  @!P3 FMUL R33, R33, R33 ;  /* 0x000000212121b220 */ /* 0x002fe20000400000 */
[----:B------:R-:W-:Y:S01]  /*cdf0*/  FSETP.GEU.AND P3, PT, R111, -126, PT ;  /* 0xc2fc00006f00780b */ /* 0x000fe20003f6e000 */
[----:B------:R-:W-:Y:S01]  /*ce00*/  FADD R44, R77, R54 ;  /* 0x000000364d2c7221 */ /* 0x000fe20000000000 */
[----:B------:R-:W1:Y:S01]  /*ce10*/  MUFU.EX2 R34, R110 ;  /* 0x0000006e00227308 */ /* 0x000e620000000800 */
[----:B------:R-:W-:-:S06]  /*ce20*/  FFMA R22, R149, UR4, -R22 ;  /* 0x0000000495167c23 */ /* 0x000fcc0008000816 */
[----:B------:R-:W-:Y:S01]  /*ce30*/  @!P6 FMUL R32, R32, 0.5 ;  /* 0x3f0000002020e820 */ /* 0x000fe20000400000 */
[----:B--2---:R-:W-:Y:S01]  /*ce40*/  @!P5 FMUL R35, R35, R35 ;  /* 0x000000232323d220 */ /* 0x004fe20000400000 */
[----:B------:R-:W-:Y:S02]  /*ce50*/  FSETP.GEU.AND P5, PT, R105, -126, PT ;  /* 0xc2fc00006900780b */ /* 0x000fe40003fae000 */
[----:B------:R-:W-:Y:S02]  /*ce60*/  @!P3 FMUL R111, R111, 0.5 ;  /* 0x3f0000006f6fb820 */ /* 0x000fe40000400000 */
[----:B------:R-:W2:Y:S01]  /*ce70*/  MUFU.EX2 R32, R32 ;  /* 0x0000002000207308 */ /* 0x000ea20000000800 */
[----:B-1----:R-:W-:Y:S01]  /*ce80*/  @!P4 FMUL R34, R34, R34 ;  /* 0x000000222222c220 */ /* 0x002fe20000400000 */
[----:B------:R-:W-:-:S06]  /*ce90*/  FSETP.GEU.AND P4, PT, R108, -126, PT ;  /* 0xc2fc00006c00780b */ /* 0x000fcc0003f8e000 */
[----:B------:R-:W1:Y:S01]  /*cea0*/  MUFU.EX2 R43, R111 ;  /* 0x0000006f002b7308 */ /* 0x000e620000000800 */
[----:B------:R-:W-:Y:S01]  /*ceb0*/  @!P5 FMUL R105, R105, 0.5 ;  /* 0x3f0000006969d820 */ /* 0x000fe20000400000 */
[----:B------:R-:W-:Y:S02]  /*cec0*/  WARPGROUP.DEPBAR.LE gsb0, 0x0 ;  /* 0x00008000000079c5 */ /* 0x000fe40000010000 */
[----:B------:R-:W-:Y:S01]  /*ced0*/  WARPGROUP.ARRIVE ;  /* 0x00000000000079c5 */ /* 0x000fe20000000000 */
[----:B--2---:R-:W-:Y:S01]  /*cee0*/  @!P6 FMUL R32, R32, R32 ;  /* 0x000000202020e220 */ /* 0x004fe20000400000 */
[----:B------:R-:W-:-:S04]  /*cef0*/  FSETP.GEU.AND P6, PT, R42, -126, PT ;  /* 0xc2fc00002a00780b */ /* 0x000fc80003fce000 */
[----:B------:R-:W-:Y:S01]  /*cf00*/  HGMMA.64x16x16.F32 R176, R24, gdesc[UR8].tnspB, R176, gsb0 ;  /* 0x4020000818b07df0 */ /* 0x000fe200080008b0 */
[----:B------:R-:W-:Y:S01]  /*cf10*/  UMOV UR10, UR12 ;  /* 0x0000000c000a7c82 */ /* 0x000fe20008000000 */
[----:B------:R-:W-:Y:S01]  /*cf20*/  UMOV UR11, 0xc0000010 ;  /* 0xc0000010000b7882 */ /* 0x000fe20000000000 */
[----:B------:R-:W-:Y:S01]  /*cf30*/  UIADD3 UR12, UR6, 0x480, URZ ;  /* 0x00000480060c7890 */ /* 0x000fe2000fffe03f */
[----:B------:R-:W-:Y:S01]  /*cf40*/  @!P4 FMUL R108, R108, 0.5 ;  /* 0x3f0000006c6cc820 */ /* 0x000fe20000400000 */
[----:B-1----:R-:W-:Y:S01]  /*cf50*/  @!P3 FMUL R43, R43, R43 ;  /* 0x0000002b2b2bb220 */ /* 0x002fe20000400000 */
[----:B------:R-:W-:-:S03]  /*cf60*/  FSETP.GEU.AND P3, PT, R109, -126, PT ;  /* 0xc2fc00006d00780b */ /* 0x000fc60003f6e000 */
[----:B------:R-:W-:-:S06]  /*cf70*/  @!P6 FMUL R42, R42, 0.5 ;  /* 0x3f0000002a2ae820 */ /* 0x000fcc0000400000 */
[----:B------:R-:W1:Y:S04]  /*cf80*/  MUFU.EX2 R42, R42 ;  /* 0x0000002a002a7308 */ /* 0x000e680000000800 */
[----:B------:R-:W-:Y:S01]  /*cf90*/  @!P3 FMUL R109, R109, 0.5 ;  /* 0x3f0000006d6db820 */ /* 0x000fe20000400000 */
[----:B-1----:R-:W-:Y:S01]  /*cfa0*/  @!P6 FMUL R42, R42, R42 ;  /* 0x0000002a2a2ae220 */ /* 0x002fe20000400000 */
        /* <DEDUP_REMOVED lines=26> */
[----:B------:R-:W-:Y:S01]  /*d150*/  FADD R26, R47, R52 ;  /* 0x000000342f1a7221 */ /* 0x000fe20000000000 */
[----:B------:R-:W-:Y:S01]  /*d160*/  F2FP.F16.F32.PACK_AB R24, R53, R50 ;  /* 0x000000323518723e */ /* 0x000fe200000000ff */
[----:B------:R-:W-:Y:S01]  /*d170*/  UIADD3 UR12, UR6, 0x4a0, URZ ;  /* 0x000004a0060c7890 */ /* 0x000fe2000fffe03f */
[----:B------:R-:W-:Y:S01]  /*d180*/  FADD R49, R44, R57 ;  /* 0x000000392c317221 */ /* 0x000fe20000000000 */
[----:B------:R-:W-:Y:S01]  /*d190*/  FADD R47, R26, R51 ;  /* 0x000000331a2f7221 */ /* 0x000fe20000000000 */
[----:B------:R-:W-:Y:S01]  /*d1a0*/  F2FP.F16.F32.PACK_AB R26, R51, R52 ;  /* 0x00000034331a723e */ /* 0x000fe200000000ff */
[----:B------:R-:W2:Y:S01]  /*d1b0*/  MUFU.EX2 R44, R108 ;  /* 0x0000006c002c7308 */ /* 0x000ea20000000800 */
[--C-:B------:R-:W-:Y:S01]  /*d1c0*/  FFMA R46, R115, UR4, -R3.reuse ;  /* 0x00000004732e7c23 */ /* 0x100fe20008000803 */
[----:B------:R-:W-:Y:S01]  /*d1d0*/  FFMA R48, R118, UR4, -R3 ;  /* 0x0000000476307c23 */ /* 0x000fe20008000803 */
[----:B-1----:R-:W-:-:S03]  /*d1e0*/  @!P5 FMUL R45, R45, R45 ;  /* 0x0000002d2d2dd220 */ /* 0x002fc60000400000 */
[----:B------:R-:W-:Y:S01]  /*d1f0*/  FSETP.GEU.AND P5, PT, R46, -126, PT ;  /* 0xc2fc00002e00780b */ /* 0x000fe20003fae000 */
[----:B--2---:R-:W-:Y:S01]  /*d200*/  @!P4 FMUL R44, R44, R44 ;  /* 0x0000002c2c2cc220 */ /* 0x004fe20000400000 */
[----:B------:R-:W-:-:S11]  /*d210*/  FSETP.GEU.AND P4, PT, R48, -126, PT ;  /* 0xc2fc00003000780b */ /* 0x000fd60003f8e000 */
[----:B------:R-:W-:-:S06]  /*d220*/  @!P5 FMUL R46, R46, 0.5 ;  /* 0x3f0000002e2ed820 */ /* 0x000fcc0000400000 */
[----:B------:R-:W1:Y:S01]  /*d230*/  MUFU.EX2 R46, R46 ;  /* 0x0000002e002e7308 */ /* 0x000e620000000800 */
[----:B------:R-:W-:Y:S01]  /*d240*/  @!P4 FMUL R48, R48, 0.5 ;  /* 0x3f0000003030c820 */ /* 0x000fe20000400000 */
[----:B------:R-:W-:Y:S02]  /*d250*/  WARPGROUP.DEPBAR.LE gsb0, 0x0 ;  /* 0x00008000000079c5 */ /* 0x000fe40000010000 */
[----:B------:R-:W-:-:S04]  /*d260*/  WARPGROUP.ARRIVE ;  /* 0x00000000000079c5 */ /* 0x000fc80000000000 */
[----:B------:R-:W2:Y:S02]  /*d270*/  MUFU.EX2 R48, R48 ;  /* 0x0000003000307308 */ /* 0x000ea40000000800 */
[----:B------:R-:W-:Y:S01]  /*d280*/  HGMMA.64x16x16.F32 R176, R28, gdesc[UR8].tnspB, R176, gsb0 ;  /* 0x402000081cb07df0 */ /* 0x000fe200080008b0 */
[----:B------:R-:W-:Y:S01]  /*d290*/  UMOV UR10, UR16 ;  /* 0x00000010000a7c82 */ /* 0x000fe20008000000 */
[----:B------:R-:W-:Y:S01]  /*d2a0*/  UMOV UR11, 0xc0000010 ;  /* 0xc0000010000b7882 */ /* 0x000fe20000000000 */
[----:B------:R-:W-:Y:S01]  /*d2b0*/  UIADD3 UR16, UR6, 0x8a0, URZ ;  /* 0x000008a006107890 */ /* 0x000fe2000fffe03f */
[----:B-1----:R-:W-:Y:S01]  /*d2c0*/  @!P5 FMUL R46, R46, R46 ;  /* 0x0000002e2e2ed220 */ /* 0x002fe20000400000 */
[----:B------:R-:W-:Y:S01]  /*d2d0*/  FSETP.GEU.AND P5, PT, R113, -126, PT ;  /* 0xc2fc00007100780b */ /* 0x000fe20003fae000 */
[----:B--2---:R-:W-:Y:S01]  /*d2e0*/  @!P4 FMUL R48, R48, R48 ;  /* 0x000000303030c220 */ /* 0x004fe20000400000 */
[----:B------:R-:W-:-:S11]  /*d2f0*/  FSETP.GEU.AND P4, PT, R116, -126, PT ;  /* 0xc2fc00007400780b */ /* 0x000fd60003f8e000 */
[----:B------:R-:W-:-:S06]  /*d300*/  @!P5 FMUL R113, R113, 0.5 ;  /* 0x3f0000007171d820 */ /* 0x000fcc0000400000 */
[----:B------:R-:W1:Y:S01]  /*d310*/  MUFU.EX2 R113, R113 ;  /* 0x0000007100717308 */ /* 0x000e620000000800 */
[----:B------:R-:W-:Y:S01]  /*d320*/  @!P4 FMUL R116, R116, 0.5 ;  /* 0x3f0000007474c820 */ /* 0x000fe20000400000 */
[----:B-1----:R-:W-:Y:S01]  /*d330*/  @!P5 FMUL R113, R113, R113 ;  /* 0x000000717171d220 */ /* 0x002fe20000400000 */
[----:B------:R-:W-:Y:S02]  /*d340*/  WARPGROUP.DEPBAR.LE gsb0, 0x0 ;  /* 0x00008000000079c5 */ /* 0x000fe40000010000 */
[----:B------:R-:W-:Y:S01]  /*d350*/  WARPGROUP.ARRIVE ;  /* 0x00000000000079c5 */ /* 0x000fe20000000000 */
[----:B------:R-:W-:-:S05]  /*d360*/  FSETP.GEU.AND P5, PT, R123, -126, PT ;  /* 0xc2fc00007b00780b */ /* 0x000fca0003fae000 */
[----:B------:R-:W-:Y:S01]  /*d370*/  HGMMA.64x16x16.F32 R168, R28, gdesc[UR16].tnspB, R168, gsb0 ;  /* 0x402000101ca87df0 */ /* 0x000fe200080008a8 */
[----:B------:R-:W-:Y:S01]  /*d380*/  UMOV UR18, UR8 ;  /* 0x0000000800127c82 */ /* 0x000fe20008000000 */
[----:B------:R-:W-:Y:S01]  /*d390*/  UMOV UR19, 0xc0000010 ;  /* 0xc000001000137882 */ /* 0x000fe20000000000 */
[----:B------:R-:W-:-:S05]  /*d3a0*/  UIADD3 UR8, UR6, 0xc0, URZ ;  /* 0x000000c006087890 */ /* 0x000fca000fffe03f */
[----:B------:R-:W-:-:S06]  /*d3b0*/  @!P5 FMUL R123, R123, 0.5 ;  /* 0x3f0000007b7bd820 */ /* 0x000fcc0000400000 */
[----:B------:R-:W1:Y:S02]  /*d3c0*/  MUFU.EX2 R123, R123 ;  /* 0x0000007b007b7308 */ /* 0x000e640000000800 */
[----:B-1----:R-:W-:Y:S01]  /*d3d0*/  @!P5 FMUL R123, R123, R123 ;  /* 0x0000007b7b7bd220 */ /* 0x002fe20000400000 */
[----:B------:R-:W-:Y:S01]  /*d3e0*/  FSETP.GEU.AND P5, PT, R121, -126, PT ;  /* 0xc2fc00007900780b */ /* 0x000fe20003fae000 */
[----:B------:R-:W-:Y:S02]  /*d3f0*/  WARPGROUP.DEPBAR.LE gsb0, 0x0 ;  /* 0x00008000000079c5 */ /* 0x000fe40000010000 */
[----:B------:R-:W-:-:S10]  /*d400*/  WARPGROUP.ARRIVE ;  /* 0x00000000000079c5 */ /* 0x000fd40000000000 */
[----:B------:R-:W-:Y:S01]  /*d410*/  @!P5 FMUL R121, R121, 0.5 ;  /* 0x3f0000007979d820 */ /* 0x000fe20000400000 */
[----:B------:R-:W-:Y:S01]  /*d420*/  HGMMA.64x16x16.F32 R160, R28, gdesc[UR12].tnspB, R160, gsb0 ;  /* 0x4020000c1ca07df0 */ /* 0x000fe200080008a0 */
[----:B------:R-:W-:-:S04]  /*d430*/  UIADD3 UR14, UR6, 0x6a0, URZ ;  /* 0x000006a0060e7890 */ /* 0x000fc8000fffe03f */
[----:B------:R-:W1:Y:S01]  /*d440*/  MUFU.EX2 R121, R121 ;  /* 0x0000007900797308 */ /* 0x000e620000000800 */
[----:B------:R-:W-:Y:S01]  /*d450*/  UMOV UR15, 0xc0000010 ;  /* 0xc0000010000f7882 */ /* 0x000fe20000000000 */
[----:B-1----:R-:W-:Y:S01]  /*d460*/  @!P5 FMUL R121, R121, R121 ;  /* 0x000000797979d220 */ /* 0x002fe20000400000 */
[----:B------:R-:W-:-:S13]  /*d470*/  FSETP.GEU.AND P5, PT, R131, -126, PT ;  /* 0xc2fc00008300780b */ /* 0x000fda0003fae000 */
[----:B------:R-:W-:-:S06]  /*d480*/  @!P5 FMUL R131, R131, 0.5 ;  /* 0x3f0000008383d820 */ /* 0x000fcc0000400000 */
[----:B------:R-:W1:Y:S01]  /*d490*/  MUFU.EX2 R131, R131 ;  /* 0x0000008300837308 */ /* 0x000e620000000800 */
[----:B------:R-:W-:Y:S02]  /*d4a0*/  WARPGROUP.DEPBAR.LE gsb0, 0x0 ;  /* 0x00008000000079c5 */ /* 0x000fe40000010000 */
[----:B------:R-:W-:-:S06]  /*d4b0*/  WARPGROUP.ARRIVE ;  /* 0x00000000000079c5 */ /* 0x000fcc0000000000 */
[----:B------:R-:W-:Y:S01]  /*d4c0*/  HGMMA.64x16x16.F32 R152, R28, gdesc[UR8].tnspB, R152, gsb0 ;  /* 0x402000081c987df0 */ /* 0x000fe20008000898 */
[----:B------:R-:W-:Y:S01]  /*d4d0*/  UIADD3 UR10, UR6, 0x2a0, URZ ;  /* 0x000002a0060a7890 */ /* 0x000fe2000fffe03f */
[----:B------:R-:W-:Y:S01]  /*d4e0*/  UMOV UR11, 0xc0000010 ;  /* 0xc0000010000b7882 */ /* 0x000fe20000000000 */
[----:B-1----:R-:W-:Y:S01]  /*d4f0*/  @!P5 FMUL R131, R131, R131 ;  /* 0x000000838383d220 */ /* 0x002fe20000400000 */
[----:B------:R-:W-:-:S13]  /*d500*/  FSETP.GEU.AND P5, PT, R129, -126, PT ;  /* 0xc2fc00008100780b */ /* 0x000fda0003fae000 */
[----:B------:R-:W-:-:S06]  /*d510*/  @!P5 FMUL R129, R129, 0.5 ;  /* 0x3f0000008181d820 */ /* 0x000fcc0000400000 */
[----:B------:R-:W1:Y:S01]  /*d520*/  MUFU.EX2 R129, R129 ;  /* 0x0000008100817308 */ /* 0x000e620000000800 */
[----:B------:R-:W-:Y:S02]  /*d530*/  WARPGROUP.DEPBAR.LE gsb0, 0x0 ;  /* 0x00008000000079c5 */ /* 0x000fe40000010000 */
[----:B------:R-:W-:Y:S01]  /*d540*/  WARPGROUP.ARRIVE ;  /* 0x00000000000079c5 */ /* 0x000fe20000000000 */
[----:B------:R-:W-:Y:S01]  /*d550*/  FADD R28, R49, R56 ;  /* 0x00000038311c7221 */ /* 0x000fe20000000000 */
[----:B------:R-:W-:Y:S01]  /*d560*/  F2FP.F16.F32.PACK_AB R29, R57, R54 ;  /* 0x00000036391d723e */ /* 0x000fe200000000ff */
[----:B------:R-:W-:Y:S01]  /*d570*/  FFMA R49, R114, UR4, -R3 ;  /* 0x0000000472317c23 */ /* 0x000fe20008000803 */
[----:B------:R-:W-:Y:S01]  /*d580*/  F2FP.F16.F32.PACK_AB R31, R55, R56 ;  /* 0x00000038371f723e */ /* 0x000fe200000000ff */
[----:B------:R-:W-:Y:S01]  /*d590*/  FADD R53, R28, R55 ;  /* 0x000000371c357221 */ /* 0x000fe20000000000 */
[----:B------:R-:W-:Y:S01]  /*d5a0*/  HGMMA.64x16x16.F32 R184, R24, gdesc[UR16].tnspB, R184, gsb0 ;  /* 0x4020001018b87df0 */ /* 0x000fe200080008b8 */
[----:B------:R-:W-:Y:S01]  /*d5b0*/  FADD R28, R47, R58 ;  /* 0x0000003a2f1c7221 */ /* 0x000fe20000000000 */
[----:B------:R-:W-:Y:S01]  /*d5c0*/  UMOV UR18, UR8 ;  /* 0x0000000800127c82 */ /* 0x000fe20008000000 */
[----:B------:R-:W-:Y:S01]  /*d5d0*/  UMOV UR19, 0xc0000010 ;  /* 0xc000001000137882 */ /* 0x000fe20000000000 */
[----:B------:R-:W-:Y:S01]  /*d5e0*/  UIADD3 UR8, UR6, 0xe0, URZ ;  /* 0x000000e006087890 */ /* 0x000fe2000fffe03f */
[----:B------:R-:W-:Y:S01]  /*d5f0*/  FADD R51, R28, R61 ;  /* 0x0000003d1c337221 */ /* 0x000fe20000000000 */
[----:B------:R-:W-:Y:S01]  /*d600*/  F2FP.F16.F32.PACK_AB R28, R61, R58 ;  /* 0x0000003a3d1c723e */ /* 0x000fe200000000ff */
[----:B------:R-:W2:Y:S01]  /*d610*/  MUFU.EX2 R47, R109 ;  /* 0x0000006d002f7308 */ /* 0x000ea20000000800 */
[----:B------:R-:W-:Y:S01]  /*d620*/  FSETP.GEU.AND P6, PT, R49, -126, PT ;  /* 0xc2fc00003100780b */ /* 0x000fe20003fce000 */
[----:B------:R-:W-:Y:S01]  /*d630*/  FADD R30, R51, R60 ;  /* 0x0000003c331e7221 */ /* 0x000fe20000000000 */
[----:B-1----:R-:W-:Y:S01]  /*d640*/  @!P5 FMUL R129, R129, R129 ;  /* 0x000000818181d220 */ /* 0x002fe20000400000 */
[----:B------:R-:W-:Y:S01]  /*d650*/  FSETP.GEU.AND P5, PT, R139, -126, PT ;  /* 0xc2fc00008b00780b */ /* 0x000fe20003fae000 */
[----:B------:R-:W-:-:S09]  /*d660*/  FFMA R3, R151, UR4, -R3 ;  /* 0x0000000497037c23 */ /* 0x000fd20008000803 */
[----:B------:R-:W-:Y:S01]  /*d670*/  @!P6 FMUL R49, R49, 0.5 ;  /* 0x3f0000003131e820 */ /* 0x000fe20000400000 */
[----:B--2---:R-:W-:Y:S01]  /*d680*/  @!P3 FMUL R47, R47, R47 ;  /* 0x0000002f2f2fb220 */ /* 0x004fe20000400000 */
[----:B------:R-:W-:Y:S01]  /*d690*/  FSETP.GEU.AND P3, PT, R119, -126, PT ;  /* 0xc2fc00007700780b */ /* 0x000fe20003f6e000 */
[----:B------:R-:W-:-:S03]  /*d6a0*/  @!P5 FMUL R139, R139, 0.5 ;  /* 0x3f0000008b8bd820 */ /* 0x000fc60000400000 */
[----:B------:R-:W1:Y:S08]  /*d6b0*/  MUFU.EX2 R49, R49 ;  /* 0x0000003100317308 */ /* 0x000e700000000800 */
[----:B------:R-:W2:Y:S01]  /*d6c0*/  MUFU.EX2 R139, R139 ;  /* 0x0000008b008b7308 */ /* 0x000ea20000000800 */
[----:B------:R-:W-:Y:S01]  /*d6d0*/  @!P3 FMUL R119, R119, 0.5 ;  /* 0x3f0000007777b820 */ /* 0x000fe20000400000 */
[----:B------:R-:W-:-:S02]  /*d6e0*/  WARPGROUP.DEPBAR.LE gsb0, 0x0 ;  /* 0x00008000000079c5 */ /* 0x000fc40000010000 */
[----:B------:R-:W-:-:S04]  /*d6f0*/  WARPGROUP.ARRIVE ;  /* 0x00000000000079c5 */ /* 0x000fc80000000000 */
[----:B------:R-:W3:Y:S01]  /*d700*/  MUFU.EX2 R51, R119 ;  /* 0x0000007700337308 */ /* 0x000ee20000000800 */
[----:B-1----:R-:W-:Y:S01]  /*d710*/  @!P6 FMUL R49, R49, R49 ;  /* 0x000000313131e220 */ /* 0x002fe20000400000 */
[----:B------:R-:W-:Y:S01]  /*d720*/  FSETP.GEU.AND P6, PT, R112, -126, PT ;  /* 0xc2fc00007000780b */ /* 0x000fe20003fce000 */
[----:B------:R-:W-:Y:S01]  /*d730*/  HGMMA.64x16x16.F32 R176, R24, gdesc[UR8].tnspB, R176, gsb0 ;  /* 0x4020000818b07df0 */ /* 0x000fe200080008b0 */
[----:B------:R-:W-:Y:S01]  /*d740*/  UMOV UR10, UR12 ;  /* 0x0000000c000a7c82 */ /* 0x000fe20008000000 */
[----:B------:R-:W-:Y:S01]  /*d750*/  UMOV UR11, 0xc0000010 ;  /* 0xc0000010000b7882 */ /* 0x000fe20000000000 */
[----:B------:R-:W-:Y:S01]  /*d760*/  UIADD3 UR12, UR6, 0x4c0, URZ ;  /* 0x000004c0060c7890 */ /* 0x000fe2000fffe03f */
[----:B--2---:R-:W-:Y:S01]  /*d770*/  @!P5 FMUL R139, R139, R139 ;  /* 0x0000008b8b8bd220 */ /* 0x004fe20000400000 */
[----:B------:R-:W-:-:S07]  /*d780*/  FSETP.GEU.AND P5, PT, R137, -126, PT ;  /* 0xc2fc00008900780b */ /* 0x000fce0003fae000 */
[----:B------:R-:W-:Y:S01]  /*d790*/  @!P6 FMUL R112, R112, 0.5 ;  /* 0x3f0000007070e820 */ /* 0x000fe20000400000 */
[----:B---3--:R-:W-:Y:S01]  /*d7a0*/  @!P3 FMUL R51, R51, R51 ;  /* 0x000000333333b220 */ /* 0x008fe20000400000 */
[----:B------:R-:W-:Y:S02]  /*d7b0*/  FSETP.GEU.AND P3, PT, R117, -126, PT ;  /* 0xc2fc00007500780b */ /* 0x000fe40003f6e000 */
[----:B------:R-:W1:Y:S02]  /*d7c0*/  MUFU.EX2 R57, R112 ;  /* 0x0000007000397308 */ /* 0x000e640000000800 */
[----:B------:R-:W-:-:S06]  /*d7d0*/  @!P5 FMUL R137, R137, 0.5 ;  /* 0x3f0000008989d820 */ /* 0x000fcc0000400000 */
[----:B------:R-:W2:Y:S03]  /*d7e0*/  MUFU.EX2 R137, R137 ;  /* 0x0000008900897308 */ /* 0x000ea60000000800 */
[----:B------:R-:W-:Y:S01]  /*d7f0*/  @!P3 FMUL R117, R117, 0.5 ;  /* 0x3f0000007575b820 */ /* 0x000fe20000400000 */
[----:B-1----:R-:W-:-:S05]  /*d800*/  @!P6 FMUL R57, R57, R57 ;  /* 0x000000393939e220 */ /* 0x002fca0000400000 */
[----:B------:R-:W1:Y:S01]  /*d810*/  MUFU.EX2 R117, R117 ;  /* 0x0000007500757308 */ /* 0x000e620000000800 */
[----:B------:R-:W-:Y:S01]  /*d820*/  FSETP.GEU.AND P6, PT, R122, -126, PT ;  /* 0xc2fc00007a00780b */ /* 0x000fe20003fce000 */
[----:B--2---:R-:W-:Y:S01]  /*d830*/  @!P5 FMUL R137, R137, R137 ;  /* 0x000000898989d220 */ /* 0x004fe20000400000 */
[----:B------:R-:W-:Y:S02]  /*d840*/  WARPGROUP.DEPBAR.LE gsb0, 0x0 ;  /* 0x00008000000079c5 */ /* 0x000fe40000010000 */
[----:B------:R-:W-:Y:S01]  /*d850*/  WARPGROUP.ARRIVE ;  /* 0x00000000000079c5 */ /* 0x000fe20000000000 */
[----:B------:R-:W-:-:S08]  /*d860*/  FSETP.GEU.AND P5, PT, R147, -126, PT ;  /* 0xc2fc00009300780b */ /* 0x000fd00003fae000 */
[----:B------:R-:W-:Y:S01]  /*d870*/  @!P6 FMUL R122, R122, 0.5 ;  /* 0x3f0000007a7ae820 */ /* 0x000fe20000400000 */
[----:B-1----:R-:W-:Y:S01]  /*d880*/  @!P3 FMUL R117, R117, R117 ;  /* 0x000000757575b220 */ /* 0x002fe20000400000 */
[----:B------:R-:W-:Y:S01]  /*d890*/  HGMMA.64x16x16.F32 R168, R24, gdesc[UR8].tnspB, R168, gsb0 ;  /* 0x4020000818a87df0 */ /* 0x000fe200080008a8 */
[----:B------:R-:W-:Y:S01]  /*d8a0*/  UMOV UR10, UR16 ;  /* 0x00000010000a7c82 */ /* 0x000fe20008000000 */
[----:B------:R-:W-:Y:S01]  /*d8b0*/  UMOV UR11, 0xc0000010 ;  /* 0xc0000010000b7882 */ /* 0x000fe20000000000 */
[----:B------:R-:W-:Y:S01]  /*d8c0*/  UIADD3 UR16, UR6, 0x8c0, URZ ;  /* 0x000008c006107890 */ /* 0x000fe2000fffe03f */
[----:B------:R-:W-:Y:S01]  /*d8d0*/  FSETP.GEU.AND P3, PT, R127, -126, PT ;  /* 0xc2fc00007f00780b */ /* 0x000fe20003f6e000 */
[----:B------:R-:W-:-:S06]  /*d8e0*/  @!P5 FMUL R147, R147, 0.5 ;  /* 0x3f0000009393d820 */ /* 0x000fcc0000400000 */
[----:B------:R-:W1:Y:S06]  /*d8f0*/  MUFU.EX2 R147, R147 ;  /* 0x0000009300937308 */ /* 0x000e6c0000000800 */
[----:B------:R-:W-:-:S06]  /*d900*/  @!P3 FMUL R127, R127, 0.5 ;  /* 0x3f0000007f7fb820 */ /* 0x000fcc0000400000 */
[----:B------:R-:W2:Y:S01]  /*d910*/  MUFU.EX2 R127, R127 ;  /* 0x0000007f007f7308 */ /* 0x000ea20000000800 */
[----:B-1----:R-:W-:Y:S01]  /*d920*/  @!P5 FMUL R147, R147, R147 ;  /* 0x000000939393d220 */ /* 0x002fe20000400000 */
[----:B------:R-:W-:Y:S01]  /*d930*/  FSETP.GEU.AND P5, PT, R145, -126, PT ;  /* 0xc2fc00009100780b */ /* 0x000fe20003fae000 */
[----:B--2---:R-:W-:Y:S01]  /*d940*/  @!P3 FMUL R127, R127, R127 ;  /* 0x0000007f7f7fb220 */ /* 0x004fe20000400000 */
[----:B------:R-:W-:Y:S01]  /*d950*/  FSETP.GEU.AND P3, PT, R125, -126, PT ;  /* 0xc2fc00007d00780b */ /* 0x000fe20003f6e000 */
[----:B------:R-:W-:Y:S02]  /*d960*/  WARPGROUP.DEPBAR.LE gsb0, 0x0 ;  /* 0x00008000000079c5 */ /* 0x000fe40000010000 */
[----:B------:R-:W-:-:S08]  /*d970*/  WARPGROUP.ARRIVE ;  /* 0x00000000000079c5 */ /* 0x000fd00000000000 */
[----:B------:R-:W-:Y:S01]  /*d980*/  @!P5 FMUL R145, R145, 0.5 ;  /* 0x3f0000009191d820 */ /* 0x000fe20000400000 */
[----:B------:R-:W-:Y:S01]  /*d990*/  HGMMA.64x16x16.F32 R160, R24, gdesc[UR12].tnspB, R160, gsb0 ;  /* 0x4020000c18a07df0 */ /* 0x000fe200080008a0 */
[----:B------:R-:W-:-:S04]  /*d9a0*/  UIADD3 UR14, UR6, 0x6c0, URZ ;  /* 0x000006c0060e7890 */ /* 0x000fc8000fffe03f */
[----:B------:R-:W1:Y:S01]  /*d9b0*/  MUFU.EX2 R145, R145 ;  /* 0x0000009100917308 */ /* 0x000e620000000800 */
[----:B------:R-:W-:Y:S01]  /*d9c0*/  UMOV UR15, 0xc0000010 ;  /* 0xc0000010000f7882 */ /* 0x000fe20000000000 */
[----:B------:R-:W-:-:S06]  /*d9d0*/  @!P3 FMUL R125, R125, 0.5 ;  /* 0x3f0000007d7db820 */ /* 0x000fcc0000400000 */
[----:B------:R-:W2:Y:S01]  /*d9e0*/  MUFU.EX2 R125, R125 ;  /* 0x0000007d007d7308 */ /* 0x000ea20000000800 */
[----:B-1----:R-:W-:Y:S01]  /*d9f0*/  @!P5 FMUL R145, R145, R145 ;  /* 0x000000919191d220 */ /* 0x002fe20000400000 */
[----:B--2---:R-:W-:Y:S01]  /*da00*/  @!P3 FMUL R125, R125, R125 ;  /* 0x0000007d7d7db220 */ /* 0x004fe20000400000 */
[----:B------:R-:W-:-:S13]  /*da10*/  FSETP.GEU.AND P3, PT, R135, -126, PT ;  /* 0xc2fc00008700780b */ /* 0x000fda0003f6e000 */
[----:B------:R-:W-:Y:S01]  /*da20*/  @!P3 FMUL R135, R135, 0.5 ;  /* 0x3f0000008787b820 */ /* 0x000fe20000400000 */
[----:B------:R-:W-:Y:S02]  /*da30*/  WARPGROUP.DEPBAR.LE gsb0, 0x0 ;  /* 0x00008000000079c5 */ /* 0x000fe40000010000 */
[----:B------:R-:W-:-:S03]  /*da40*/  WARPGROUP.ARRIVE ;  /* 0x00000000000079c5 */ /* 0x000fc60000000000 */
[----:B------:R-:W1:Y:S03]  /*da50*/  MUFU.EX2 R135, R135 ;  /* 0x0000008700877308 */ /* 0x000e660000000800 */
        /* <DEDUP_REMOVED lines=8> */
[----:B------:R-:W-:Y:S01]  /*dae0*/  FADD R24, R53, R62 ;  /* 0x0000003e35187221 */ /* 0x000fe20000000000 */
[----:B------:R-:W-:Y:S01]  /*daf0*/  FADD R53, R30, R59 ;  /* 0x0000003b1e357221 */ /* 0x000fe20000000000 */
[----:B------:R-:W-:Y:S02]  /*db00*/  F2FP.F16.F32.PACK_AB R30, R59, R60 ;  /* 0x0000003c3b1e723e */ /* 0x000fe400000000ff */
[----:B------:R-:W-:Y:S01]  /*db10*/  FADD R24, R24, R65 ;  /* 0x0000004118187221 */ /* 0x000fe20000000000 */
[----:B------:R-:W-:Y:S01]  /*db20*/  F2FP.F16.F32.PACK_AB R25, R65, R62 ;  /* 0x0000003e4119723e */ /* 0x000fe200000000ff */
[----:B------:R-:W-:Y:S01]  /*db30*/  WARPGROUP.ARRIVE ;  /* 0x00000000000079c5 */ /* 0x000fe20000000000 */
[----:B------:R-:W-:Y:S01]  /*db40*/  F2FP.F16.F32.PACK_AB R26, R67, R12 ;  /* 0x0000000c431a723e */ /* 0x000fe200000000ff */
[----:B------:R-:W-:Y:S01]  /*db50*/  FADD R27, R24, R63 ;  /* 0x0000003f181b7221 */ /* 0x000fe20000000000 */
[----:B------:R-:W-:Y:S01]  /*db60*/  F2FP.F16.F32.PACK_AB R24, R23, R64 ;  /* 0x000000401718723e */ /* 0x000fe200000000ff */
[----:B------:R-:W2:Y:S01]  /*db70*/  MUFU.EX2 R59, R122 ;  /* 0x0000007a003b7308 */ /* 0x000ea20000000800 */
[----:B-1----:R-:W-:Y:S01]  /*db80*/  @!P3 FMUL R133, R133, R133 ;  /* 0x000000858585b220 */ /* 0x002fe20000400000 */
[----:B------:R-:W-:Y:S01]  /*db90*/  HGMMA.64x16x16.F32 R184, R28, gdesc[UR16].tnspB, R184, gsb0 ;  /* 0x402000101cb87df0 */ /* 0x000fe200080008b8 */
[----:B------:R-:W-:Y:S01]  /*dba0*/  FADD R55, R27, R14 ;  /* 0x0000000e1b377221 */ /* 0x000fe20000000000 */
[----:B------:R-:W-:Y:S01]  /*dbb0*/  F2FP.F16.F32.PACK_AB R27, R14, R63 ;  /* 0x0000003f0e1b723e */ /* 0x000fe200000000ff */
[----:B------:R-:W-:Y:S01]  /*dbc0*/  UMOV UR18, UR8 ;  /* 0x0000000800127c82 */ /* 0x000fe20008000000 */
[----:B------:R-:W-:Y:S01]  /*dbd0*/  UMOV UR19, 0xc0000010 ;  /* 0xc000001000137882 */ /* 0x000fe20000000000 */
[----:B------:R-:W-:Y:S01]  /*dbe0*/  UIADD3 UR8, UR6, 0x8e0, URZ ;  /* 0x000008e006087890 */ /* 0x000fe2000fffe03f */
[----:B------:R-:W-:Y:S01]  /*dbf0*/  FADD R14, R53, R64 ;  /* 0x00000040350e7221 */ /* 0x000fe20000000000 */
[----:B------:R-:W-:Y:S01]  /*dc00*/  FSETP.GEU.AND P3, PT, R143, -126, PT ;  /* 0xc2fc00008f00780b */ /* 0x000fe20003f6e000 */
[----:B--2---:R-:W-:Y:S01]  /*dc10*/  @!P6 FMUL R59, R59, R59 ;  /* 0x0000003b3b3be220 */ /* 0x004fe20000400000 */
[----:B------:R-:W-:-:S11]  /*dc20*/  FSETP.GEU.AND P6, PT, R120, -126, PT ;  /* 0xc2fc00007800780b */ /* 0x000fd60003fce000 */
[----:B------:R-:W-:-:S06]  /*dc30*/  @!P3 FMUL R143, R143, 0.5 ;  /* 0x3f0000008f8fb820 */ /* 0x000fcc0000400000 */
[----:B------:R-:W1:Y:S01]  /*dc40*/  MUFU.EX2 R143, R143 ;  /* 0x0000008f008f7308 */ /* 0x000e620000000800 */
        /* <DEDUP_REMOVED lines=8> */
[----:B------:R-:W-:-:S06]  /*dcd0*/  UIADD3 UR12, UR6, 0x4e0, URZ ;  /* 0x000004e0060c7890 */ /* 0x000fcc000fffe03f */
        /* <DEDUP_REMOVED lines=23> */
[----:B------:R-:W1:Y:S03]  /*de50*/  MUFU.EX2 R31, R116 ;  /* 0x00000074001f7308 */ /* 0x000e660000000800 */
[----:B------:R-:W-:Y:S01]  /*de60*/  FADD R14, R29, R12 ;  /* 0x0000000c1d0e7221 */ /* 0x000fe20000000000 */
[----:B------:R-:W-:Y:S01]  /*de70*/  HGMMA.64x16x16.F32 R184, R24, gdesc[UR16].tnspB, R184, gsb0 ;  /* 0x4020001018b87df0 */ /* 0x000fe200080008b8 */
[----:B------:R-:W-:Y:S01]  /*de80*/  FADD R12, R55, R66 ;  /* 0x00000042370c7221 */ /* 0x000fe20000000000 */
[----:B------:R-:W-:Y:S01]  /*de90*/  UMOV UR19, 0xc0000010 ;  /* 0xc000001000137882 */ /* 0x000fe20000000000 */
[----:B------:R-:W-:Y:S01]  /*dea0*/  FADD R23, R14, R67 ;  /* 0x000000430e177221 */ /* 0x000fe20000000000 */
[----:B------:R-:W2:Y:S01]  /*deb0*/  MUFU.EX2 R29, R120 ;  /* 0x00000078001d7308 */ /* 0x000ea20000000800 */
[----:B-1----:R-:W-:Y:S01]  /*dec0*/  @!P4 FMUL R31, R31, R31 ;  /* 0x0000001f1f1fc220 */ /* 0x002fe20000400000 */
[----:B------:R-:W-:Y:S01]  /*ded0*/  FSETP.GEU.AND P4, PT, R126, -126, PT ;  /* 0xc2fc00007e00780b */ /* 0x000fe20003f8e000 */
[----:B--2---:R-:W-:Y:S01]  /*dee0*/  @!P6 FMUL R29, R29, R29 ;  /* 0x0000001d1d1de220 */ /* 0x004fe20000400000 */
[----:B------:R-:W-:-:S11]  /*def0*/  FSETP.GEU.AND P6, PT, R130, -126, PT ;  /* 0xc2fc00008200780b */ /* 0x000fd60003fce000 */
[----:B------:R-:W-:-:S04]  /*df00*/  @!P4 FMUL R126, R126, 0.5 ;  /* 0x3f0000007e7ec820 */ /* 0x000fc80000400000 */
[----:B------:R-:W1:Y:S01]  /*df10*/  MUFU.EX2 R61, R126 ;  /* 0x0000007e003d7308 */ /* 0x000e620000000800 */
[----:B------:R-:W-:-:S07]  /*df20*/  @!P6 FMUL R130, R130, 0.5 ;  /* 0x3f0000008282e820 */ /* 0x000fce0000400000 */
[----:B------:R-:W2:Y:S01]  /*df30*/  MUFU.EX2 R55, R130 ;  /* 0x0000008200377308 */ /* 0x000ea20000000800 */
        /* <DEDUP_REMOVED lines=8> */
[----:B--2---:R-:W-:Y:S01]  /*dfc0*/  @!P6 FMUL R55, R55, R55 ;  /* 0x000000373737e220 */ /* 0x004fe20000400000 */
[----:B------:R-:W-:-:S04]  /*dfd0*/  FSETP.GEU.AND P6, PT, R128, -126, PT ;  /* 0xc2fc00008000780b */ /* 0x000fc80003fce000 */
[----:B------:R-:W-:-:S04]  /*dfe0*/  @!P4 FMUL R124, R124, 0.5 ;  /* 0x3f0000007c7cc820 */ /* 0x000fc80000400000 */
[----:B------:R-:W1:Y:S05]  /*dff0*/  MUFU.EX2 R53, R124 ;  /* 0x0000007c00357308 */ /* 0x000e6a0000000800 */
        /* <DEDUP_REMOVED lines=9> */
[----:B------:R-:W-:Y:S01]  /*e090*/  UIADD3 UR8, UR6, 0x100, URZ ;  /* 0x0000010006087890 */ /* 0x000fe2000fffe03f */
[----:B------:R-:W1:Y:S06]  /*e0a0*/  MUFU.EX2 R63, R134 ;  /* 0x00000086003f7308 */ /* 0x000e6c0000000800 */
[----:B------:R-:W-:Y:S01]  /*e0b0*/  UMOV UR18, UR8 ;  /* 0x0000000800127c82 */ /* 0x000fe20008000000 */
[----:B------:R-:W-:Y:S01]  /*e0c0*/  UIADD3 UR8, UR6, 0x900, URZ ;  /* 0x0000090006087890 */ /* 0x000fe2000fffe03f */
        /* <DEDUP_REMOVED lines=16> */
[----:B------:R-:W-:Y:S02]  /*e1d0*/  F2FP.F16.F32.PACK_AB R25, R69, R66 ;  /* 0x000000424519723e */ /* 0x000fe400000000ff */
[----:B------:R-:W-:Y:S01]  /*e1e0*/  F2FP.F16.F32.PACK_AB R24, R73, R70 ;  /* 0x000000464918723e */ /* 0x000fe200000000ff */
[----:B------:R-:W-:Y:S01]  /*e1f0*/  FADD R23, R12, R73 ;  /* 0x000000490c177221 */ /* 0x000fe20000000000 */
[----:B------:R-:W-:Y:S01]  /*e200*/  FADD R12, R27, R68 ;  /* 0x000000441b0c7221 */ /* 0x000fe20000000000 */
[----:B------:R-:W-:-:S02]  /*e210*/  F2FP.F16.F32.PACK_AB R27, R71, R68 ;  /* 0x00000044471b723e */ /* 0x000fc400000000ff */
[----:B------:R-:W-:Y:S01]  /*e220*/  F2FP.F16.F32.PACK_AB R26, R37, R72 ;  /* 0x00000048251a723e */ /* 0x000fe200000000ff */
[----:B------:R-:W-:Y:S01]  /*e230*/  FADD R71, R12, R71 ;  /* 0x000000470c477221 */ /* 0x000fe20000000000 */
[----:B------:R-:W-:Y:S02]  /*e240*/  FADD R72, R23, R72 ;  /* 0x0000004817487221 */ /* 0x000fe40000000000 */
[----:B------:R-:W-:Y:S01]  /*e250*/  WARPGROUP.ARRIVE ;  /* 0x00000000000079c5 */ /* 0x000fe20000000000 */
[----:B------:R-:W-:Y:S01]  /*e260*/  FADD R12, R71, R36 ;  /* 0x00000024470c7221 */ /* 0x000fe20000000000 */
[----:B------:R-:W-:-:S03]  /*e270*/  FADD R37, R72, R37 ;  /* 0x0000002548257221 */ /* 0x000fc60000000000 */
[----:B------:R-:W-:Y:S01]  /*e280*/  FADD R23, R12, R75 ;  /* 0x0000004b0c177221 */ /* 0x000fe20000000000 */
[----:B------:R-:W-:Y:S01]  /*e290*/  HGMMA.64x16x16.F32 R184, R24, gdesc[UR16].tnspB, R184, gsb0 ;  /* 0x4020001018b87df0 */ /* 0x000fe200080008b8 */
[----:B------:R-:W-:Y:S01]  /*e2a0*/  UMOV UR19, 0xc0000010 ;  /* 0xc000001000137882 */ /* 0x000fe20000000000 */
[----:B------:R-:W-:Y:S02]  /*e2b0*/  FADD R12, R37, R74 ;  /* 0x0000004a250c7221 */ /* 0x000fe40000000000 */
[----:B------:R-:W1:Y:S02]  /*e2c0*/  MUFU.EX2 R37, R132 ;  /* 0x0000008400257308 */ /* 0x000e640000000800 */
[----:B-1----:R-:W-:Y:S01]  /*e2d0*/  @!P4 FMUL R37, R37, R37 ;  /* 0x000000252525c220 */ /* 0x002fe20000400000 */
        /* <DEDUP_REMOVED lines=27> */
[----:B------:R-:W-:Y:S02]  /*e490*/  F2FP.F16.F32.PACK_AB R25, R75, R36 ;  /* 0x000000244b19723e */ /* 0x000fe400000000ff */
[----:B------:R-:W-:Y:S01]  /*e4a0*/  F2FP.F16.F32.PACK_AB R24, R41, R74 ;  /* 0x0000004a2918723e */ /* 0x000fe200000000ff */
[----:B------:R-:W-:Y:S01]  /*e4b0*/  FADD R41, R12, R41 ;  /* 0x000000290c297221 */ /* 0x000fe20000000000 */
[----:B------:R-:W-:Y:S01]  /*e4c0*/  F2FP.F16.F32.PACK_AB R27, R39, R38 ;  /* 0x00000026271b723e */ /* 0x000fe200000000ff */
[----:B------:R-:W-:Y:S01]  /*e4d0*/  FADD R38, R23, R38 ;  /* 0x0000002617267221 */ /* 0x000fe20000000000 */
[----:B------:R-:W-:Y:S01]  /*e4e0*/  F2FP.F16.F32.PACK_AB R26, R33, R40 ;  /* 0x00000028211a723e */ /* 0x000fe200000000ff */
[----:B------:R-:W1:Y:S01]  /*e4f0*/  MUFU.EX2 R23, R128 ;  /* 0x0000008000177308 */ /* 0x000e620000000800 */
[----:B------:R-:W-:Y:S01]  /*e500*/  FADD R40, R41, R40 ;  /* 0x0000002829287221 */ /* 0x000fe20000000000 */
[----:B------:R-:W-:Y:S01]  /*e510*/  FADD R39, R38, R39 ;  /* 0x0000002726277221 */ /* 0x000fe20000000000 */
[----:B------:R-:W-:-:S02]  /*e520*/  WARPGROUP.ARRIVE ;  /* 0x00000000000079c5 */ /* 0x000fc40000000000 */
[----:B------:R-:W-:-:S03]  /*e530*/  FADD R33, R40, R33 ;  /* 0x0000002128217221 */ /* 0x000fc60000000000 */
[----:B------:R-:W2:Y:S01]  /*e540*/  MUFU.EX2 R41, R142 ;  /* 0x0000008e00297308 */ /* 0x000ea20000000800 */
[----:B------:R-:W-:Y:S01]  /*e550*/  HGMMA.64x16x16.F32 R184, R24, gdesc[UR16].tnspB, R184, gsb0 ;  /* 0x4020001018b87df0 */ /* 0x000fe200080008b8 */
[----:B------:R-:W-:-:S06]  /*e560*/  UMOV UR19, 0xc0000010 ;  /* 0xc000001000137882 */ /* 0x000fcc0000000000 */
[----:B------:R-:W3:Y:S01]  /*e570*/  MUFU.EX2 R12, R3 ;  /* 0x00000003000c7308 */ /* 0x000ee20000000800 */
[----:B-1----:R-:W-:Y:S01]  /*e580*/  @!P6 FMUL R23, R23, R23 ;  /* 0x000000171717e220 */ /* 0x002fe20000400000 */
[----:B------:R-:W-:Y:S01]  /*e590*/  FSETP.GEU.AND P6, PT, R138, -126, PT ;  /* 0xc2fc00008a00780b */ /* 0x000fe20003fce000 */
[----:B--2---:R-:W-:Y:S01]  /*e5a0*/  @!P4 FMUL R41, R41, R41 ;  /* 0x000000292929c220 */ /* 0x004fe20000400000 */
[----:B------:R-:W-:-:S11]  /*e5b0*/  FSETP.GEU.AND P4, PT, R140, -126, PT ;  /* 0xc2fc00008c00780b */ /* 0x000fd60003f8e000 */
[----:B------:R-:W-:Y:S01]  /*e5c0*/  @!P6 FMUL R138, R138, 0.5 ;  /* 0x3f0000008a8ae820 */ /* 0x000fe20000400000 */
[----:B---3--:R-:W-:Y:S01]  /*e5d0*/  @!P3 FMUL R12, R12, R12 ;  /* 0x0000000c0c0cb220 */ /* 0x008fe20000400000 */
[----:B------:R-:W-:Y:S01]  /*e5e0*/  FSETP.GEU.AND P3, PT, R148, -126, PT ;  /* 0xc2fc00009400780b */ /* 0x000fe20003f6e000 */
[----:B------:R-:W-:-:S12]  /*e5f0*/  @!P4 FMUL R140, R140, 0.5 ;  /* 0x3f0000008c8cc820 */ /* 0x000fd80000400000 */
        /* <DEDUP_REMOVED lines=40> */
[----:B------:R-:W-:Y:S01]  /*e880*/  UMOV UR19, 0xc0000010 ;  /* 0xc000001000137882 */ /* 0x000fe20000000000 */
[----:B------:R-:W-:Y:S01]  /*e890*/  FADD R44, R45, R44 ;  /* 0x0000002c2d2c7221 */ /* 0x000fe20000000000 */
[----:B-1----:R-:W-:Y:S01]  /*e8a0*/  @!P6 FMUL R39, R39, R39 ;  /* 0x000000272727e220 */ /* 0x002fe20000400000 */
[----:B------:R-:W-:Y:S02]  /*e8b0*/  FSETP.GEU.AND P6, PT, R136, -126, PT ;  /* 0xc2fc00008800780b */ /* 0x000fe40003fce000 */
[----:B------:R-:W-:-:S04]  /*e8c0*/  FADD R44, R44, R47 ;  /* 0x0000002f2c2c7221 */ /* 0x000fc80000000000 */
[----:B------:R-:W-:Y:S01]  /*e8d0*/  FADD R44, R44, R57 ;  /* 0x000000392c2c7221 */ /* 0x000fe20000000000 */
[----:B--2---:R-:W-:Y:S01]  /*e8e0*/  @!P4 FMUL R35, R35, R35 ;  /* 0x000000232323c220 */ /* 0x004fe20000400000 */
[----:B------:R-:W-:Y:S02]  /*e8f0*/  FSETP.GEU.AND P4, PT, R150, -126, PT ;  /* 0xc2fc00009600780b */ /* 0x000fe40003f8e000 */
[----:B------:R-:W-:-:S03]  /*e900*/  FADD R44, R44, R113 ;  /* 0x000000712c2c7221 */ /* 0x000fc60000000000 */
[----:B------:R-:W-:Y:S01]  /*e910*/  @!P6 FMUL R136, R136, 0.5 ;  /* 0x3f0000008888e820 */ /* 0x000fe20000400000 */
[----:B------:R-:W-:-:S03]  /*e920*/  FADD R44, R44, R31 ;  /* 0x0000001f2c2c7221 */ /* 0x000fc60000000000 */
[----:B------:R-:W1:Y:S01]  /*e930*/  MUFU.EX2 R33, R136 ;  /* 0x0000008800217308 */ /* 0x000e620000000800 */
[----:B------:R-:W-:-:S03]  /*e940*/  FADD R44, R44, R117 ;  /* 0x000000752c2c7221 */ /* 0x000fc60000000000 */
[----:B------:R-:W-:Y:S01]  /*e950*/  @!P4 FMUL R150, R150, 0.5 ;  /* 0x3f0000009696c820 */ /* 0x000fe20000400000 */
[----:B------:R-:W-:-:S03]  /*e960*/  FADD R44, R44, R29 ;  /* 0x0000001d2c2c7221 */ /* 0x000fc60000000000 */
[----:B------:R-:W2:Y:S01]  /*e970*/  MUFU.EX2 R43, R150 ;  /* 0x00000096002b7308 */ /* 0x000ea20000000800 */
[----:B------:R-:W-:-:S04]  /*e980*/  FADD R44, R44, R121 ;  /* 0x000000792c2c7221 */ /* 0x000fc80000000000 */
[----:B------:R-:W-:Y:S01]  /*e990*/  FADD R44, R44, R53 ;  /* 0x000000352c2c7221 */ /* 0x000fe20000000000 */
[----:B-1----:R-:W-:Y:S01]  /*e9a0*/  @!P6 FMUL R33, R33, R33 ;  /* 0x000000212121e220 */ /* 0x002fe20000400000 */
[----:B------:R-:W-:Y:S02]  /*e9b0*/  FSETP.GEU.AND P6, PT, R146, -126, PT ;  /* 0xc2fc00009200780b */ /* 0x000fe40003fce000 */
[----:B------:R-:W-:Y:S01]  /*e9c0*/  FADD R44, R44, R125 ;  /* 0x0000007d2c2c7221 */ /* 0x000fe20000000000 */
[----:B------:R-:W-:Y:S02]  /*e9d0*/  WARPGROUP.DEPBAR.LE gsb0, 0x0 ;  /* 0x00008000000079c5 */ /* 0x000fe40000010000 */
[----:B------:R-:W-:Y:S01]  /*e9e0*/  WARPGROUP.ARRIVE ;  /* 0x00000000000079c5 */ /* 0x000fe20000000000 */
[----:B------:R-:W-:Y:S01]  /*e9f0*/  FADD R44, R44, R23 ;  /* 0x000000172c2c7221 */ /* 0x000fe20000000000 */
[----:B--2---:R-:W-:Y:S01]  /*ea00*/  @!P4 FMUL R43, R43, R43 ;  /* 0x0000002b2b2bc220 */ /* 0x004fe20000400000 */
[----:B------:R-:W-:-:S02]  /*ea10*/  FSETP.GEU.AND P4, PT, R22, -126, PT ;  /* 0xc2fc00001600780b */ /* 0x000fc40003f8e000 */
[----:B------:R-:W-:Y:S01]  /*ea20*/  FADD R44, R44, R129 ;  /* 0x000000812c2c7221 */ /* 0x000fe20000000000 */
[----:B------:R-:W-:Y:S01]  /*ea30*/  HGMMA.64x16x16.F32 R176, R24, gdesc[UR8].tnspB, R176, gsb0 ;  /* 0x4020000818b07df0 */ /* 0x000fe200080008b0 */
[----:B------:R-:W-:Y:S01]  /*ea40*/  UMOV UR10, UR12 ;  /* 0x0000000c000a7c82 */ /* 0x000fe20008000000 */
[----:B------:R-:W-:Y:S01]  /*ea50*/  UMOV UR11, 0xc0000010 ;  /* 0xc0000010000b7882 */ /* 0x000fe20000000000 */
[----:B------:R-:W-:Y:S01]  /*ea60*/  UIADD3 UR12, UR6, 0x560, URZ ;  /* 0x00000560060c7890 */ /* 0x000fe2000fffe03f */
[----:B------:R-:W-:Y:S01]  /*ea70*/  @!P6 FMUL R146, R146, 0.5 ;  /* 0x3f0000009292e820 */ /* 0x000fe20000400000 */
[----:B------:R-:W-:-:S04]  /*ea80*/  FADD R44, R44, R37 ;  /* 0x000000252c2c7221 */ /* 0x000fc80000000000 */
[----:B------:R-:W-:Y:S01]  /*ea90*/  FADD R44, R44, R133 ;  /* 0x000000852c2c7221 */ /* 0x000fe20000000000 */
[----:B------:R-:W-:-:S03]  /*eaa0*/  @!P4 FMUL R22, R22, 0.5 ;  /* 0x3f0000001616c820 */ /* 0x000fc60000400000 */
[----:B------:R-:W-:Y:S01]  /*eab0*/  FADD R44, R44, R33 ;  /* 0x000000212c2c7221 */ /* 0x000fe20000000000 */
[----:B------:R-:W1:Y:S03]  /*eac0*/  MUFU.EX2 R14, R22 ;  /* 0x00000016000e7308 */ /* 0x000e660000000800 */
[----:B------:R-:W-:-:S04]  /*ead0*/  FADD R44, R44, R137 ;  /* 0x000000892c2c7221 */ /* 0x000fc80000000000 */
[----:B------:R-:W-:-:S04]  /*eae0*/  FADD R44, R44, R35 ;  /* 0x000000232c2c7221 */ /* 0x000fc80000000000 */
[----:B------:R-:W-:Y:S01]  /*eaf0*/  FADD R44, R44, R141 ;  /* 0x0000008d2c2c7221 */ /* 0x000fe20000000000 */
[----:B-1----:R-:W-:Y:S01]  /*eb00*/  @!P4 FMUL R14, R14, R14 ;  /* 0x0000000e0e0ec220 */ /* 0x002fe20000400000 */
[----:B------:R-:W-:-:S04]  /*eb10*/  ISETP.NE.AND P4, PT, R15, 0x4, PT ;  /* 0x000000040f00780c */ /* 0x000fc80003f85270 */
[----:B------:R-:W-:Y:S01]  /*eb20*/  SEL R15, R15, RZ, P4 ;  /* 0x000000ff0f0f7207 */ /* 0x000fe20002000000 */
        /* <DEDUP_REMOVED lines=21> */
[----:B------:R-:W-:Y:S02]  /*ec80*/  F2FP.F16.F32.PACK_AB R27, R51, R48 ;  /* 0x00000030331b723e */ /* 0x000fe400000000ff */
[----:B------:R-:W-:Y:S01]  /*ec90*/  F2FP.F16.F32.PACK_AB R24, R113, R57 ;  /* 0x000000397118723e */ /* 0x000fe200000000ff */
[----:B------:R-:W-:Y:S01]  /*eca0*/  FADD R49, R49, R46 ;  /* 0x0000002e31317221 */ /* 0x000fe20000000000 */
[----:B------:R-:W-:-:S02]  /*ecb0*/  F2FP.F16.F32.PACK_AB R26, R117, R31 ;  /* 0x0000001f751a723e */ /* 0x000fc400000000ff */
[----:B------:R-:W1:Y:S01]  /*ecc0*/  MUFU.EX2 R31, R146 ;  /* 0x00000092001f7308 */ /* 0x000e620000000800 */
[----:B------:R-:W-:Y:S01]  /*ecd0*/  FADD R48, R49, R48 ;  /* 0x0000003031307221 */ /* 0x000fe20000000000 */
[----:B------:R-:W-:-:S03]  /*ece0*/  WARPGROUP.ARRIVE ;  /* 0x00000000000079c5 */ /* 0x000fc60000000000 */
[----:B------:R-:W-:-:S03]  /*ecf0*/  FADD R48, R48, R51 ;  /* 0x0000003330307221 */ /* 0x000fc60000000000 */
[----:B------:R-:W-:Y:S01]  /*ed00*/  HGMMA.64x16x16.F32 R184, R24, gdesc[UR16].tnspB, R184, gsb0 ;  /* 0x4020001018b87df0 */ /* 0x000fe200080008b8 */
[----:B------:R-:W-:Y:S01]  /*ed10*/  UMOV UR19, 0xc0000010 ;  /* 0xc000001000137882 */ /* 0x000fe20000000000 */
[----:B------:R-:W-:-:S04]  /*ed20*/  FADD R48, R48, R59 ;  /* 0x0000003b30307221 */ /* 0x000fc80000000000 */
[----:B------:R-:W-:Y:S01]  /*ed30*/  FADD R48, R48, R123 ;  /* 0x0000007b30307221 */ /* 0x000fe20000000000 */
[----:B-1----:R-:W-:Y:S01]  /*ed40*/  @!P6 FMUL R31, R31, R31 ;  /* 0x0000001f1f1fe220 */ /* 0x002fe20000400000 */
[----:B------:R-:W-:Y:S02]  /*ed50*/  FSETP.GEU.AND P6, PT, R144, -126, PT ;  /* 0xc2fc00009000780b */ /* 0x000fe40003fce000 */
[----:B------:R-:W-:-:S04]  /*ed60*/  FADD R48, R48, R61 ;  /* 0x0000003d30307221 */ /* 0x000fc80000000000 */
[----:B------:R-:W-:-:S04]  /*ed70*/  FADD R48, R48, R127 ;  /* 0x0000007f30307221 */ /* 0x000fc80000000000 */
[----:B------:R-:W-:-:S03]  /*ed80*/  FADD R48, R48, R55 ;  /* 0x0000003730307221 */ /* 0x000fc60000000000 */
[----:B------:R-:W-:Y:S01]  /*ed90*/  @!P6 FMUL R144, R144, 0.5 ;  /* 0x3f0000009090e820 */ /* 0x000fe20000400000 */
[----:B------:R-:W-:-:S03]  /*eda0*/  FADD R48, R48, R131 ;  /* 0x0000008330307221 */ /* 0x000fc60000000000 */
[----:B------:R-:W1:Y:S01]  /*edb0*/  MUFU.EX2 R3, R144 ;  /* 0x0000009000037308 */ /* 0x000e620000000800 */
[----:B------:R-:W-:-:S04]  /*edc0*/  FADD R48, R48, R63 ;  /* 0x0000003f30307221 */ /* 0x000fc80000000000 */
[----:B------:R-:W-:-:S04]  /*edd0*/  FADD R48, R48, R135 ;  /* 0x0000008730307221 */ /* 0x000fc80000000000 */
[----:B------:R-:W-:-:S04]  /*ede0*/  FADD R48, R48, R39 ;  /* 0x0000002730307221 */ /* 0x000fc80000000000 */
[----:B------:R-:W-:Y:S01]  /*edf0*/  FADD R48, R48, R139 ;  /* 0x0000008b30307221 */ /* 0x000fe20000000000 */
[----:B------:R-:W-:Y:S02]  /*ee00*/  WARPGROUP.DEPBAR.LE gsb0, 0x0 ;  /* 0x00008000000079c5 */ /* 0x000fe40000010000 */
[----:B------:R-:W-:Y:S01]  /*ee10*/  WARPGROUP.ARRIVE ;  /* 0x00000000000079c5 */ /* 0x000fe20000000000 */
[----:B-1----:R-:W-:Y:S01]  /*ee20*/  @!P6 FMUL R3, R3, R3 ;  /* 0x000000030303e220 */ /* 0x002fe20000400000 */
[----:B------:R-:W-:-:S03]  /*ee30*/  FADD R48, R48, R41 ;  /* 0x0000002930307221 */ /* 0x000fc60000000000 */
[----:B------:R-:W-:Y:S01]  /*ee40*/  FADD R44, R44, R3 ;  /* 0x000000032c2c7221 */ /* 0x000fe20000000000 */
[----:B------:R-:W-:Y:S01]  /*ee50*/  HGMMA.64x16x16.F32 R176, R24, gdesc[UR8].tnspB, R176, gsb0 ;  /* 0x4020000818b07df0 */ /* 0x000fe200080008b0 */
[----:B------:R-:W-:Y:S01]  /*ee60*/  UMOV UR10, UR12 ;  /* 0x0000000c000a7c82 */ /* 0x000fe20008000000 */
[----:B------:R-:W-:Y:S01]  /*ee70*/  UMOV UR11, 0xc0000010 ;  /* 0xc0000010000b7882 */ /* 0x000fe20000000000 */
[----:B------:R-:W-:Y:S01]  /*ee80*/  UIADD3 UR12, UR6, 0x580, URZ ;  /* 0x00000580060c7890 */ /* 0x000fe2000fffe03f */
[----:B------:R-:W-:Y:S01]  /*ee90*/  F2FP.F16.F32.PACK_AB R52, R145, R3 ;  /* 0x000000039134723e */ /* 0x000fe200000000ff */
[----:B------:R-:W-:Y:S01]  /*eea0*/  FADD R48, R48, R143 ;  /* 0x0000008f30307221 */ /* 0x000fe20000000000 */
[----:B------:R-:W-:-:S03]  /*eeb0*/  FADD R44, R44, R145 ;  /* 0x000000912c2c7221 */ /* 0x000fc60000000000 */
[----:B------:R-:W-:-:S04]  /*eec0*/  FADD R48, R48, R31 ;  /* 0x0000001f30307221 */ /* 0x000fc80000000000 */
[----:B------:R-:W-:-:S04]  /*eed0*/  FADD R48, R48, R147 ;  /* 0x0000009330307221 */ /* 0x000fc80000000000 */
[----:B------:R-:W-:Y:S01]  /*eee0*/  FADD R48, R48, R43 ;  /* 0x0000002b30307221 */ /* 0x000fe20000000000 */
        /* <DEDUP_REMOVED lines=22> */
[----:B------:R-:W-:-:S02]  /*f050*/  F2FP.F16.F32.PACK_AB R26, R125, R53 ;  /* 0x000000357d1a723e */ /* 0x000fc400000000ff */
[----:B------:R-:W-:Y:S02]  /*f060*/  F2FP.F16.F32.PACK_AB R53, R147, R31 ;  /* 0x0000001f9335723e */ /* 0x000fe400000000ff */
[----:B------:R-:W-:-:S06]  /*f070*/  WARPGROUP.ARRIVE ;  /* 0x00000000000079c5 */ /* 0x000fcc0000000000 */
[----:B------:R-:W-:Y:S01]  /*f080*/  HGMMA.64x16x16.F32 R184, R24, gdesc[UR16].tnspB, R184, gsb0 ;  /* 0x4020001018b87df0 */ /* 0x000fe200080008b8 */
[----:B------:R-:W-:Y:S02]  /*f090*/  UMOV UR19, 0xc0000010 ;  /* 0xc000001000137882 */ /* 0x000fe40000000000 */
        /* <DEDUP_REMOVED lines=29> */
[----:B------:R-:W-:Y:S01]  /*f270*/  F2FP.F16.F32.PACK_AB R55, R12, R43 ;  /* 0x0000002b0c37723e */ /* 0x000fe200000000ff */
[----:B------:R-:W-:Y:S01]  /*f280*/  FADD R12, R48, R12 ;  /* 0x0000000c300c7221 */ /* 0x000fe20000000000 */
        /* <DEDUP_REMOVED lines=57> */
[----:B------:R-:W-:Y:S01]  /*f620*/  UIADD3 UR6, UR6, 0x9e0, URZ ;  /* 0x000009e006067890 */ /* 0x000fe2000fffe03f */
[----:B------:R-:W-:Y:S02]  /*f630*/  WARPGROUP.DEPBAR.LE gsb0, 0x0 ;  /* 0x00008000000079c5 */ /* 0x000fe40000010000 */
[----:B------:R-:W1:Y:S02]  /*f640*/  MUFU.EX2 R25, R148 ;  /* 0x0000009400197308 */ /* 0x000e640000000800 */
[----:B-1----:R-:W-:Y:S01]  /*f650*/  @!P3 FMUL R25, R25, R25 ;  /* 0x000000191919b220 */ /* 0x002fe20000400000 */
[----:B------:R-:W-:-:S03]  /*f660*/  ISETP.NE.AND P3, PT, R6, 0x4, PT ;  /* 0x000000040600780c */ /* 0x000fc60003f65270 */
[----:B------:R-:W-:Y:S01]  /*f670*/  FADD R44, R44, R25 ;  /* 0x000000192c2c7221 */ /* 0x000fe20000000000 */
[----:B------:R-:W-:Y:S02]  /*f680*/  F2FP.F16.F32.PACK_AB R54, R14, R25 ;  /* 0x000000190e36723e */ /* 0x000fe400000000ff */
[----:B------:R-:W-:Y:S01]  /*f690*/  SEL R6, R6, RZ, P3 ;  /* 0x000000ff06067207 */ /* 0x000fe20001800000 */
[----:B------:R-:W-:Y:S01]  /*f6a0*/  FADD R14, R44, R14 ;  /* 0x0000000e2c0e7221 */ /* 0x000fe20000000000 */
[----:B------:R-:W-:-:S03]  /*f6b0*/  WARPGROUP.ARRIVE ;  /* 0x00000000000079c5 */ /* 0x000fc60000000000 */
[C---:B------:R-:W-:Y:S02]  /*f6c0*/  IMAD R22, R6.reuse, 0x8, R13 ;  /* 0x0000000806167824 */ /* 0x040fe400078e020d */
[----:B------:R-:W-:Y:S01]  /*f6d0*/  VIADD R6, R6, 0x1 ;  /* 0x0000000106067836 */ /* 0x000fe20000000000 */
[----:B------:R-:W-:Y:S02]  /*f6e0*/  HGMMA.64x16x16.F32 R184, R52, gdesc[UR12].tnspB, R184, gsb0 ;  /* 0x4020000c34b87df0 */ /* 0x000fe400080008b8 */
[----:B------:R-:W-:Y:S02]  /*f6f0*/  PRMT R22, RZ, 0x654, R22 ;  /* 0x00000654ff167816 */ /* 0x000fe40000000016 */
[----:B------:R-:W-:-:S04]  /*f700*/  ISETP.NE.AND P3, PT, R6, 0x4, PT ;  /* 0x000000040600780c */ /* 0x000fc80003f65270 */
[----:B------:R-:W-:Y:S01]  /*f710*/  SEL R6, R6, RZ, P3 ;  /* 0x000000ff06067207 */ /* 0x000fe20001800000 */
        /* <DEDUP_REMOVED lines=18> */
[----:B-1----:R-:W-:-:S04]  /*f840*/  SEL R22, RZ, 0x1, P4 ;  /* 0x00000001ff167807 */ /* 0x002fc80002000000 */
[----:B------:R-:W-:Y:S01]  /*f850*/  LOP3.LUT R3, R17, R22, RZ, 0x3c, !PT ;  /* 0x0000001611037212 */ /* 0x000fe200078e3cff */
[----:B------:R-:W-:Y:S06]  /*f860*/  @P2 BRA `(.L_x_31) ;  /* 0x0000000400042947 */ /* 0x000fec0003800000 */
[----:B------:R-:W-:Y:S01]  /*f870*/  ISETP.LT.OR P2, PT, R7, 0x1, !P0 ;  /* 0x000000010700780c */ /* 0x000fe20004741670 */
[----:B------:R-:W-:-:S12]  /*f880*/  BSSY B0, `(.L_x_32) ;  /* 0x000003e000007945 */ /* 0x000fd80003800000 */
[----:B------:R-:W-:Y:S05]  /*f890*/  @P2 BRA `(.L_x_33) ;  /* 0x0000000000f02947 */ /* 0x000fea0003800000 */
[----:B------:R-:W-:Y:S01]  /*f8a0*/  IMAD R17, R5, 0x8, R2 ;  /* 0x0000000805117824 */ /* 0x000fe200078e0202 */
[----:B------:R-:W-:Y:S02]  /*f8b0*/  SHF.L.U32 R22, R4, 0x1f, RZ ;  /* 0x0000001f04167819 */ /* 0x000fe400000006ff */
[----:B------:R-:W-:Y:S02]  /*f8c0*/  ISETP.NE.AND P3, PT, R0, RZ, PT ;  /* 0x000000ff0000720c */ /* 0x000fe40003f65270 */
[----:B------:R-:W1:Y:S02]  /*f8d0*/  SYNCS.PHASECHK.TRANS64.TRYWAIT P2, [R17+URZ+0x2a820], R22 ;  /* 0x02a82016110075a7 */ /* 0x000e64000804017f */
[----:B-1----:R-:W-:Y:S09]  /*f8e0*/  @!P2 BRA `(.L_x_34) ;  /* 0x000000a40040a947 */ /* 0x002ff20003800000 */
.L_x_89:
[----:B------:R-:W-:Y:S05]  /*f8f0*/  @P3 BRA `(.L_x_35) ;  /* 0x0000000000143947 */ /* 0x000fea0003800000 */
[----:B------:R-:W-:Y:S02]  /*f900*/  LOP3.LUT P2, RZ, R16, 0x1f, RZ, 0xc0, !PT ;  /* 0x0000001f10ff7812 */ /* 0x000fe4000784c0ff */
[----:B-1----:R-:W-:-:S04]  /*f910*/  MOV R22, 0xa000 ;  /* 0x0000a00000167802 */ /* 0x002fc80000000f00 */
[----:B------:R2:W-:Y:S07]  /*f920*/  SYNCS.ARRIVE.TRANS64 RZ, [R17+URZ+0x2a800], R22 ;  /* 0x02a8001611ff79a7 */ /* 0x0005ee000800003f */
[----:B------:R-:W-:Y:S05]  /*f930*/  @!P2 BRA `(.L_x_35) ;  /* 0x000000000004a947 */ /* 0x000fea0003800000 */
[----:B------:R-:W-:Y:S01]  /*f940*/  BPT.TRAP 0x1 ;  /* 0x000000040000795c */ /* 0x000fe20000300000 */
.L_x_35:
        /* <DEDUP_REMOVED lines=15> */
[C---:B------:R-:W-:Y:S01]  /*fa40*/  ISETP.NE.AND P2, PT, R5.reuse, 0x4, PT ;  /* 0x000000040500780c */ /* 0x040fe20003f45270 */
[----:B------:R-:W-:Y:S01]  /*fa50*/  USHF.L.U32 UR43, UR43, 0x8, URZ ;  /* 0x000000082b2b7899 */ /* 0x000fe2000800063f */
[----:B------:R-:W-:Y:S01]  /*fa60*/  VIADD R8, R8, 0x1 ;  /* 0x0000000108087836 */ /* 0x000fe20000000000 */
[----:B------:R-:W-:Y:S01]  /*fa70*/  UIADD3 UR40, UR8, 0x2800, URZ ;  /* 0x0000280008287890 */ /* 0x000fe2000fffe03f */
[----:B------:R-:W-:Y:S01]  /*fa80*/  SEL R17, RZ, 0x1, P2 ;  /* 0x00000001ff117807 */ /* 0x000fe20001000000 */
        /* <DEDUP_REMOVED lines=28> */
[----:B-1----:R-:W-:Y:S01]  /*fc50*/  NOP ;  /* 0x0000000000007918 */ /* 0x002fe20000000000 */
.L_x_33:
[----:B------:R-:W-:Y:S05]  /*fc60*/  BSYNC B0 ;  /* 0x0000000000007941 */ /* 0x000fea0003800000 */
.L_x_32:
[----:B------:R-:W-:-:S07]  /*fc70*/  IADD3 R7, R7, -0x1, RZ ;  /* 0xffffffff07077810 */ /* 0x000fce0007ffe0ff */
.L_x_31:
[----:B------:R-:W-:Y:S01]  /*fc80*/  VIADD R11, R11, 0x100 ;  /* 0x000001000b0b7836 */ /* 0x000fe20000000000 */
[----:B------:R-:W-:Y:S01]  /*fc90*/  MOV R195, R194 ;  /* 0x000000c200c37202 */ /* 0x000fe20000000f00 */
[----:B------:R-:W-:Y:S01]  /*fca0*/  IMAD.MOV.U32 R23, RZ, RZ, R193 ;  /* 0x000000ffff177224 */ /* 0x000fe200078e00c1 */
[----:B------:R-:W-:Y:S06]  /*fcb0*/  @P1 BRA `(.L_x_36) ;  /* 0xffffff9400c01947 */ /* 0x000fec000383ffff */
.L_x_24:
[----:B------:R-:W-:-:S13]  /*fcc0*/  ISETP.GE.AND P1, PT, R192, 0x1, PT ;  /* 0x00000001c000780c */ /* 0x000fda0003f26270 */
[----:B------:R-:W-:Y:S05]  /*fcd0*/  @!P1 BRA `(.L_x_37) ;  /* 0x0000008400589947 */ /* 0x000fea0003800000 */
[----:B------:R-:W-:Y:S01]  /*fce0*/  IMAD.MOV.U32 R23, RZ, RZ, R193 ;  /* 0x000000ffff177224 */ /* 0x000fe200078e00c1 */
[----:B------:R-:W-:Y:S01]  /*fcf0*/  LOP3.LUT R17, R16, 0x1f, RZ, 0xc0, !PT ;  /* 0x0000001f10117812 */ /* 0x000fe200078ec0ff */
[----:B------:R-:W-:-:S07]  /*fd00*/  IMAD.MOV.U32 R22, RZ, RZ, R194 ;  /* 0x000000ffff167224 */ /* 0x000fce00078e00c2 */
.L_x_50:
[----:B------:R-:W-:Y:S01]  /*fd10*/  LEA R25, R15, R2, 0x3 ;  /* 0x000000020f197211 */ /* 0x000fe200078e18ff */
[----:B------:R-:W-:Y:S05]  /*fd20*/  YIELD ;  /* 0x0000000000007946 */ /* 0x000fea0003800000 */
[----:B------:R-:W-:-:S04]  /*fd30*/  SHF.L.U32 R24, R3, 0x1f, RZ ;  /* 0x0000001f03187819 */ /* 0x000fc800000006ff */
[----:B------:R-:W1:Y:S02]  /*fd40*/  SYNCS.PHASECHK.TRANS64.TRYWAIT P1, [R25+URZ+0x2a800], R24 ;  /* 0x02a80018190075a7 */ /* 0x000e64000802017f */
[----:B-1----:R-:W-:Y:S05]  /*fd50*/  @!P1 BRA `(.L_x_38) ;  /* 0x000000a000389947 */ /* 0x002fea0003800000 */
.L_x_90:
[----:B------:R-:W-:Y:S05]  /*fd60*/  WARPSYNC.ALL ;  /* 0x0000000000007948 */ /* 0x000fea0003800000 */
[----:B------:R-:W-:Y:S01]  /*fd70*/  ULOP3.LUT UR6, UR61, 0x10000, URZ, 0xfc, !UPT ;  /* 0x000100003d067892 */ /* 0x000fe2000f8efc3f */
[----:B------:R-:W-:Y:S01]  /*fd80*/  IMAD.MOV.U32 R195, RZ, RZ, -0x3ffffff0 ;  /* 0xc0000010ffc37424 */ /* 0x000fe200078e00ff */
[----:B------:R-:W-:Y:S01]  /*fd90*/  R2UR UR8, R20 ;  /* 0x00000000140872ca */ /* 0x000fe200000e0000 */
[----:B-1----:R-:W-:Y:S01]  /*fda0*/  WARPGROUP.ARRIVE ;  /* 0x00000000000079c5 */ /* 0x002fe20000000000 */
[----:B------:R-:W-:Y:S01]  /*fdb0*/  R2UR UR9, R21 ;  /* 0x00000000150972ca */ /* 0x000fe200000e0000 */
[----:B------:R-:W-:Y:S01]  /*fdc0*/  IMAD.MOV.U32 R197, RZ, RZ, -0x3ffffff0 ;  /* 0xc0000010ffc57424 */ /* 0x000fe200078e00ff */
[----:B------:R-:W-:Y:S01]  /*fdd0*/  R2UR UR11, R195 ;  /* 0x00000000c30b72ca */ /* 0x000fe200000e0000 */
[----:B------:R-:W-:Y:S01]  /*fde0*/  IMAD.U32 R194, RZ, RZ, UR6 ;  /* 0x00000006ffc27e24 */ /* 0x000fe2000f8e00ff */
[----:B------:R-:W-:Y:S01]  /*fdf0*/  ISETP.NE.AND P1, PT, R9, RZ, PT ;  /* 0x000000ff0900720c */ /* 0x000fe20003f25270 */
[----:B------:R-:W-:-:S02]  /*fe00*/  IMAD.MOV.U32 R195, RZ, RZ, -0x3ffffff0 ;  /* 0xc0000010ffc37424 */ /* 0x000fc400078e00ff */
[----:B------:R-:W-:-:S03]  /*fe10*/  IMAD R194, R15, 0xa00, R194 ;  /* 0x00000a000fc27824 */ /* 0x000fc600078e02c2 */
[----:B------:R-:W-:Y:S02]  /*fe20*/  R2UR UR51, R195 ;  /* 0x00000000c33372ca */ /* 0x000fe400000e0000 */
[C---:B------:R-:W-:Y:S02]  /*fe30*/  R2UR UR10, R194.reuse ;  /* 0x00000000c20a72ca */ /* 0x040fe400000e0000 */
[----:B------:R-:W-:-:S11]  /*fe40*/  IADD3 R196, R194, 0x200, RZ ;  /* 0x00000200c2c47810 */ /* 0x000fd60007ffe0ff */
[----:B------:R-:W-:Y:S01]  /*fe50*/  HGMMA.64x256x16.F32 R24, gdesc[UR8], RZ, !UPT, gsb0 ;  /* 0x03e00000081879f0 */ /* 0x000fe2000c0008ff */
[----:B------:R-:W-:Y:S01]  /*fe60*/  R2UR UR10, R196 ;  /* 0x00000000c40a72ca */ /* 0x000fe200000e0000 */
[----:B------:R-:W-:Y:S01]  /*fe70*/  VIADD R196, R194, 0x400 ;  /* 0x00000400c2c47836 */ /* 0x000fe20000000000 */
[----:B------:R-:W-:Y:S02]  /*fe80*/  R2UR UR11, R197 ;  /* 0x00000000c50b72ca */ /* 0x000fe400000e0000 */
[----:B------:R-:W-:Y:S02]  /*fe90*/  R2UR UR8, R18 ;  /* 0x00000000120872ca */ /* 0x000fe400000e0000 */
[----:B------:R-:W-:Y:S02]  /*fea0*/  R2UR UR9, R19 ;  /* 0x00000000130972ca */ /* 0x000fe400000e0000 */
[----:B------:R-:W-:Y:S02]  /*feb0*/  MOV R197, 0xc0000010 ;  /* 0xc000001000c57802 */ /* 0x000fe40000000f00 */
[----:B------:R-:W-:Y:S01]  /*fec0*/  R2UR UR58, R196 ;  /* 0x00000000c43a72ca */ /* 0x000fe200000e0000 */
[C---:B------:R-:W-:Y:S01]  /*fed0*/  VIADD R196, R194.reuse, 0x600 ;  /* 0x00000600c2c47836 */ /* 0x040fe20000000000 */
[----:B------:R-:W-:Y:S01]  /*fee0*/  R2UR UR59, R197 ;  /* 0x00000000c53b72ca */ /* 0x000fe200000e0000 */
[----:B------:R-:W-:Y:S01]  /*fef0*/  IMAD.MOV.U32 R197, RZ, RZ, -0x3ffffff0 ;  /* 0xc0000010ffc57424 */ /* 0x000fe200078e00ff */
[----:B------:R-:W-:-:S02]  /*ff00*/  IADD3 R194, R194, 0x800, RZ ;  /* 0x00000800c2c27810 */ /* 0x000fc40007ffe0ff */
[----:B------:R-:W-:Y:S02]  /*ff10*/  R2UR UR54, R196 ;  /* 0x00000000c43672ca */ /* 0x000fe400000e0000 */
[----:B------:R-:W-:Y:S02]  /*ff20*/  R2UR UR55, R197 ;  /* 0x00000000c53772ca */ /* 0x000fe400000e0000 */
[----:B------:R-:W-:Y:S01]  /*ff30*/  R2UR UR50, R194 ;  /* 0x00000000c23272ca */ /* 0x000fe200000e0000 */
[----:B------:R-:W-:Y:S02]  /*ff40*/  WARPGROUP.DEPBAR.LE gsb0, 0x0 ;  /* 0x00008000000079c5 */ /* 0x000fe40000010000 */
        /* <DEDUP_REMOVED lines=18> */
[----:B------:R-:W-:Y:S01]  /*10070*/  IMAD R193, R5, 0x8, R2 ;  /* 0x0000000805c17824 */ /* 0x000fe200078e0202 */
[----:B------:R-:W-:Y:S02]  /*10080*/  SHF.L.U32 R194, R4, 0x1f, RZ ;  /* 0x0000001f04c27819 */ /* 0x000fe400000006ff */
[----:B------:R-:W-:Y:S02]  /*10090*/  ISETP.NE.AND P3, PT, R0, RZ, PT ;  /* 0x000000ff0000720c */ /* 0x000fe40003f65270 */
[----:B------:R-:W1:Y:S02]  /*100a0*/  SYNCS.PHASECHK.TRANS64.TRYWAIT P2, [R193+URZ+0x2a820], R194 ;  /* 0x02a820c2c10075a7 */ /* 0x000e64000804017f */
[----:B-1----:R-:W-:Y:S09]  /*100b0*/  @!P2 BRA `(.L_x_41) ;  /* 0x0000009c0074a947 */ /* 0x002ff20003800000 */
.L_x_91:
[----:B------:R-:W-:Y:S05]  /*100c0*/  @P3 BRA `(.L_x_42) ;  /* 0x0000000000143947 */ /* 0x000fea0003800000 */
[----:B------:R-:W-:Y:S02]  /*100d0*/  ISETP.NE.AND P2, PT, R17, RZ, PT ;  /* 0x000000ff1100720c */ /* 0x000fe40003f45270 */
[----:B-1----:R-:W-:-:S04]  /*100e0*/  MOV R194, 0xa000 ;  /* 0x0000a00000c27802 */ /* 0x002fc80000000f00 */
[----:B------:R2:W-:Y:S07]  /*100f0*/  SYNCS.ARRIVE.TRANS64 RZ, [R193+URZ+0x2a800], R194 ;  /* 0x02a800c2c1ff79a7 */ /* 0x0005ee000800003f */
[----:B------:R-:W-:Y:S05]  /*10100*/  @!P2 BRA `(.L_x_42) ;  /* 0x000000000004a947 */ /* 0x000fea0003800000 */
[----:B------:R-:W-:Y:S01]  /*10110*/  BPT.TRAP 0x1 ;  /* 0x000000040000795c */ /* 0x000fe20000300000 */
.L_x_42:
        /* <DEDUP_REMOVED lines=48> */
.L_x_40:
[----:B------:R-:W-:-:S07]  /*10420*/  VIADD R7, R7, 0xffffffff ;  /* 0xffffffff07077836 */ /* 0x000fce0000000000 */
.L_x_39:
[----:B------:R-:W-:Y:S01]  /*10430*/  IADD3 R15, R15, 0x1, RZ ;  /* 0x000000010f0f7810 */ /* 0x000fe20007ffe0ff */
[----:B------:R-:W-:Y:S05]  /*10440*/  WARPSYNC.ALL ;  /* 0x0000000000007948 */ /* 0x000fea0003800000 */
[----:B------:R-:W-:-:S04]  /*10450*/  ISETP.NE.AND P2, PT, R15, 0x4, PT ;  /* 0x000000040f00780c */ /* 0x000fc80003f45270 */
[----:B------:R-:W-:Y:S02]  /*10460*/  SEL R194, RZ, 0x1, P2 ;  /* 0x00000001ffc27807 */ /* 0x000fe40001000000 */
[----:B------:R-:W-:Y:S02]  /*10470*/  SEL R15, R15, RZ, P2 ;  /* 0x000000ff0f0f7207 */ /* 0x000fe40001000000 */
[----:B------:R-:W-:Y:S01]  /*10480*/  LOP3.LUT R3, R3, R194, RZ, 0x3c, !PT ;  /* 0x000000c203037212 */ /* 0x000fe200078e3cff */
[C---:B------:R-:W-:Y:S01]  /*10490*/  VIADD R193, R11.reuse, 0x1 ;  /* 0x000000010bc17836 */ /* 0x040fe20000000000 */
[C---:B------:R-:W-:Y:S01]  /*104a0*/  IADD3 R195, R11.reuse, 0x9, RZ ;  /* 0x000000090bc37810 */ /* 0x040fe20007ffe0ff */
[C---:B------:R-:W-:Y:S01]  /*104b0*/  VIADD R194, R11.reuse, 0x8 ;  /* 0x000000080bc27836 */ /* 0x040fe20000000000 */
[C---:B------:R-:W-:Y:S01]  /*104c0*/  ISETP.GE.AND P5, PT, R11.reuse, UR60, PT ;  /* 0x0000003c0b007c0c */ /* 0x040fe2000bfa6270 */
[----:B------:R-:W-:Y:S01]  /*104d0*/  VIADD R196, R11, 0x89 ;  /* 0x000000890bc47836 */ /* 0x000fe20000000000 */
[----:B------:R-:W-:Y:S01]  /*104e0*/  ISETP.GE.AND P2, PT, R193, UR60, PT ;  /* 0x0000003cc1007c0c */ /* 0x000fe2000bf46270 */
[----:B------:R-:W-:Y:S01]  /*104f0*/  VIADD R193, R11, 0x10 ;  /* 0x000000100bc17836 */ /* 0x000fe20000000000 */
[----:B------:R-:W-:Y:S01]  /*10500*/  ISETP.GE.AND P3, PT, R195, UR60, PT ;  /* 0x0000003cc3007c0c */ /* 0x000fe2000bf66270 */
[----:B------:R-:W-:Y:S01]  /*10510*/  IMAD R198, R6, 0x8, R13 ;  /* 0x0000000806c67824 */ /* 0x000fe200078e020d */
[----:B------:R-:W-:Y:S01]  /*10520*/  FSEL R195, R26, -INF , !P5 ;  /* 0xff8000001ac37808 */ /* 0x000fe20006800000 */
[----:B------:R-:W-:Y:S01]  /*10530*/  VIADD R26, R11, 0x19 ;  /* 0x000000190b1a7836 */ /* 0x000fe20000000000 */
[----:B------:R-:W-:Y:S01]  /*10540*/  ISETP.GE.AND P6, PT, R193, UR60, PT ;  /* 0x0000003cc1007c0c */ /* 0x000fe2000bfc6270 */
[----:B------:R-:W-:Y:S01]  /*10550*/  VIADD R193, R11, 0x11 ;  /* 0x000000110bc17836 */ /* 0x000fe20000000000 */
[----:B------:R-:W-:Y:S01]  /*10560*/  ISETP.GE.AND P4, PT, R194, UR60, PT ;  /* 0x0000003cc2007c0c */ /* 0x000fe2000bf86270 */
[----:B------:R-:W-:Y:S01]  /*10570*/  IMAD R200, R15, 0x8, R2 ;  /* 0x000000080fc87824 */ /* 0x000fe200078e0202 */
[----:B------:R-:W-:Y:S01]  /*10580*/  FSEL R24, R24, -INF , !P5 ;  /* 0xff80000018187808 */ /* 0x000fe20006800000 */
[----:B------:R-:W-:Y:S01]  /*10590*/  BSSY B0, `(.L_x_43) ;  /* 0x0000183000007945 */ /* 0x000fe20003800000 */
[----:B------:R-:W-:Y:S01]  /*105a0*/  ISETP.GE.AND P5, PT, R193, UR60, PT ;  /* 0x0000003cc1007c0c */ /* 0x000fe2000bfa6270 */
[----:B------:R-:W-:Y:S01]  /*105b0*/  VIADD R193, R11, 0x20 ;  /* 0x000000200bc17836 */ /* 0x000fe20000000000 */
[----:B------:R-:W-:-:S02]  /*105c0*/  FSEL R28, R28, -INF , !P4 ;  /* 0xff8000001c1c7808 */ /* 0x000fc40006000000 */
[----:B------:R-:W-:Y:S02]  /*105d0*/  FSEL R30, R30, -INF , !P4 ;  /* 0xff8000001e1e7808 */ /* 0x000fe40006000000 */
[----:B------:R-:W-:Y:S02]  /*105e0*/  ISETP.GE.AND P4, PT, R26, UR60, PT ;  /* 0x0000003c1a007c0c */ /* 0x000fe4000bf86270 */
[C---:B------:R-:W-:Y:S02]  /*105f0*/  IADD3 R26, R11.reuse, 0x21, RZ ;  /* 0x000000210b1a7810 */ /* 0x040fe40007ffe0ff */
[----:B------:R-:W-:Y:S02]  /*10600*/  IADD3 R194, R11, 0x18, RZ ;  /* 0x000000180bc27810 */ /* 0x000fe40007ffe0ff */
[----:B------:R-:W-:Y:S02]  /*10610*/  FSEL R29, R29, -INF , !P3 ;  /* 0xff8000001d1d7808 */ /* 0x000fe40005800000 */
[----:B------:R-:W-:-:S02]  /*10620*/  FSEL R31, R31, -INF , !P3 ;  /* 0xff8000001f1f7808 */ /* 0x000fc40005800000 */
[----:B------:R-:W-:Y:S01]  /*10630*/  ISETP.GE.AND P3, PT, R193, UR60, PT ;  /* 0x0000003cc1007c0c */ /* 0x000fe2000bf66270 */
[----:B------:R-:W-:Y:S01]  /*10640*/  VIADD R193, R11, 0x28 ;  /* 0x000000280bc17836 */ /* 0x000fe20000000000 */
[----:B------:R-:W-:Y:S02]  /*10650*/  FSEL R32, R32, -INF , !P6 ;  /* 0xff80000020207808 */ /* 0x000fe40007000000 */
[----:B------:R-:W-:Y:S02]  /*10660*/  FSEL R34, R34, -INF , !P6 ;  /* 0xff80000022227808 */ /* 0x000fe40007000000 */
[----:B------:R-:W-:Y:S02]  /*10670*/  FSEL R25, R25, -INF , !P2 ;  /* 0xff80000019197808 */ /* 0x000fe40005000000 */
[----:B------:R-:W-:Y:S02]  /*10680*/  FSEL R27, R27, -INF , !P2 ;  /* 0xff8000001b1b7808 */ /* 0x000fe40005000000 */
[----:B------:R-:W-:Y:S01]  /*10690*/  ISETP.GE.AND P6, PT, R26, UR60, PT ;  /* 0x0000003c1a007c0c */ /* 0x000fe2000bfc6270 */
[----:B------:R-:W-:Y:S01]  /*106a0*/  VIADD R26, R11, 0x29 ;  /* 0x000000290b1a7836 */ /* 0x000fe20000000000 */
[----:B------:R-:W-:-:S02]  /*106b0*/  ISETP.GE.AND P2, PT, R194, UR60, PT ;  /* 0x0000003cc2007c0c */ /* 0x000fc4000bf46270 */
[----:B------:R-:W-:Y:S02]  /*106c0*/  FSEL R33, R33, -INF , !P5 ;  /* 0xff80000021217808 */ /* 0x000fe40006800000 */
[----:B------:R-:W-:Y:S02]  /*106d0*/  FSEL R35, R35, -INF , !P5 ;  /* 0xff80000023237808 */ /* 0x000fe40006800000 */
[----:B------:R-:W-:Y:S02]  /*106e0*/  ISETP.GE.AND P5, PT, R193, UR60, PT ;  /* 0x0000003cc1007c0c */ /* 0x000fe4000bfa6270 */
[----:B------:R-:W-:Y:S02]  /*106f0*/  IADD3 R193, R11, 0x30, RZ ;  /* 0x000000300bc17810 */ /* 0x000fe40007ffe0ff */
[----:B------:R-:W-:Y:S02]  /*10700*/  FSEL R36, R36, -INF , !P2 ;  /* 0xff80000024247808 */ /* 0x000fe40005000000 */
[----:B------:R-:W-:-:S02]  /*10710*/  FSEL R38, R38, -INF , !P2 ;  /* 0xff80000026267808 */ /* 0x000fc40005000000 */
[----:B------:R-:W-:Y:S01]  /*10720*/  ISETP.GE.AND P2, PT, R26, UR60, PT ;  /* 0x0000003c1a007c0c */ /* 0x000fe2000bf46270 */
[----:B------:R-:W-:Y:S01]  /*10730*/  VIADD R26, R11, 0x31 ;  /* 0x000000310b1a7836 */ /* 0x000fe20000000000 */
[----:B------:R-:W-:Y:S02]  /*10740*/  FSEL R37, R37, -INF , !P4 ;  /* 0xff80000025257808 */ /* 0x000fe40006000000 */
[----:B------:R-:W-:Y:S02]  /*10750*/  FSEL R39, R39, -INF , !P4 ;  /* 0xff80000027277808 */ /* 0x000fe40006000000 */
[----:B------:R-:W-:Y:S01]  /*10760*/  ISETP.GE.AND P4, PT, R193, UR60, PT ;  /* 0x0000003cc1007c0c */ /* 0x000fe2000bf86270 */
[----:B------:R-:W-:Y:S01]  /*10770*/  VIADD R193, R11, 0x38 ;  /* 0x000000380bc17836 */ /* 0x000fe20000000000 */
[----:B------:R-:W-:Y:S02]  /*10780*/  FSEL R40, R40, -INF , !P3 ;  /* 0xff80000028287808 */ /* 0x000fe40005800000 */
[----:B------:R-:W-:-:S02]  /*10790*/  FSEL R42, R42, -INF , !P3 ;  /* 0xff8000002a2a7808 */ /* 0x000fc40005800000 */
[----:B------:R-:W-:Y:S02]  /*107a0*/  ISETP.GE.AND P3, PT, R26, UR60, PT ;  /* 0x0000003c1a007c0c */ /* 0x000fe4000bf66270 */
[----:B------:R-:W-:Y:S02]  /*107b0*/  IADD3 R26, R11, 0x39, RZ ;  /* 0x000000390b1a7810 */ /* 0x000fe40007ffe0ff */
[----:B------:R-:W-:Y:S02]  /*107c0*/  FSEL R41, R41, -INF , !P6 ;  /* 0xff80000029297808 */ /* 0x000fe40007000000 */
[----:B------:R-:W-:Y:S02]  /*107d0*/  FSEL R43, R43, -INF , !P6 ;  /* 0xff8000002b2b7808 */ /* 0x000fe40007000000 */
[----:B------:R-:W-:Y:S01]  /*107e0*/  ISETP.GE.AND P6, PT, R193, UR60, PT ;  /* 0x0000003cc1007c0c */ /* 0x000fe2000bfc6270 */
[----:B------:R-:W-:Y:S01]  /*107f0*/  VIADD R193, R11, 0x40 ;  /* 0x000000400bc17836 */ /* 0x000fe20000000000 */
[----:B------:R-:W-:-:S02]  /*10800*/  FSEL R44, R44, -INF , !P5 ;  /* 0xff8000002c2c7808 */ /* 0x000fc40006800000 */
[----:B------:R-:W-:Y:S02]  /*10810*/  FSEL R46, R46, -INF , !P5 ;  /* 0xff8000002e2e7808 */ /* 0x000fe40006800000 */
[----:B------:R-:W-:Y:S01]  /*10820*/  ISETP.GE.AND P5, PT, R26, UR60, PT ;  /* 0x0000003c1a007c0c */ /* 0x000fe2000bfa6270 */
[----:B------:R-:W-:Y:S01]  /*10830*/  VIADD R26, R11, 0x41 ;  /* 0x000000410b1a7836 */ /* 0x000fe20000000000 */
[----:B------:R-:W-:Y:S02]  /*10840*/  FSEL R45, R45, -INF , !P2 ;  /* 0xff8000002d2d7808 */ /* 0x000fe40005000000 */
[----:B------:R-:W-:Y:S02]  /*10850*/  FSEL R47, R47, -INF , !P2 ;  /* 0xff8000002f2f7808 */ /* 0x000fe40005000000 */
[----:B------:R-:W-:Y:S02]  /*10860*/  ISETP.GE.AND P2, PT, R193, UR60, PT ;  /* 0x0000003cc1007c0c */ /* 0x000fe4000bf46270 */
[----:B------:R-:W-:-:S02]  /*10870*/  IADD3 R193, R11, 0x48, RZ ;  /* 0x000000480bc17810 */ /* 0x000fc40007ffe0ff */
[----:B------:R-:W-:Y:S02]  /*10880*/  FSEL R48, R48, -INF , !P4 ;  /* 0xff80000030307808 */ /* 0x000fe40006000000 */
[----:B------:R-:W-:Y:S02]  /*10890*/  FSEL R50, R50, -INF , !P4 ;  /* 0xff80000032327808 */ /* 0x000fe40006000000 */
[----:B------:R-:W-:Y:S01]  /*108a0*/  ISETP.GE.AND P4, PT, R26, UR60, PT ;  /* 0x0000003c1a007c0c */ /* 0x000fe2000bf86270 */
[----:B------:R-:W-:Y:S01]  /*108b0*/  VIADD R26, R11, 0x49 ;  /* 0x000000490b1a7836 */ /* 0x000fe20000000000 */
[----:B------:R-:W-:Y:S02]  /*108c0*/  FSEL R49, R49, -INF , !P3 ;  /* 0xff80000031317808 */ /* 0x000fe40005800000 */
[----:B------:R-:W-:Y:S02]  /*108d0*/  FSEL R51, R51, -INF , !P3 ;  /* 0xff80000033337808 */ /* 0x000fe40005800000 */
[----:B------:R-:W-:Y:S01]  /*108e0*/  ISETP.GE.AND P3, PT, R193, UR60, PT ;  /* 0x0000003cc1007c0c */ /* 0x000fe2000bf66270 */
[----:B------:R-:W-:Y:S01]  /*108f0*/  VIADD R193, R11, 0x50 ;  /* 0x000000500bc17836 */ /* 0x000fe20000000000 */
[----:B------:R-:W-:-:S02]  /*10900*/  FSEL R52, R52, -INF , !P6 ;  /* 0xff80000034347808 */ /* 0x000fc40007000000 */
[----:B------:R-:W-:Y:S02]  /*10910*/  FSEL R54, R54, -INF , !P6 ;  /* 0xff80000036367808 */ /* 0x000fe40007000000 */
        /* <DEDUP_REMOVED lines=56> */
[----:B------:R-:W-:Y:S02]  /*10ca0*/  ISETP.GE.AND P3, PT, R26, UR60, PT ;  /* 0x0000003c1a007c0c */ /* 0x000fe4000bf66270 */
[----:B------:R-:W-:Y:S02]  /*10cb0*/  FMNMX R26, R24, R23, !PT ;  /* 0x00000017181a7209 */ /* 0x000fe40007800000 */
[----:B------:R-:W-:Y:S02]  /*10cc0*/  FMNMX R194, R195, R22, !PT ;  /* 0x00000016c3c27209 */ /* 0x000fe40007800000 */
[----:B------:R-:W-:Y:S02]  /*10cd0*/  FSEL R81, R81, -INF , !P6 ;  /* 0xff80000051517808 */ /* 0x000fe40007000000 */
[----:B------:R-:W-:-:S02]  /*10ce0*/  FSEL R83, R83, -INF , !P6 ;  /* 0xff80000053537808 */ /* 0x000fc40007000000 */
[----:B------:R-:W-:Y:S02]  /*10cf0*/  ISETP.GE.AND P6, PT, R193, UR60, PT ;  /* 0x0000003cc1007c0c */ /* 0x000fe4000bfc6270 */
        /* <DEDUP_REMOVED lines=42> */
[----:B------:R-:W-:Y:S02]  /*10fa0*/  FSEL R84, R84, -INF , !P5 ;  /* 0xff80000054547808 */ /* 0x000fe40006800000 */
[----:B------:R-:W-:Y:S02]  /*10fb0*/  FSEL R86, R86, -INF , !P5 ;  /* 0xff80000056567808 */ /* 0x000fe40006800000 */
[----:B------:R-:W-:Y:S02]  /*10fc0*/  ISETP.GE.AND P5, PT, R196, UR60, PT ;  /* 0x0000003cc4007c0c */ /* 0x000fe4000bfa6270 */
[----:B------:R-:W-:Y:S02]  /*10fd0*/  IADD3 R196, R11, 0x90, RZ ;  /* 0x000000900bc47810 */ /* 0x000fe40007ffe0ff */
[----:B------:R-:W-:-:S02]  /*10fe0*/  FMNMX R26, R68, R193, !PT ;  /* 0x000000c1441a7209 */ /* 0x000fc40007800000 */
[----:B------:R-:W-:Y:S02]  /*10ff0*/  FMNMX R194, R70, R197, !PT ;  /* 0x000000c546c27209 */ /* 0x000fe40007800000 */
[----:B------:R-:W-:Y:S02]  /*11000*/  FSEL R85, R85, -INF , !P2 ;  /* 0xff80000055557808 */ /* 0x000fe40005000000 */
[----:B------:R-:W-:Y:S02]  /*11010*/  FSEL R87, R87, -INF , !P2 ;  /* 0xff80000057577808 */ /* 0x000fe40005000000 */
[----:B------:R-:W-:Y:S01]  /*11020*/  ISETP.GE.AND P2, PT, R196, UR60, PT ;  /* 0x0000003cc4007c0c */ /* 0x000fe2000bf46270 */
[----:B------:R-:W-:Y:S01]  /*11030*/  VIADD R196, R11, 0x91 ;  /* 0x000000910bc47836 */ /* 0x000fe20000000000 */
[----:B------:R-:W-:Y:S02]  /*11040*/  FMNMX R193, R69, R26, !PT ;  /* 0x0000001a45c17209 */ /* 0x000fe40007800000 */
[----:B------:R-:W-:-:S02]  /*11050*/  FMNMX R197, R71, R194, !PT ;  /* 0x000000c247c57209 */ /* 0x000fc40007800000 */
[----:B------:R-:W-:Y:S02]  /*11060*/  FSEL R88, R88, -INF , !P4 ;  /* 0xff80000058587808 */ /* 0x000fe40006000000 */
[----:B------:R-:W-:Y:S02]  /*11070*/  FSEL R90, R90, -INF , !P4 ;  /* 0xff8000005a5a7808 */ /* 0x000fe40006000000 */
[----:B------:R-:W-:Y:S02]  /*11080*/  FMNMX R26, R72, R193, !PT ;  /* 0x000000c1481a7209 */ /* 0x000fe40007800000 */
[----:B------:R-:W-:Y:S02]  /*11090*/  FMNMX R194, R74, R197, !PT ;  /* 0x000000c54ac27209 */ /* 0x000fe40007800000 */
[----:B------:R-:W-:Y:S01]  /*110a0*/  ISETP.GE.AND P4, PT, R196, UR60, PT ;  /* 0x0000003cc4007c0c */ /* 0x000fe2000bf86270 */
[----:B------:R-:W-:Y:S01]  /*110b0*/  VIADD R196, R11, 0x98 ;  /* 0x000000980bc47836 */ /* 0x000fe20000000000 */
        /* <DEDUP_REMOVED lines=14> */
[----:B------:R-:W-:Y:S02]  /*111a0*/  FMNMX R26, R80, R193, !PT ;  /* 0x000000c1501a7209 */ /* 0x000fe40007800000 */
[----:B------:R-:W-:Y:S02]  /*111b0*/  FMNMX R194, R82, R197, !PT ;  /* 0x000000c552c27209 */ /* 0x000fe40007800000 */
[----:B------:R-:W-:Y:S02]  /*111c0*/  FSEL R93, R93, -INF , !P5 ;  /* 0xff8000005d5d7808 */ /* 0x000fe40006800000 */
[----:B------:R-:W-:Y:S02]  /*111d0*/  FSEL R95, R95, -INF , !P5 ;  /* 0xff8000005f5f7808 */ /* 0x000fe40006800000 */
[----:B------:R-:W-:Y:S01]  /*111e0*/  ISETP.GE.AND P5, PT, R196, UR60, PT ;  /* 0x0000003cc4007c0c */ /* 0x000fe2000bfa6270 */
[----:B------:R-:W-:Y:S01]  /*111f0*/  VIADD R196, R11, 0xa1 ;  /* 0x000000a10bc47836 */ /* 0x000fe20000000000 */
[----:B------:R-:W-:-:S02]  /*11200*/  FMNMX R193, R81, R26, !PT ;  /* 0x0000001a51c17209 */ /* 0x000fc40007800000 */
[----:B------:R-:W-:Y:S02]  /*11210*/  FMNMX R197, R83, R194, !PT ;  /* 0x000000c253c57209 */ /* 0x000fe40007800000 */
[----:B------:R-:W-:Y:S02]  /*11220*/  FSEL R96, R96, -INF , !P2 ;  /* 0xff80000060607808 */ /* 0x000fe40005000000 */
[----:B------:R-:W-:Y:S02]  /*11230*/  FSEL R98, R98, -INF , !P2 ;  /* 0xff80000062627808 */ /* 0x000fe40005000000 */
[----:B------:R-:W-:Y:S02]  /*11240*/  ISETP.GE.AND P2, PT, R196, UR60, PT ;  /* 0x0000003cc4007c0c */ /* 0x000fe4000bf46270 */
[----:B------:R-:W-:Y:S02]  /*11250*/  FMNMX R26, R84, R193, !PT ;  /* 0x000000c1541a7209 */ /* 0x000fe40007800000 */
[----:B------:R-:W-:-:S02]  /*11260*/  FMNMX R194, R86, R197, !PT ;  /* 0x000000c556c27209 */ /* 0x000fc40007800000 */
[----:B------:R-:W-:Y:S02]  /*11270*/  IADD3 R196, R11, 0xa8, RZ ;  /* 0x000000a80bc47810 */ /* 0x000fe40007ffe0ff */
        /* <DEDUP_REMOVED lines=18> */
[----:B------:R-:W-:Y:S02]  /*113a0*/  ISETP.GE.AND P6, PT, R196, UR60, PT ;  /* 0x0000003cc4007c0c */ /* 0x000fe4000bfc6270 */
[----:B------:R-:W-:-:S02]  /*113b0*/  IADD3 R196, R11, 0xb1, RZ ;  /* 0x000000b10bc47810 */ /* 0x000fc40007ffe0ff */
        /* <DEDUP_REMOVED lines=68> */
[----:B------:R-:W-:-:S02]  /*11800*/  FSEL R124, R124, -INF , !P5 ;  /* 0xff8000007c7c7808 */ /* 0x000fc40006800000 */
[----:B------:R-:W-:Y:S02]  /*11810*/  FSEL R126, R126, -INF , !P5 ;  /* 0xff8000007e7e7808 */ /* 0x000fe40006800000 */
[----:B------:R-:W-:Y:S02]  /*11820*/  FMNMX R193, R121, R26, !PT ;  /* 0x0000001a79c17209 */ /* 0x000fe40007800000 */
[----:B------:R-:W-:Y:S02]  /*11830*/  FMNMX R197, R123, R194, !PT ;  /* 0x000000c27bc57209 */ /* 0x000fe40007800000 */
[----:B------:R-:W-:Y:S01]  /*11840*/  ISETP.GE.AND P5, PT, R196, UR60, PT ;  /* 0x0000003cc4007c0c */ /* 0x000fe2000bfa6270 */
[----:B------:R-:W-:Y:S01]  /*11850*/  VIADD R196, R11, 0xe0 ;  /* 0x000000e00bc47836 */ /* 0x000fe20000000000 */
[----:B------:R-:W-:Y:S02]  /*11860*/  FSEL R125, R125, -INF , !P2 ;  /* 0xff8000007d7d7808 */ /* 0x000fe40005000000 */
[----:B------:R-:W-:-:S02]  /*11870*/  FSEL R127, R127, -INF , !P2 ;  /* 0xff8000007f7f7808 */ /* 0x000fc40005000000 */
[----:B------:R-:W-:Y:S02]  /*11880*/  FMNMX R26, R124, R193, !PT ;  /* 0x000000c17c1a7209 */ /* 0x000fe40007800000 */
[----:B------:R-:W-:Y:S02]  /*11890*/  FMNMX R194, R126, R197, !PT ;  /* 0x000000c57ec27209 */ /* 0x000fe40007800000 */
[----:B------:R-:W-:Y:S02]  /*118a0*/  FSEL R128, R128, -INF , !P4 ;  /* 0xff80000080807808 */ /* 0x000fe40006000000 */
[----:B------:R-:W-:Y:S02]  /*118b0*/  FSEL R130, R130, -INF , !P4 ;  /* 0xff80000082827808 */ /* 0x000fe40006000000 */
[----:B------:R-:W-:Y:S02]  /*118c0*/  FMNMX R193, R125, R26, !PT ;  /* 0x0000001a7dc17209 */ /* 0x000fe40007800000 */
[----:B------:R-:W-:-:S02]  /*118d0*/  FMNMX R197, R127, R194, !PT ;  /* 0x000000c27fc57209 */ /* 0x000fc40007800000 */
[----:B------:R-:W-:Y:S02]  /*118e0*/  ISETP.GE.AND P2, PT, R196, UR60, PT ;  /* 0x0000003cc4007c0c */ /* 0x000fe4000bf46270 */
[----:B------:R-:W-:Y:S02]  /*118f0*/  IADD3 R196, R11, 0xe1, RZ ;  /* 0x000000e10bc47810 */ /* 0x000fe40007ffe0ff */
[----:B------:R-:W-:Y:S02]  /*11900*/  FSEL R129, R129, -INF , !P3 ;  /* 0xff80000081817808 */ /* 0x000fe40005800000 */
[----:B------:R-:W-:Y:S02]  /*11910*/  FSEL R131, R131, -INF , !P3 ;  /* 0xff80000083837808 */ /* 0x000fe40005800000 */
[----:B------:R-:W-:Y:S02]  /*11920*/  FMNMX R26, R128, R193, !PT ;  /* 0x000000c1801a7209 */ /* 0x000fe40007800000 */
[----:B------:R-:W-:-:S02]  /*11930*/  FMNMX R194, R130, R197, !PT ;  /* 0x000000c582c27209 */ /* 0x000fc40007800000 */
[----:B------:R-:W-:Y:S01]  /*11940*/  ISETP.GE.AND P4, PT, R196, UR60, PT ;  /* 0x0000003cc4007c0c */ /* 0x000fe2000bf86270 */
[----:B------:R-:W-:Y:S01]  /*11950*/  VIADD R196, R11, 0xe8 ;  /* 0x000000e80bc47836 */ /* 0x000fe20000000000 */
        /* <DEDUP_REMOVED lines=10> */
[----:B------:R-:W-:Y:S02]  /*11a00*/  FSEL R136, R136, -INF , !P2 ;  /* 0xff80000088887808 */ /* 0x000fe40005000000 */
[----:B------:R-:W-:Y:S02]  /*11a10*/  FSEL R138, R138, -INF , !P2 ;  /* 0xff8000008a8a7808 */ /* 0x000fe40005000000 */
[----:B------:R-:W-:-:S02]  /*11a20*/  FMNMX R193, R133, R26, !PT ;  /* 0x0000001a85c17209 */ /* 0x000fc40007800000 */
[----:B------:R-:W-:Y:S02]  /*11a30*/  FMNMX R197, R135, R194, !PT ;  /* 0x000000c287c57209 */ /* 0x000fe40007800000 */
[----:B------:R-:W-:Y:S02]  /*11a40*/  ISETP.GE.AND P6, PT, R196, UR60, PT ;  /* 0x0000003cc4007c0c */ /* 0x000fe4000bfc6270 */
[----:B------:R-:W-:Y:S02]  /*11a50*/  IADD3 R196, R11, 0xf0, RZ ;  /* 0x000000f00bc47810 */ /* 0x000fe40007ffe0ff */
[----:B------:R-:W-:Y:S02]  /*11a60*/  FSEL R137, R137, -INF , !P4 ;  /* 0xff80000089897808 */ /* 0x000fe40006000000 */
[----:B------:R-:W-:Y:S02]  /*11a70*/  FSEL R139, R139, -INF , !P4 ;  /* 0xff8000008b8b7808 */ /* 0x000fe40006000000 */
[----:B------:R-:W-:-:S02]  /*11a80*/  FMNMX R26, R136, R193, !PT ;  /* 0x000000c1881a7209 */ /* 0x000fc40007800000 */
[----:B------:R-:W-:Y:S02]  /*11a90*/  FMNMX R194, R138, R197, !PT ;  /* 0x000000c58ac27209 */ /* 0x000fe40007800000 */
[----:B------:R-:W-:Y:S01]  /*11aa0*/  ISETP.GE.AND P5, PT, R196, UR60, PT ;  /* 0x0000003cc4007c0c */ /* 0x000fe2000bfa6270 */
[----:B------:R-:W-:Y:S01]  /*11ab0*/  VIADD R196, R11, 0xf1 ;  /* 0x000000f10bc47836 */ /* 0x000fe20000000000 */
[----:B------:R-:W-:Y:S02]  /*11ac0*/  FSEL R140, R140, -INF , !P3 ;  /* 0xff8000008c8c7808 */ /* 0x000fe40005800000 */
[----:B------:R-:W-:Y:S02]  /*11ad0*/  FSEL R142, R142, -INF , !P3 ;  /* 0xff8000008e8e7808 */ /* 0x000fe40005800000 */
[----:B------:R-:W-:Y:S02]  /*11ae0*/  FMNMX R193, R137, R26, !PT ;  /* 0x0000001a89c17209 */ /* 0x000fe40007800000 */
[----:B------:R-:W-:-:S02]  /*11af0*/  FMNMX R197, R139, R194, !PT ;  /* 0x000000c28bc57209 */ /* 0x000fc40007800000 */
[----:B------:R-:W-:Y:S02]  /*11b00*/  FSEL R141, R141, -INF , !P6 ;  /* 0xff8000008d8d7808 */ /* 0x000fe40007000000 */
[----:B------:R-:W-:Y:S02]  /*11b10*/  FMNMX R26, R140, R193, !PT ;  /* 0x000000c18c1a7209 */ /* 0x000fe40007800000 */
[----:B------:R-:W-:Y:S02]  /*11b20*/  FSEL R143, R143, -INF , !P6 ;  /* 0xff8000008f8f7808 */ /* 0x000fe40007000000 */
[----:B------:R-:W-:Y:S02]  /*11b30*/  FMNMX R194, R142, R197, !PT ;  /* 0x000000c58ec27209 */ /* 0x000fe40007800000 */
[----:B------:R-:W-:Y:S01]  /*11b40*/  ISETP.GE.AND P2, PT, R196, UR60, PT ;  /* 0x0000003cc4007c0c */ /* 0x000fe2000bf46270 */
[----:B------:R-:W-:Y:S01]  /*11b50*/  VIADD R196, R11, 0xf8 ;  /* 0x000000f80bc47836 */ /* 0x000fe20000000000 */
[----:B------:R-:W-:-:S02]  /*11b60*/  FSEL R144, R144, -INF , !P5 ;  /* 0xff80000090907808 */ /* 0x000fc40006800000 */
[----:B------:R-:W-:Y:S02]  /*11b70*/  FMNMX R193, R141, R26, !PT ;  /* 0x0000001a8dc17209 */ /* 0x000fe40007800000 */
[----:B------:R-:W-:Y:S02]  /*11b80*/  FSEL R146, R146, -INF , !P5 ;  /* 0xff80000092927808 */ /* 0x000fe40006800000 */
[----:B------:R-:W-:Y:S02]  /*11b90*/  FMNMX R197, R143, R194, !PT ;  /* 0x000000c28fc57209 */ /* 0x000fe40007800000 */
[----:B------:R-:W-:Y:S02]  /*11ba0*/  ISETP.GE.AND P4, PT, R196, UR60, PT ;  /* 0x0000003cc4007c0c */ /* 0x000fe4000bf86270 */
[----:B------:R-:W-:Y:S02]  /*11bb0*/  IADD3 R196, R11, 0xf9, RZ ;  /* 0x000000f90bc47810 */ /* 0x000fe40007ffe0ff */
[----:B------:R-:W-:-:S02]  /*11bc0*/  FSEL R145, R145, -INF , !P2 ;  /* 0xff80000091917808 */ /* 0x000fc40005000000 */
[----:B------:R-:W-:Y:S02]  /*11bd0*/  FMNMX R26, R144, R193, !PT ;  /* 0x000000c1901a7209 */ /* 0x000fe40007800000 */
[----:B------:R-:W-:Y:S02]  /*11be0*/  FSEL R147, R147, -INF , !P2 ;  /* 0xff80000093937808 */ /* 0x000fe40005000000 */
[----:B------:R-:W-:Y:S02]  /*11bf0*/  FMNMX R194, R146, R197, !PT ;  /* 0x000000c592c27209 */ /* 0x000fe40007800000 */
[----:B------:R-:W-:Y:S02]  /*11c00*/  ISETP.GE.AND P3, PT, R196, UR60, PT ;  /* 0x0000003cc4007c0c */ /* 0x000fe4000bf66270 */
[----:B------:R-:W-:Y:S02]  /*11c10*/  FSEL R148, R148, -INF , !P4 ;  /* 0xff80000094947808 */ /* 0x000fe40006000000 */
[----:B------:R-:W-:-:S02]  /*11c20*/  FMNMX R193, R145, R26, !PT ;  /* 0x0000001a91c17209 */ /* 0x000fc40007800000 */
[----:B------:R-:W-:Y:S02]  /*11c30*/  FSEL R150, R150, -INF , !P4 ;  /* 0xff80000096967808 */ /* 0x000fe40006000000 */
[----:B------:R-:W-:Y:S02]  /*11c40*/  FMNMX R197, R147, R194, !PT ;  /* 0x000000c293c57209 */ /* 0x000fe40007800000 */
[----:B------:R-:W-:Y:S02]  /*11c50*/  FSEL R149, R149, -INF , !P3 ;  /* 0xff80000095957808 */ /* 0x000fe40005800000 */
[----:B------:R-:W-:Y:S02]  /*11c60*/  FMNMX R26, R148, R193, !PT ;  /* 0x000000c1941a7209 */ /* 0x000fe40007800000 */
[----:B------:R-:W-:Y:S02]  /*11c70*/  FSEL R151, R151, -INF , !P3 ;  /* 0xff80000097977808 */ /* 0x000fe40005800000 */
[----:B------:R-:W-:-:S02]  /*11c80*/  FMNMX R194, R150, R197, !PT ;  /* 0x000000c596c27209 */ /* 0x000fc40007800000 */
[----:B------:R-:W-:Y:S02]  /*11c90*/  FMNMX R26, R149, R26, !PT ;  /* 0x0000001a951a7209 */ /* 0x000fe40007800000 */
[----:B------:R-:W-:Y:S02]  /*11ca0*/  FMNMX R194, R151, R194, !PT ;  /* 0x000000c297c27209 */ /* 0x000fe40007800000 */
[----:B------:R-:W-:Y:S01]  /*11cb0*/  PRMT R198, RZ, 0x654, R198 ;  /* 0x00000654ffc67816 */ /* 0x000fe200000000c6 */
[----:B------:R-:W1:Y:S01]  /*11cc0*/  SHFL.BFLY PT, R193, R26, 0x1, 0x1f ;  /* 0x0c201f001ac17f89 */ /* 0x000e6200000e0000 */
[----:B------:R-:W-:Y:S02]  /*11cd0*/  SHF.L.U32 R199, R3, 0x1f, RZ ;  /* 0x0000001f03c77819 */ /* 0x000fe400000006ff */
[----:B------:R2:W-:Y:S01]  /*11ce0*/  SYNCS.ARRIVE.TRANS64.RED.A1T0 RZ, [R198+URZ], RZ ;  /* 0x000000ffc6ff79a7 */ /* 0x0005e2000810043f */
[----:B------:R-:W3:Y:S01]  /*11cf0*/  SHFL.BFLY PT, R197, R194, 0x1, 0x1f ;  /* 0x0c201f00c2c57f89 */ /* 0x000ee200000e0000 */
[----:B------:R-:W4:Y:S01]  /*11d00*/  SYNCS.PHASECHK.TRANS64.TRYWAIT P4, [R200+URZ+0x2a800], R199 ;  /* 0x02a800c7c80075a7 */ /* 0x000f22000808017f */
[----:B-1----:R-:W-:-:S02]  /*11d10*/  FMNMX R196, R26, R193, !PT ;  /* 0x000000c11ac47209 */ /* 0x002fc40007800000 */
[----:B---3--:R-:W-:-:S03]  /*11d20*/  FMNMX R197, R194, R197, !PT ;  /* 0x000000c5c2c57209 */ /* 0x008fc60007800000 */
[----:B------:R-:W1:Y:S04]  /*11d30*/  SHFL.BFLY PT, R193, R196, 0x2, 0x1f ;  /* 0x0c401f00c4c17f89 */ /* 0x000e6800000e0000 */
[----:B------:R-:W3:Y:S01]  /*11d40*/  SHFL.BFLY PT, R26, R197, 0x2, 0x1f ;  /* 0x0c401f00c51a7f89 */ /* 0x000ee200000e0000 */
[----:B-1----:R-:W-:Y:S02]  /*11d50*/  FMNMX R193, R196, R193, !PT ;  /* 0x000000c1c4c17209 */ /* 0x002fe40007800000 */
[----:B---3--:R-:W-:Y:S02]  /*11d60*/  FMNMX R194, R197, R26, !PT ;  /* 0x0000001ac5c27209 */ /* 0x008fe40007800000 */
[----:B------:R-:W-:Y:S02]  /*11d70*/  FSETP.NEU.AND P2, PT, R193, -INF , PT ;  /* 0xff800000c100780b */ /* 0x000fe40003f4d000 */
[----:B------:R-:W-:-:S02]  /*11d80*/  FSETP.NEU.AND P3, PT, R194, -INF , PT ;  /* 0xff800000c200780b */ /* 0x000fc40003f6d000 */
[----:B--2---:R-:W-:Y:S02]  /*11d90*/  FSEL R198, R193, RZ, P2 ;  /* 0x000000ffc1c67208 */ /* 0x004fe40001000000 */
[----:B------:R-:W-:Y:S01]  /*11da0*/  FSEL R201, R194, RZ, P3 ;  /* 0x000000ffc2c97208 */ /* 0x000fe20001800000 */
[----:B----4-:R-:W-:Y:S08]  /*11db0*/  @!P4 BRA `(.L_x_44) ;  /* 0x000000800048c947 */ /* 0x010ff00003800000 */
.L_x_92:
[----:B------:R-:W-:Y:S05]  /*11dc0*/  BSYNC B0 ;  /* 0x0000000000007941 */ /* 0x000fea0003800000 */
.L_x_43:
[C---:B------:R-:W-:Y:S01]  /*11dd0*/  FADD R196, -R198.reuse, R23 ;  /* 0x00000017c6c47221 */ /* 0x040fe20000000100 */
[C---:B------:R-:W-:Y:S01]  /*11de0*/  FADD R23, -R201.reuse, R22 ;  /* 0x00000016c9177221 */ /* 0x040fe20000000100 */
[----:B------:R-:W-:Y:S01]  /*11df0*/  FMUL R22, R201, UR5 ;  /* 0x00000005c9167c20 */ /* 0x000fe20008400000 */
[----:B------:R-:W-:Y:S01]  /*11e00*/  FMUL R197, R198, UR5 ;  /* 0x00000005c6c57c20 */ /* 0x000fe20008400000 */
[----:B------:R-:W-:Y:S01]  /*11e10*/  FMUL R196, R196, UR5 ;  /* 0x00000005c4c47c20 */ /* 0x000fe20008400000 */
[----:B------:R-:W-:Y:S01]  /*11e20*/  FMUL R23, R23, UR5 ;  /* 0x0000000517177c20 */ /* 0x000fe20008400000 */
[--C-:B------:R-:W-:Y:S01]  /*11e30*/  FFMA R195, R195, UR5, -R22.reuse ;  /* 0x00000005c3c37c23 */ /* 0x100fe20008000816 */
[--C-:B------:R-:W-:Y:S01]  /*11e40*/  FFMA R24, R24, UR5, -R197.reuse ;  /* 0x0000000518187c23 */ /* 0x100fe200080008c5 */
[--C-:B------:R-:W-:Y:S01]  /*11e50*/  FFMA R25, R25, UR5, -R197.reuse ;  /* 0x0000000519197c23 */ /* 0x100fe200080008c5 */
[--C-:B------:R-:W-:Y:S01]  /*11e60*/  FFMA R28, R28, UR5, -R197.reuse ;  /* 0x000000051c1c7c23 */ /* 0x100fe200080008c5 */
[--C-:B------:R-:W-:Y:S01]  /*11e70*/  FFMA R29, R29, UR5, -R197.reuse ;  /* 0x000000051d1d7c23 */ /* 0x100fe200080008c5 */
[----:B------:R-:W-:Y:S01]  /*11e80*/  FSETP.GEU.AND P6, PT, R195, -126, PT ;  /* 0xc2fc0000c300780b */ /* 0x000fe20003fce000 */
[--C-:B------:R-:W-:Y:S01]  /*11e90*/  FFMA R32, R32, UR5, -R197.reuse ;  /* 0x0000000520207c23 */ /* 0x100fe200080008c5 */
        /* <DEDUP_REMOVED lines=59> */
[----:B------:R-:W-:Y:S01]  /*12250*/  FFMA R149, R149, UR5, -R197 ;  /* 0x0000000595957c23 */ /* 0x000fe200080008c5 */
[--C-:B------:R-:W-:Y:S01]  /*12260*/  FFMA R197, R30, UR5, -R22.reuse ;  /* 0x000000051ec57c23 */ /* 0x100fe20008000816 */
[--C-:B------:R-:W-:Y:S01]  /*12270*/  FFMA R27, R27, UR5, -R22.reuse ;  /* 0x000000051b1b7c23 */ /* 0x100fe20008000816 */
[----:B------:R-:W2:Y:S01]  /*12280*/  MUFU.EX2 R30, R195 ;  /* 0x000000c3001e7308 */ /* 0x000ea20000000800 */
[----:B------:R-:W-:Y:S01]  /*12290*/  FSETP.GEU.AND P2, PT, R196, -126, PT ;  /* 0xc2fc0000c400780b */ /* 0x000fe20003f4e000 */
[--C-:B-1----:R-:W-:Y:S01]  /*122a0*/  FFMA R200, R35, UR5, -R22.reuse ;  /* 0x0000000523c87c23 */ /* 0x102fe20008000816 */
[----:B------:R-:W-:Y:S01]  /*122b0*/  FSETP.GEU.AND P4, PT, R23, -126, PT ;  /* 0xc2fc00001700780b */ /* 0x000fe20003f8e000 */
[--C-:B------:R-:W-:Y:S01]  /*122c0*/  FFMA R202, R39, UR5, -R22.reuse ;  /* 0x0000000527ca7c23 */ /* 0x100fe20008000816 */
[----:B------:R-:W-:Y:S01]  /*122d0*/  FSETP.GEU.AND P5, PT, R27, -126, PT ;  /* 0xc2fc00001b00780b */ /* 0x000fe20003fae000 */
[--C-:B------:R-:W-:Y:S01]  /*122e0*/  FFMA R198, R34, UR5, -R22.reuse ;  /* 0x0000000522c67c23 */ /* 0x100fe20008000816 */
[----:B------:R-:W-:Y:S01]  /*122f0*/  FFMA R201, R38, UR5, -R22 ;  /* 0x0000000526c97c23 */ /* 0x000fe20008000816 */
[----:B------:R-:W-:Y:S01]  /*12300*/  MOV R26, UR61 ;  /* 0x0000003d001a7c02 */ /* 0x000fe20008000f00 */
[----:B------:R-:W-:Y:S05]  /*12310*/  WARPSYNC.ALL ;  /* 0x0000000000007948 */ /* 0x000fea0003800000 */
[----:B------:R-:W-:Y:S01]  /*12320*/  @!P2 FMUL R196, R196, 0.5 ;  /* 0x3f000000c4c4a820 */ /* 0x000fe20000400000 */
[----:B------:R-:W-:-:S02]  /*12330*/  IMAD R26, R15, 0xa00, R26 ;  /* 0x00000a000f1a7824 */ /* 0x000fc400078e021a */
[----:B------:R-:W-:Y:S01]  /*12340*/  @!P4 FMUL R23, R23, 0.5 ;  /* 0x3f0000001717c820 */ /* 0x000fe20000400000 */
[----:B--2---:R-:W-:Y:S01]  /*12350*/  @!P6 FMUL R30, R30, R30 ;  /* 0x0000001e1e1ee220 */ /* 0x004fe20000400000 */
[----:B------:R-:W-:Y:S01]  /*12360*/  FSETP.GEU.AND P6, PT, R200, -126, PT ;  /* 0xc2fc0000c800780b */ /* 0x000fe20003fce000 */
[----:B------:R-:W-:Y:S01]  /*12370*/  @!P5 FMUL R27, R27, 0.5 ;  /* 0x3f0000001b1bd820 */ /* 0x000fe20000400000 */
[----:B------:R1:W2:Y:S01]  /*12380*/  MUFU.EX2 R199, R196 ;  /* 0x000000c400c77308 */ /* 0x0002a20000000800 */
[----:B------:R-:W-:Y:S01]  /*12390*/  FSETP.GEU.AND P3, PT, R197, -126, PT ;  /* 0xc2fc0000c500780b */ /* 0x000fe20003f6e000 */
[--C-:B------:R-:W-:Y:S01]  /*123a0*/  FFMA R42, R42, UR5, -R22.reuse ;  /* 0x000000052a2a7c23 */ /* 0x100fe20008000816 */
[----:B------:R-:W-:Y:S01]  /*123b0*/  R2UR UR58, R26 ;  /* 0x000000001a3a72ca */ /* 0x000fe200000e0000 */
[--C-:B------:R-:W-:Y:S01]  /*123c0*/  FFMA R43, R43, UR5, -R22.reuse ;  /* 0x000000052b2b7c23 */ /* 0x100fe20008000816 */
[--C-:B------:R-:W-:Y:S01]  /*123d0*/  FFMA R46, R46, UR5, -R22.reuse ;  /* 0x000000052e2e7c23 */ /* 0x100fe20008000816 */
[--C-:B------:R-:W-:Y:S01]  /*123e0*/  FFMA R47, R47, UR5, -R22.reuse ;  /* 0x000000052f2f7c23 */ /* 0x100fe20008000816 */
[--C-:B------:R-:W-:Y:S01]  /*123f0*/  FFMA R50, R50, UR5, -R22.reuse ;  /* 0x0000000532327c23 */ /* 0x100fe20008000816 */
[----:B------:R-:W3:Y:S01]  /*12400*/  MUFU.EX2 R23, R23 ;  /* 0x0000001700177308 */ /* 0x000ee20000000800 */
[--C-:B-1----:R-:W-:Y:S01]  /*12410*/  FFMA R196, R31, UR5, -R22.reuse ;  /* 0x000000051fc47c23 */ /* 0x102fe20008000816 */
[--C-:B------:R-:W-:Y:S01]  /*12420*/  FFMA R51, R51, UR5, -R22.reuse ;  /* 0x0000000533337c23 */ /* 0x100fe20008000816 */
[----:B------:R-:W-:Y:S01]  /*12430*/  @!P6 FMUL R200, R200, 0.5 ;  /* 0x3f000000c8c8e820 */ /* 0x000fe20000400000 */
[--C-:B------:R-:W-:Y:S01]  /*12440*/  FFMA R54, R54, UR5, -R22.reuse ;  /* 0x0000000536367c23 */ /* 0x100fe20008000816 */
[--C-:B------:R-:W-:Y:S01]  /*12450*/  FFMA R55, R55, UR5, -R22.reuse ;  /* 0x0000000537377c23 */ /* 0x100fe20008000816 */
[----:B------:R-:W-:Y:S01]  /*12460*/  @!P3 FMUL R197, R197, 0.5 ;  /* 0x3f000000c5c5b820 */ /* 0x000fe20000400000 */
[--C-:B------:R-:W-:Y:S01]  /*12470*/  FFMA R58, R58, UR5, -R22.reuse ;  /* 0x000000053a3a7c23 */ /* 0x100fe20008000816 */
[----:B------:R1:W4:Y:S01]  /*12480*/  MUFU.EX2 R31, R27 ;  /* 0x0000001b001f7308 */ /* 0x0003220000000800 */
[----:B--2---:R-:W-:Y:S01]  /*12490*/  @!P2 FMUL R199, R199, R199 ;  /* 0x000000c7c7c7a220 */ /* 0x004fe20000400000 */
[----:B------:R-:W-:Y:S01]  /*124a0*/  FSETP.GEU.AND P2, PT, R196, -126, PT ;  /* 0xc2fc0000c400780b */ /* 0x000fe20003f4e000 */
[--C-:B------:R-:W-:Y:S01]  /*124b0*/  FFMA R59, R59, UR5, -R22.reuse ;  /* 0x000000053b3b7c23 */ /* 0x100fe20008000816 */
[----:B------:R-:W-:Y:S01]  /*124c0*/  FFMA R62, R62, UR5, -R22 ;  /* 0x000000053e3e7c23 */ /* 0x000fe20008000816 */
[-C--:B------:R-:W-:Y:S01]  /*124d0*/  FMUL R184, R184, R199.reuse ;  /* 0x000000c7b8b87220 */ /* 0x080fe20000400000 */
[-C--:B------:R-:W-:Y:S01]  /*124e0*/  FMUL R185, R185, R199.reuse ;  /* 0x000000c7b9b97220 */ /* 0x080fe20000400000 */
[----:B------:R-:W-:Y:S01]  /*124f0*/  FMUL R188, R188, R199 ;  /* 0x000000c7bcbc7220 */ /* 0x000fe20000400000 */
[----:B------:R-:W2:Y:S01]  /*12500*/  MUFU.EX2 R39, R200 ;  /* 0x000000c800277308 */ /* 0x000ea20000000800 */
[----:B---3--:R-:W-:Y:S01]  /*12510*/  @!P4 FMUL R23, R23, R23 ;  /* 0x000000171717c220 */ /* 0x008fe20000400000 */
[----:B------:R-:W-:Y:S01]  /*12520*/  FSETP.GEU.AND P4, PT, R198, -126, PT ;  /* 0xc2fc0000c600780b */ /* 0x000fe20003f8e000 */
[----:B------:R-:W-:Y:S01]  /*12530*/  FMUL R189, R189, R199 ;  /* 0x000000c7bdbd7220 */ /* 0x000fe20000400000 */
[----:B-1----:R-:W-:Y:S01]  /*12540*/  MOV R27, 0xc0000010 ;  /* 0xc0000010001b7802 */ /* 0x002fe20000000f00 */
[----:B------:R-:W-:Y:S01]  /*12550*/  FFMA R12, R23, R12, R30 ;  /* 0x0000000c170c7223 */ /* 0x000fe2000000001e */
[----:B------:R-:W-:Y:S01]  /*12560*/  FMUL R186, R186, R23 ;  /* 0x00000017baba7220 */ /* 0x000fe20000400000 */
[----:B------:R-:W-:Y:S01]  /*12570*/  @!P2 FMUL R196, R196, 0.5 ;  /* 0x3f000000c4c4a820 */ /* 0x000fe20000400000 */
[----:B------:R-:W1:Y:S01]  /*12580*/  MUFU.EX2 R34, R197 ;  /* 0x000000c500227308 */ /* 0x000e620000000800 */
[----:B----4-:R-:W-:Y:S01]  /*12590*/  @!P5 FMUL R31, R31, R31 ;  /* 0x0000001f1f1fd220 */ /* 0x010fe20000400000 */
[----:B------:R-:W-:Y:S01]  /*125a0*/  FSETP.GEU.AND P5, PT, R201, -126, PT ;  /* 0xc2fc0000c900780b */ /* 0x000fe20003fae000 */
[-C--:B------:R-:W-:Y:S01]  /*125b0*/  FMUL R187, R187, R23.reuse ;  /* 0x00000017bbbb7220 */ /* 0x080fe20000400000 */
[----:B------:R-:W-:Y:S01]  /*125c0*/  R2UR UR59, R27 ;  /* 0x000000001b3b72ca */ /* 0x000fe200000e0000 */
[-C--:B------:R-:W-:Y:S01]  /*125d0*/  FMUL R190, R190, R23.reuse ;  /* 0x00000017bebe7220 */ /* 0x080fe20000400000 */
[----:B------:R-:W-:Y:S01]  /*125e0*/  FMUL R191, R191, R23 ;  /* 0x00000017bfbf7220 */ /* 0x000fe20000400000 */
[----:B------:R-:W-:Y:S01]  /*125f0*/  @!P4 FMUL R198, R198, 0.5 ;  /* 0x3f000000c6c6c820 */ /* 0x000fe20000400000 */
[----:B------:R-:W3:Y:S01]  /*12600*/  MUFU.EX2 R35, R196 ;  /* 0x000000c400237308 */ /* 0x000ee20000000800 */
[----:B--2---:R-:W-:Y:S01]  /*12610*/  @!P6 FMUL R39, R39, R39 ;  /* 0x000000272727e220 */ /* 0x004fe20000400000 */
[----:B------:R-:W-:Y:S01]  /*12620*/  FSETP.GEU.AND P6, PT, R28, -126, PT ;  /* 0xc2fc00001c00780b */ /* 0x000fe20003fce000 */
[-C--:B------:R-:W-:Y:S01]  /*12630*/  FMUL R176, R176, R199.reuse ;  /* 0x000000c7b0b07220 */ /* 0x080fe20000400000 */
[-C--:B------:R-:W-:Y:S01]  /*12640*/  FMUL R177, R177, R199.reuse ;  /* 0x000000c7b1b17220 */ /* 0x080fe20000400000 */
[-C--:B------:R-:W-:Y:S01]  /*12650*/  FMUL R180, R180, R199.reuse ;  /* 0x000000c7b4b47220 */ /* 0x080fe20000400000 */
[----:B------:R-:W-:Y:S01]  /*12660*/  FMUL R181, R181, R199 ;  /* 0x000000c7b5b57220 */ /* 0x000fe20000400000 */
[----:B------:R-:W-:Y:S01]  /*12670*/  @!P5 FMUL R201, R201, 0.5 ;  /* 0x3f000000c9c9d820 */ /* 0x000fe20000400000 */
[----:B------:R-:W2:Y:S01]  /*12680*/  MUFU.EX2 R38, R198 ;  /* 0x000000c600267308 */ /* 0x000ea20000000800 */
[----:B-1----:R-:W-:Y:S01]  /*12690*/  @!P3 FMUL R34, R34, R34 ;  /* 0x000000222222b220 */ /* 0x002fe20000400000 */
[-C--:B------:R-:W-:Y:S01]  /*126a0*/  FMUL R178, R178, R23.reuse ;  /* 0x00000017b2b27220 */ /* 0x080fe20000400000 */
[-C--:B------:R-:W-:Y:S01]  /*126b0*/  FMUL R179, R179, R23.reuse ;  /* 0x00000017b3b37220 */ /* 0x080fe20000400000 */
[-C--:B------:R-:W-:Y:S01]  /*126c0*/  FMUL R182, R182, R23.reuse ;  /* 0x00000017b6b67220 */ /* 0x080fe20000400000 */
[----:B------:R-:W-:Y:S01]  /*126d0*/  FMUL R183, R183, R23 ;  /* 0x00000017b7b77220 */ /* 0x000fe20000400000 */
[----:B------:R-:W-:Y:S01]  /*126e0*/  FMUL R168, R168, R199 ;  /* 0x000000c7a8a87220 */ /* 0x000fe20000400000 */
[----:B------:R-:W-:Y:S01]  /*126f0*/  @!P6 FMUL R28, R28, 0.5 ;  /* 0x3f0000001c1ce820 */ /* 0x000fe20000400000 */
[----:B------:R-:W1:Y:S01]  /*12700*/  MUFU.EX2 R195, R201 ;  /* 0x000000c900c37308 */ /* 0x000e620000000800 */
[----:B---3--:R-:W-:Y:S01]  /*12710*/  @!P2 FMUL R35, R35, R35 ;  /* 0x000000232323a220 */ /* 0x008fe20000400000 */
[----:B------:R-:W-:Y:S01]  /*12720*/  FSETP.GEU.AND P2, PT, R24, -126, PT ;  /* 0xc2fc00001800780b */ /* 0x000fe20003f4e000 */
[-C--:B------:R-:W-:Y:S01]  /*12730*/  FMUL R169, R169, R199.reuse ;  /* 0x000000c7a9a97220 */ /* 0x080fe20000400000 */
[-C--:B------:R-:W-:Y:S01]  /*12740*/  FMUL R172, R172, R199.reuse ;  /* 0x000000c7acac7220 */ /* 0x080fe20000400000 */
[----:B------:R-:W-:Y:S01]  /*12750*/  FMUL R173, R173, R199 ;  /* 0x000000c7adad7220 */ /* 0x000fe20000400000 */
[-C--:B------:R-:W-:Y:S01]  /*12760*/  FMUL R170, R170, R23.reuse ;  /* 0x00000017aaaa7220 */ /* 0x080fe20000400000 */
[-C--:B------:R-:W-:Y:S01]  /*12770*/  FMUL R171, R171, R23.reuse ;  /* 0x00000017abab7220 */ /* 0x080fe20000400000 */
[----:B------:R3:W4:Y:S01]  /*12780*/  MUFU.EX2 R200, R28 ;  /* 0x0000001c00c87308 */ /* 0x0007220000000800 */
[----:B--2---:R-:W-:Y:S01]  /*12790*/  @!P4 FMUL R38, R38, R38 ;  /* 0x000000262626c220 */ /* 0x004fe20000400000 */
[----:B------:R-:W-:Y:S01]  /*127a0*/  FSETP.GEU.AND P4, PT, R25, -126, PT ;  /* 0xc2fc00001900780b */ /* 0x000fe20003f8e000 */
[-C--:B------:R-:W-:Y:S01]  /*127b0*/  FMUL R174, R174, R23.reuse ;  /* 0x00000017aeae7220 */ /* 0x080fe20000400000 */
[----:B------:R-:W-:Y:S01]  /*127c0*/  FMUL R175, R175, R23 ;  /* 0x00000017afaf7220 */ /* 0x000fe20000400000 */
[-C--:B------:R-:W-:Y:S01]  /*127d0*/  FMUL R160, R160, R199.reuse ;  /* 0x000000c7a0a07220 */ /* 0x080fe20000400000 */
[-C--:B------:R-:W-:Y:S01]  /*127e0*/  FMUL R161, R161, R199.reuse ;  /* 0x000000c7a1a17220 */ /* 0x080fe20000400000 */
[----:B------:R-:W-:Y:S01]  /*127f0*/  @!P2 FMUL R24, R24, 0.5 ;  /* 0x3f0000001818a820 */ /* 0x000fe20000400000 */
[----:B------:R-:W-:Y:S01]  /*12800*/  FMUL R164, R164, R199 ;  /* 0x000000c7a4a47220 */ /* 0x000fe20000400000 */
[----:B---3--:R-:W-:-:S02]  /*12810*/  VIADD R28, R26, 0x400 ;  /* 0x000004001a1c7836 */ /* 0x008fc40000000000 */
[----:B-1----:R-:W-:Y:S01]  /*12820*/  @!P5 FMUL R195, R195, R195 ;  /* 0x000000c3c3c3d220 */ /* 0x002fe20000400000 */
[----:B------:R-:W-:Y:S01]  /*12830*/  FSETP.GEU.AND P5, PT, R29, -126, PT ;  /* 0xc2fc00001d00780b */ /* 0x000fe20003fae000 */
[----:B------:R1:W2:Y:S01]  /*12840*/  MUFU.EX2 R198, R24 ;  /* 0x0000001800c67308 */ /* 0x0002a20000000800 */
[----:B------:R-:W-:Y:S01]  /*12850*/  FMUL R165, R165, R199 ;  /* 0x000000c7a5a57220 */ /* 0x000fe20000400000 */
[----:B------:R-:W-:Y:S01]  /*12860*/  R2UR UR6, R28 ;  /* 0x000000001c0672ca */ /* 0x000fe200000e0000 */
[----:B------:R-:W-:Y:S02]  /*12870*/  VIADD R28, R26, 0x800 ;  /* 0x000008001a1c7836 */ /* 0x000fe40000000000 */
[----:B------:R-:W-:Y:S01]  /*12880*/  @!P4 FMUL R25, R25, 0.5 ;  /* 0x3f0000001919c820 */ /* 0x000fe20000400000 */
[----:B----4-:R-:W-:Y:S01]  /*12890*/  @!P6 FMUL R200, R200, R200 ;  /* 0x000000c8c8c8e220 */ /* 0x010fe20000400000 */
[-C--:B------:R-:W-:Y:S01]  /*128a0*/  FMUL R162, R162, R23.reuse ;  /* 0x00000017a2a27220 */ /* 0x080fe20000400000 */
[----:B------:R-:W-:Y:S01]  /*128b0*/  FMUL R163, R163, R23 ;  /* 0x00000017a3a37220 */ /* 0x000fe20000400000 */
[----:B------:R-:W-:Y:S01]  /*128c0*/  R2UR UR14, R28 ;  /* 0x000000001c0e72ca */ /* 0x000fe200000e0000 */
[C---:B------:R-:W-:Y:S01]  /*128d0*/  VIADD R28, R26.reuse, 0x220 ;  /* 0x000002201a1c7836 */ /* 0x040fe20000000000 */
[----:B------:R3:W4:Y:S01]  /*128e0*/  MUFU.EX2 R197, R25 ;  /* 0x0000001900c57308 */ /* 0x0007220000000800 */
[----:B-1----:R-:W-:-:S02]  /*128f0*/  VIADD R24, R26, 0x200 ;  /* 0x000002001a187836 */ /* 0x002fc40000000000 */
[----:B------:R-:W-:Y:S01]  /*12900*/  @!P5 FMUL R29, R29, 0.5 ;  /* 0x3f0000001d1dd820 */ /* 0x000fe20000400000 */
[-C--:B------:R-:W-:Y:S01]  /*12910*/  FMUL R166, R166, R23.reuse ;  /* 0x00000017a6a67220 */ /* 0x080fe20000400000 */
[----:B------:R-:W-:Y:S01]  /*12920*/  R2UR UR22, R28 ;  /* 0x000000001c1672ca */ /* 0x000fe200000e0000 */
[----:B------:R-:W-:Y:S01]  /*12930*/  FMUL R167, R167, R23 ;  /* 0x00000017a7a77220 */ /* 0x000fe20000400000 */
[----:B------:R-:W-:Y:S01]  /*12940*/  IADD3 R28, R26, 0x820, RZ ;  /* 0x000008201a1c7810 */ /* 0x000fe20007ffe0ff */
[----:B--2---:R-:W-:Y:S01]  /*12950*/  @!P2 FMUL R198, R198, R198 ;  /* 0x000000c6c6c6a220 */ /* 0x004fe20000400000 */
[----:B------:R1:W2:Y:S01]  /*12960*/  MUFU.EX2 R201, R29 ;  /* 0x0000001d00c97308 */ /* 0x0002a20000000800 */
[----:B---3--:R-:W-:Y:S01]  /*12970*/  MOV R25, 0xc0000010 ;  /* 0xc000001000197802 */ /* 0x008fe20000000f00 */
[-C--:B------:R-:W-:Y:S01]  /*12980*/  FMUL R152, R152, R199.reuse ;  /* 0x000000c798987220 */ /* 0x080fe20000400000 */
[----:B------:R-:W-:Y:S01]  /*12990*/  R2UR UR34, R28 ;  /* 0x000000001c2272ca */ /* 0x000fe200000e0000 */
[-C--:B------:R-:W-:Y:S01]  /*129a0*/  FMUL R153, R153, R199.reuse ;  /* 0x000000c799997220 */ /* 0x080fe20000400000 */
[----:B------:R-:W-:Y:S01]  /*129b0*/  IADD3 R28, R26, 0x240, RZ ;  /* 0x000002401a1c7810 */ /* 0x000fe20007ffe0ff */
[-C--:B------:R-:W-:Y:S01]  /*129c0*/  FMUL R156, R156, R199.reuse ;  /* 0x000000c79c9c7220 */ /* 0x080fe20000400000 */
[----:B------:R-:W-:Y:S01]  /*129d0*/  R2UR UR55, R25 ;  /* 0x00000000193772ca */ /* 0x000fe200000e0000 */
[----:B------:R-:W-:Y:S01]  /*129e0*/  FMUL R157, R157, R199 ;  /* 0x000000c79d9d7220 */ /* 0x000fe20000400000 */
[----:B------:R-:W-:Y:S01]  /*129f0*/  R2UR UR42, R28 ;  /* 0x000000001c2a72ca */ /* 0x000fe200000e0000 */
[----:B------:R-:W-:Y:S01]  /*12a00*/  VIADD R28, R26, 0x440 ;  /* 0x000004401a1c7836 */ /* 0x000fe20000000000 */
[----:B-1----:R-:W-:Y:S01]  /*12a10*/  MOV R29, 0xc0000010 ;  /* 0xc0000010001d7802 */ /* 0x002fe20000000f00 */
[----:B----4-:R-:W-:Y:S01]  /*12a20*/  @!P4 FMUL R197, R197, R197 ;  /* 0x000000c5c5c5c220 */ /* 0x010fe20000400000 */
[----:B------:R-:W-:Y:S01]  /*12a30*/  R2UR UR11, R25 ;  /* 0x00000000190b72ca */ /* 0x000fe200000e0000 */
[----:B------:R-:W-:Y:S01]  /*12a40*/  FMUL R154, R154, R23 ;  /* 0x000000179a9a7220 */ /* 0x000fe20000400000 */
[----:B------:R-:W-:Y:S01]  /*12a50*/  R2UR UR46, R28 ;  /* 0x000000001c2e72ca */ /* 0x000fe200000e0000 */
[----:B------:R-:W-:-:S02]  /*12a60*/  VIADD R28, R26, 0x840 ;  /* 0x000008401a1c7836 */ /* 0x000fc40000000000 */
[----:B--2---:R-:W-:Y:S01]  /*12a70*/  @!P5 FMUL R201, R201, R201 ;  /* 0x000000c9c9c9d220 */ /* 0x004fe20000400000 */
[----:B------:R-:W-:Y:S01]  /*12a80*/  R2UR UR7, R29 ;  /* 0x000000001d0772ca */ /* 0x000fe200000e0000 */
[-C--:B------:R-:W-:Y:S01]  /*12a90*/  FMUL R155, R155, R23.reuse ;  /* 0x000000179b9b7220 */ /* 0x080fe20000400000 */
[----:B------:R-:W-:Y:S01]  /*12aa0*/  R2UR UR15, R29 ;  /* 0x000000001d0f72ca */ /* 0x000fe200000e0000 */
[-C--:B------:R-:W-:Y:S01]  /*12ab0*/  FMUL R158, R158, R23.reuse ;  /* 0x000000179e9e7220 */ /* 0x080fe20000400000 */
[----:B------:R-:W-:Y:S01]  /*12ac0*/  R2UR UR24, R28 ;  /* 0x000000001c1872ca */ /* 0x000fe200000e0000 */
[----:B------:R-:W-:Y:S01]  /*12ad0*/  VIADD R28, R26, 0x460 ;  /* 0x000004601a1c7836 */ /* 0x000fe20000000000 */
[----:B------:R-:W-:Y:S01]  /*12ae0*/  R2UR UR19, R25 ;  /* 0x00000000191372ca */ /* 0x000fe200000e0000 */
[----:B------:R-:W-:Y:S01]  /*12af0*/  FMUL R159, R159, R23 ;  /* 0x000000179f9f7220 */ /* 0x000fe20000400000 */
[----:B------:R-:W-:Y:S01]  /*12b00*/  R2UR UR23, R29 ;  /* 0x000000001d1772ca */ /* 0x000fe200000e0000 */
[----:B------:R-:W-:Y:S01]  /*12b10*/  FFMA R14, R199, R14, R198 ;  /* 0x0000000ec70e7223 */ /* 0x000fe200000000c6 */
[----:B------:R-:W-:Y:S01]  /*12b20*/  R2UR UR27, R25 ;  /* 0x00000000191b72ca */ /* 0x000fe200000e0000 */
[--C-:B------:R-:W-:Y:S01]  /*12b30*/  FFMA R63, R63, UR5, -R22.reuse ;  /* 0x000000053f3f7c23 */ /* 0x100fe20008000816 */
        /* <DEDUP_REMOVED lines=19> */
[----:B------:R-:W-:Y:S01]  /*12c70*/  FADD R25, R12, R31 ;  /* 0x0000001f0c197221 */ /* 0x000fe20000000000 */
[----:B------:R-:W-:Y:S01]  /*12c80*/  R2UR UR8, R28 ;  /* 0x000000001c0872ca */ /* 0x000fe200000e0000 */
[----:B------:R-:W-:Y:S01]  /*12c90*/  FFMA R83, R83, UR5, -R22 ;  /* 0x0000000553537c23 */ /* 0x000fe20008000816 */
[----:B------:R-:W-:Y:S01]  /*12ca0*/  F2FP.F16.F32.PACK_AB R29, R31, R30 ;  /* 0x0000001e1f1d723e */ /* 0x000fe200000000ff */
[----:B------:R-:W-:Y:S01]  /*12cb0*/  FADD R12, R25, R34 ;  /* 0x00000022190c7221 */ /* 0x000fe20000000000 */
[----:B------:R-:W-:Y:S01]  /*12cc0*/  F2FP.F16.F32.PACK_AB R31, R35, R34 ;  /* 0x00000022231f723e */ /* 0x000fe200000000ff */
[----:B------:R-:W-:Y:S01]  /*12cd0*/  FADD R25, R14, R197 ;  /* 0x000000c50e197221 */ /* 0x000fe20000000000 */
[----:B------:R-:W-:Y:S01]  /*12ce0*/  F2FP.F16.F32.PACK_AB R28, R197, R198 ;  /* 0x000000c6c51c723e */ /* 0x000fe200000000ff */
[--C-:B------:R-:W-:Y:S01]  /*12cf0*/  FFMA R86, R86, UR5, -R22.reuse ;  /* 0x0000000556567c23 */ /* 0x100fe20008000816 */
[----:B------:R-:W-:Y:S01]  /*12d00*/  F2FP.F16.F32.PACK_AB R30, R201, R200 ;  /* 0x000000c8c91e723e */ /* 0x000fe200000000ff */
[--C-:B------:R-:W-:Y:S01]  /*12d10*/  FFMA R87, R87, UR5, -R22.reuse ;  /* 0x0000000557577c23 */ /* 0x100fe20008000816 */
[----:B------:R-:W-:Y:S01]  /*12d20*/  R2UR UR54, R24 ;  /* 0x00000000183672ca */ /* 0x000fe200000e0000 */
[----:B------:R-:W-:Y:S01]  /*12d30*/  VIADD R24, R26, 0x600 ;  /* 0x000006001a187836 */ /* 0x000fe20000000000 */
[----:B------:R-:W-:Y:S01]  /*12d40*/  WARPGROUP.ARRIVE ;  /* 0x00000000000079c5 */ /* 0x000fe20000000000 */
[----:B------:R-:W-:Y:S01]  /*12d50*/  FSETP.GEU.AND P3, PT, R202, -126, PT ;  /* 0xc2fc0000ca00780b */ /* 0x000fe20003f6e000 */
[--C-:B------:R-:W-:Y:S01]  /*12d60*/  FFMA R90, R90, UR5, -R22.reuse ;  /* 0x000000055a5a7c23 */ /* 0x100fe20008000816 */
[----:B------:R-:W-:Y:S01]  /*12d70*/  FSETP.GEU.AND P4, PT, R36, -126, PT ;  /* 0xc2fc00002400780b */ /* 0x000fe20003f8e000 */
[--C-:B------:R-:W-:Y:S01]  /*12d80*/  FFMA R91, R91, UR5, -R22.reuse ;  /* 0x000000055b5b7c23 */ /* 0x100fe20008000816 */
[----:B------:R-:W-:Y:S01]  /*12d90*/  R2UR UR10, R24 ;  /* 0x00000000180a72ca */ /* 0x000fe200000e0000 */
[----:B------:R-:W-:Y:S01]  /*12da0*/  HGMMA.64x16x16.F32 R184, R28, gdesc[UR56].tnspB, R184, gsb0 ;  /* 0x402000381cb87df0 */ /* 0x000fe200080008b8 */
[----:B------:R-:W-:Y:S01]  /*12db0*/  FSETP.GEU.AND P6, PT, R37, -126, PT ;  /* 0xc2fc00002500780b */ /* 0x000fe20003fce000 */
[--C-:B------:R-:W-:Y:S01]  /*12dc0*/  FFMA R94, R94, UR5, -R22.reuse ;  /* 0x000000055e5e7c23 */ /* 0x100fe20008000816 */
[----:B------:R-:W-:Y:S01]  /*12dd0*/  FSETP.GEU.AND P2, PT, R33, -126, PT ;  /* 0xc2fc00002100780b */ /* 0x000fe20003f4e000 */
[--C-:B------:R-:W-:Y:S01]  /*12de0*/  FFMA R95, R95, UR5, -R22.reuse ;  /* 0x000000055f5f7c23 */ /* 0x100fe20008000816 */
[----:B------:R-:W-:Y:S01]  /*12df0*/  IADD3 R24, R26, 0x20, RZ ;  /* 0x000000201a187810 */ /* 0x000fe20007ffe0ff */
[--C-:B------:R-:W-:Y:S01]  /*12e00*/  FFMA R98, R98, UR5, -R22.reuse ;  /* 0x0000000562627c23 */ /* 0x100fe20008000816 */
[----:B------:R-:W-:Y:S01]  /*12e10*/  FSETP.GEU.AND P5, PT, R42, -126, PT ;  /* 0xc2fc00002a00780b */ /* 0x000fe20003fae000 */
[----:B------:R-:W-:Y:S01]  /*12e20*/  @!P3 FMUL R202, R202, 0.5 ;  /* 0x3f000000cacab820 */ /* 0x000fe20000400000 */
[----:B------:R-:W-:Y:S01]  /*12e30*/  R2UR UR18, R24 ;  /* 0x00000000181272ca */ /* 0x000fe200000e0000 */
[----:B------:R-:W-:Y:S01]  /*12e40*/  @!P4 FMUL R36, R36, 0.5 ;  /* 0x3f0000002424c820 */ /* 0x000fe20000400000 */
[----:B------:R-:W-:Y:S01]  /*12e50*/  IADD3 R24, R26, 0x420, RZ ;  /* 0x000004201a187810 */ /* 0x000fe20007ffe0ff */
[----:B------:R-:W1:Y:S01]  /*12e60*/  MUFU.EX2 R196, R202 ;  /* 0x000000ca00c47308 */ /* 0x000e620000000800 */
[----:B------:R-:W-:Y:S01]  /*12e70*/  FFMA R99, R99, UR5, -R22 ;  /* 0x0000000563637c23 */ /* 0x000fe20008000816 */
[----:B------:R-:W-:Y:S01]  /*12e80*/  @!P6 FMUL R37, R37, 0.5 ;  /* 0x3f0000002525e820 */ /* 0x000fe20000400000 */
[----:B------:R-:W-:Y:S01]  /*12e90*/  R2UR UR26, R24 ;  /* 0x00000000181a72ca */ /* 0x000fe200000e0000 */
[----:B------:R-:W-:Y:S01]  /*12ea0*/  @!P2 FMUL R33, R33, 0.5 ;  /* 0x3f0000002121a820 */ /* 0x000fe20000400000 */
[----:B------:R-:W-:-:S02]  /*12eb0*/  VIADD R24, R26, 0x620 ;  /* 0x000006201a187836 */ /* 0x000fc40000000000 */
[--C-:B------:R-:W-:Y:S01]  /*12ec0*/  FFMA R102, R102, UR5, -R22.reuse ;  /* 0x0000000566667c23 */ /* 0x100fe20008000816 */
[--C-:B------:R-:W-:Y:S01]  /*12ed0*/  FFMA R103, R103, UR5, -R22.reuse ;  /* 0x0000000567677c23 */ /* 0x100fe20008000816 */
[----:B------:R-:W2:Y:S01]  /*12ee0*/  MUFU.EX2 R203, R33 ;  /* 0x0000002100cb7308 */ /* 0x000ea20000000800 */
[----:B------:R-:W-:Y:S01]  /*12ef0*/  @!P5 FMUL R42, R42, 0.5 ;  /* 0x3f0000002a2ad820 */ /* 0x000fe20000400000 */
[----:B------:R-:W-:Y:S01]  /*12f00*/  R2UR UR30, R24 ;  /* 0x00000000181e72ca */ /* 0x000fe200000e0000 */
[----:B------:R-:W-:Y:S02]  /*12f10*/  VIADD R24, R26, 0x40 ;  /* 0x000000401a187836 */ /* 0x000fe40000000000 */
[--C-:B------:R-:W-:Y:S01]  /*12f20*/  FFMA R106, R106, UR5, -R22.reuse ;  /* 0x000000056a6a7c23 */ /* 0x100fe20008000816 */
[--C-:B------:R-:W-:Y:S01]  /*12f30*/  FFMA R107, R107, UR5, -R22.reuse ;  /* 0x000000056b6b7c23 */ /* 0x100fe20008000816 */
[--C-:B------:R-:W-:Y:S01]  /*12f40*/  FFMA R110, R110, UR5, -R22.reuse ;  /* 0x000000056e6e7c23 */ /* 0x100fe20008000816 */
[--C-:B------:R-:W-:Y:S01]  /*12f50*/  FFMA R111, R111, UR5, -R22.reuse ;  /* 0x000000056f6f7c23 */ /* 0x100fe20008000816 */
[----:B------:R-:W3:Y:S01]  /*12f60*/  MUFU.EX2 R36, R36 ;  /* 0x0000002400247308 */ /* 0x000ee20000000800 */
[----:B-1----:R-:W-:Y:S01]  /*12f70*/  @!P3 FMUL R196, R196, R196 ;  /* 0x000000c4c4c4b220 */ /* 0x002fe20000400000 */
[----:B------:R-:W-:Y:S01]  /*12f80*/  FSETP.GEU.AND P3, PT, R32, -126, PT ;  /* 0xc2fc00002000780b */ /* 0x000fe20003f6e000 */
[--C-:B------:R-:W-:Y:S01]  /*12f90*/  FFMA R114, R114, UR5, -R22.reuse ;  /* 0x0000000572727c23 */ /* 0x100fe20008000816 */
[----:B------:R-:W-:Y:S01]  /*12fa0*/  R2UR UR38, R24 ;  /* 0x00000000182672ca */ /* 0x000fe200000e0000 */
[--C-:B------:R-:W-:Y:S01]  /*12fb0*/  FFMA R115, R115, UR5, -R22.reuse ;  /* 0x0000000573737c23 */ /* 0x100fe20008000816 */
[----:B------:R-:W-:Y:S01]  /*12fc0*/  IADD3 R24, R26, 0x640, RZ ;  /* 0x000006401a187810 */ /* 0x000fe20007ffe0ff */
[--C-:B------:R-:W-:Y:S01]  /*12fd0*/  FFMA R118, R118, UR5, -R22.reuse ;  /* 0x0000000576767c23 */ /* 0x100fe20008000816 */
[----:B------:R-:W1:Y:S01]  /*12fe0*/  MUFU.EX2 R37, R37 ;  /* 0x0000002500257308 */ /* 0x000e620000000800 */
[----:B--2---:R-:W-:Y:S01]  /*12ff0*/  @!P2 FMUL R203, R203, R203 ;  /* 0x000000cbcbcba220 */ /* 0x004fe20000400000 */
[----:B------:R-:W-:Y:S01]  /*13000*/  FSETP.GEU.AND P2, PT, R46, -126, PT ;  /* 0xc2fc00002e00780b */ /* 0x000fe20003f4e000 */
[----:B------:R-:W-:Y:S01]  /*13010*/  FFMA R119, R119, UR5, -R22 ;  /* 0x0000000577777c23 */ /* 0x000fe20008000816 */
[----:B------:R-:W-:Y:S01]  /*13020*/  R2UR UR50, R24 ;  /* 0x00000000183272ca */ /* 0x000fe200000e0000 */
[----:B------:R-:W-:Y:S01]  /*13030*/  VIADD R24, R26, 0x260 ;  /* 0x000002601a187836 */ /* 0x000fe20000000000 */
[----:B------:R-:W-:-:S02]  /*13040*/  WARPGROUP.DEPBAR.LE gsb0, 0x0 ;  /* 0x00008000000079c5 */ /* 0x000fc40000010000 */
[----:B------:R-:W-:Y:S01]  /*13050*/  WARPGROUP.ARRIVE ;  /* 0x00000000000079c5 */ /* 0x000fe20000000000 */
[----:B------:R-:W-:Y:S01]  /*13060*/  @!P3 FMUL R32, R32, 0.5 ;  /* 0x3f0000002020b820 */ /* 0x000fe20000400000 */
[----:B---3--:R-:W-:Y:S01]  /*13070*/  @!P4 FMUL R36, R36, R36 ;  /* 0x000000242424c220 */ /* 0x008fe20000400000 */
[----:B------:R-:W2:Y:S01]  /*13080*/  MUFU.EX2 R42, R42 ;  /* 0x0000002a002a7308 */ /* 0x000ea20000000800 */
[----:B------:R-:W-:Y:S01]  /*13090*/  FSETP.GEU.AND P4, PT, R47, -126, PT ;  /* 0xc2fc00002f00780b */ /* 0x000fe20003f8e000 */
[--C-:B------:R-:W-:Y:S01]  /*130a0*/  FFMA R122, R122, UR5, -R22.reuse ;  /* 0x000000057a7a7c23 */ /* 0x100fe20008000816 */
[----:B------:R-:W-:Y:S01]  /*130b0*/  HGMMA.64x16x16.F32 R176, R28, gdesc[UR52].tnspB, R176, gsb0 ;  /* 0x402000341cb07df0 */ /* 0x000fe200080008b0 */
[----:B------:R-:W-:Y:S01]  /*130c0*/  @!P2 FMUL R46, R46, 0.5 ;  /* 0x3f0000002e2ea820 */ /* 0x000fe20000400000 */
[----:B------:R-:W-:Y:S01]  /*130d0*/  MOV R33, 0xc0000010 ;  /* 0xc000001000217802 */ /* 0x000fe20000000f00 */
[----:B-1----:R-:W-:Y:S01]  /*130e0*/  @!P6 FMUL R37, R37, R37 ;  /* 0x000000252525e220 */ /* 0x002fe20000400000 */
[----:B------:R-:W-:Y:S01]  /*130f0*/  FSETP.GEU.AND P6, PT, R40, -126, PT ;  /* 0xc2fc00002800780b */ /* 0x000fe20003fce000 */
[----:B------:R1:W3:Y:S01]  /*13100*/  MUFU.EX2 R202, R32 ;  /* 0x0000002000ca7308 */ /* 0x0002e20000000800 */
[----:B------:R-:W-:Y:S01]  /*13110*/  R2UR UR20, R24 ;  /* 0x00000000181472ca */ /* 0x000fe200000e0000 */
[--C-:B------:R-:W-:Y:S01]  /*13120*/  FFMA R123, R123, UR5, -R22.reuse ;  /* 0x000000057b7b7c23 */ /* 0x100fe20008000816 */
[----:B------:R-:W-:Y:S01]  /*13130*/  IADD3 R24, R26, 0x660, RZ ;  /* 0x000006601a187810 */ /* 0x000fe20007ffe0ff */
[--C-:B------:R-:W-:Y:S01]  /*13140*/  FFMA R126, R126, UR5, -R22.reuse ;  /* 0x000000057e7e7c23 */ /* 0x100fe20008000816 */
[----:B------:R-:W-:Y:S01]  /*13150*/  R2UR UR17, R33 ;  /* 0x00000000211172ca */ /* 0x000fe200000e0000 */
[----:B------:R-:W-:Y:S01]  /*13160*/  @!P4 FMUL R47, R47, 0.5 ;  /* 0x3f0000002f2fc820 */ /* 0x000fe20000400000 */
[--C-:B------:R-:W-:Y:S01]  /*13170*/  FFMA R127, R127, UR5, -R22.reuse ;  /* 0x000000057f7f7c23 */ /* 0x100fe20008000816 */
[----:B------:R-:W4:Y:S01]  /*13180*/  MUFU.EX2 R46, R46 ;  /* 0x0000002e002e7308 */ /* 0x000f220000000800 */
[----:B--2---:R-:W-:Y:S01]  /*13190*/  @!P5 FMUL R42, R42, R42 ;  /* 0x0000002a2a2ad220 */ /* 0x004fe20000400000 */
[----:B------:R-:W-:Y:S01]  /*131a0*/  FSETP.GEU.AND P5, PT, R41, -126, PT ;  /* 0xc2fc00002900780b */ /* 0x000fe20003fae000 */
[--C-:B------:R-:W-:Y:S01]  /*131b0*/  FFMA R130, R130, UR5, -R22.reuse ;  /* 0x0000000582827c23 */ /* 0x100fe20008000816 */
[----:B------:R-:W-:Y:S01]  /*131c0*/  @!P6 FMUL R40, R40, 0.5 ;  /* 0x3f0000002828e820 */ /* 0x000fe20000400000 */
[----:B-1----:R-:W-:Y:S01]  /*131d0*/  IADD3 R32, R26, 0x60, RZ ;  /* 0x000000601a207810 */ /* 0x002fe20007ffe0ff */
[--C-:B------:R-:W-:Y:S01]  /*131e0*/  FFMA R131, R131, UR5, -R22.reuse ;  /* 0x0000000583837c23 */ /* 0x100fe20008000816 */
[--C-:B------:R-:W-:Y:S01]  /*131f0*/  FFMA R134, R134, UR5, -R22.reuse ;  /* 0x0000000586867c23 */ /* 0x100fe20008000816 */
[----:B------:R-:W1:Y:S01]  /*13200*/  MUFU.EX2 R47, R47 ;  /* 0x0000002f002f7308 */ /* 0x000e620000000800 */
[----:B---3--:R-:W-:Y:S01]  /*13210*/  @!P3 FMUL R202, R202, R202 ;  /* 0x000000cacacab220 */ /* 0x008fe20000400000 */
[----:B------:R-:W-:Y:S01]  /*13220*/  FSETP.GEU.AND P3, PT, R43, -126, PT ;  /* 0xc2fc00002b00780b */ /* 0x000fe20003f6e000 */
[--C-:B------:R-:W-:Y:S01]  /*13230*/  FFMA R135, R135, UR5, -R22.reuse ;  /* 0x0000000587877c23 */ /* 0x100fe20008000816 */
[----:B------:R-:W-:Y:S01]  /*13240*/  R2UR UR16, R32 ;  /* 0x00000000201072ca */ /* 0x000fe200000e0000 */
[--C-:B------:R-:W-:Y:S01]  /*13250*/  FFMA R138, R138, UR5, -R22.reuse ;  /* 0x000000058a8a7c23 */ /* 0x100fe20008000816 */
[--C-:B------:R-:W-:Y:S01]  /*13260*/  FFMA R139, R139, UR5, -R22.reuse ;  /* 0x000000058b8b7c23 */ /* 0x100fe20008000816 */
[----:B------:R-:W-:Y:S01]  /*13270*/  @!P5 FMUL R41, R41, 0.5 ;  /* 0x3f0000002929d820 */ /* 0x000fe20000400000 */
[----:B------:R-:W2:Y:S01]  /*13280*/  MUFU.EX2 R40, R40 ;  /* 0x0000002800287308 */ /* 0x000ea20000000800 */
        /* <DEDUP_REMOVED lines=8> */
[----:B-1----:R-:W-:Y:S01]  /*13310*/  @!P4 FMUL R47, R47, R47 ;  /* 0x0000002f2f2fc220 */ /* 0x002fe20000400000 */
[----:B------:R-:W-:Y:S01]  /*13320*/  FSETP.GEU.AND P4, PT, R50, -126, PT ;  /* 0xc2fc00003200780b */ /* 0x000fe20003f8e000 */
[----:B------:R-:W-:Y:S01]  /*13330*/  FFMA R150, R150, UR5, -R22 ;  /* 0x0000000596967c23 */ /* 0x000fe20008000816 */
[----:B------:R-:W-:Y:S01]  /*13340*/  R2UR UR12, R24 ;  /* 0x00000000180c72ca */ /* 0x000fe200000e0000 */
[----:B------:R-:W-:-:S02]  /*13350*/  WARPGROUP.DEPBAR.LE gsb0, 0x0 ;  /* 0x00008000000079c5 */ /* 0x000fc40000010000 */
[----:B------:R-:W-:Y:S01]  /*13360*/  WARPGROUP.ARRIVE ;  /* 0x00000000000079c5 */ /* 0x000fe20000000000 */
[----:B------:R-:W1:Y:S01]  /*13370*/  MUFU.EX2 R43, R43 ;  /* 0x0000002b002b7308 */ /* 0x000e620000000800 */
[----:B------:R-:W-:Y:S01]  /*13380*/  @!P2 FMUL R45, R45, 0.5 ;  /* 0x3f0000002d2da820 */ /* 0x000fe20000400000 */
[----:B--2---:R-:W-:Y:S01]  /*13390*/  @!P6 FMUL R40, R40, R40 ;  /* 0x000000282828e220 */ /* 0x004fe20000400000 */
[----:B------:R-:W-:Y:S01]  /*133a0*/  FSETP.GEU.AND P6, PT, R51, -126, PT ;  /* 0xc2fc00003300780b */ /* 0x000fe20003fce000 */
[----:B------:R-:W-:Y:S01]  /*133b0*/  FFMA R22, R151, UR5, -R22 ;  /* 0x0000000597167c23 */ /* 0x000fe20008000816 */
[----:B------:R-:W-:Y:S01]  /*133c0*/  HGMMA.64x16x16.F32 R168, R28, gdesc[UR4].tnspB, R168, gsb0 ;  /* 0x402000041ca87df0 */ /* 0x000fe200080008a8 */
[----:B------:R-:W-:Y:S01]  /*133d0*/  FADD R151, R12, R35 ;  /* 0x000000230c977221 */ /* 0x000fe20000000000 */
[----:B------:R-:W-:Y:S01]  /*133e0*/  @!P4 FMUL R50, R50, 0.5 ;  /* 0x3f0000003232c820 */ /* 0x000fe20000400000 */
[----:B------:R-:W2:Y:S01]  /*133f0*/  MUFU.EX2 R45, R45 ;  /* 0x0000002d002d7308 */ /* 0x000ea20000000800 */
[----:B---3--:R-:W-:Y:S01]  /*13400*/  @!P5 FMUL R41, R41, R41 ;  /* 0x000000292929d220 */ /* 0x008fe20000400000 */
[----:B------:R-:W-:Y:S01]  /*13410*/  FSETP.GEU.AND P5, PT, R54, -126, PT ;  /* 0xc2fc00003600780b */ /* 0x000fe20003fae000 */
[----:B------:R-:W-:Y:S01]  /*13420*/  FADD R12, R25, R200 ;  /* 0x000000c8190c7221 */ /* 0x000fe20000000000 */
[----:B------:R-:W-:Y:S01]  /*13430*/  VIADD R24, R26, 0x860 ;  /* 0x000008601a187836 */ /* 0x000fe20000000000 */
[----:B------:R-:W-:Y:S01]  /*13440*/  UMOV UR6, UR12 ;  /* 0x0000000c00067c82 */ /* 0x000fe20008000000 */
[----:B------:R-:W-:Y:S01]  /*13450*/  IMAD.MOV.U32 R25, RZ, RZ, -0x3ffffff0 ;  /* 0xc0000010ff197424 */ /* 0x000fe200078e00ff */
[----:B------:R-:W-:Y:S01]  /*13460*/  UMOV UR7, UR13 ;  /* 0x0000000d00077c82 */ /* 0x000fe20008000000 */
[----:B------:R-:W-:Y:S01]  /*13470*/  @!P6 FMUL R51, R51, 0.5 ;  /* 0x3f0000003333e820 */ /* 0x000fe20000400000 */
[----:B-1----:R-:W-:Y:S01]  /*13480*/  @!P3 FMUL R43, R43, R43 ;  /* 0x0000002b2b2bb220 */ /* 0x002fe20000400000 */
[----:B------:R-:W-:Y:S01]  /*13490*/  FSETP.GEU.AND P3, PT, R44, -126, PT ;  /* 0xc2fc00002c00780b */ /* 0x000fe20003f6e000 */
[----:B------:R-:W1:Y:S01]  /*134a0*/  MUFU.EX2 R50, R50 ;  /* 0x0000003200327308 */ /* 0x000e620000000800 */
[----:B------:R-:W-:Y:S01]  /*134b0*/  R2UR UR28, R24 ;  /* 0x00000000181c72ca */ /* 0x000fe200000e0000 */
[----:B------:R-:W-:Y:S01]  /*134c0*/  FADD R27, R12, R201 ;  /* 0x000000c90c1b7221 */ /* 0x000fe20000000000 */
[----:B------:R-:W-:Y:S01]  /*134d0*/  R2UR UR29, R25 ;  /* 0x00000000191d72ca */ /* 0x000fe200000e0000 */
[----:B------:R-:W-:Y:S01]  /*134e0*/  @!P5 FMUL R54, R54, 0.5 ;  /* 0x3f0000003636d820 */ /* 0x000fe20000400000 */
[----:B------:R-:W-:Y:S01]  /*134f0*/  IADD3 R24, R26, 0x280, RZ ;  /* 0x000002801a187810 */ /* 0x000fe20007ffe0ff */
[----:B--2---:R-:W-:Y:S01]  /*13500*/  @!P2 FMUL R45, R45, R45 ;  /* 0x0000002d2d2da220 */ /* 0x004fe20000400000 */
[----:B------:R-:W-:Y:S01]  /*13510*/  FSETP.GEU.AND P2, PT, R48, -126, PT ;  /* 0xc2fc00003000780b */ /* 0x000fe20003f4e000 */
[----:B------:R-:W2:Y:S01]  /*13520*/  MUFU.EX2 R51, R51 ;  /* 0x0000003300337308 */ /* 0x000ea20000000800 */
[----:B------:R-:W-:Y:S01]  /*13530*/  IMAD.MOV.U32 R25, RZ, RZ, -0x3ffffff0 ;  /* 0xc0000010ff197424 */ /* 0x000fe200078e00ff */
[----:B------:R-:W-:Y:S01]  /*13540*/  R2UR UR12, R24 ;  /* 0x00000000180c72ca */ /* 0x000fe200000e0000 */
[----:B------:R-:W-:-:S02]  /*13550*/  VIADD R24, R26, 0x680 ;  /* 0x000006801a187836 */ /* 0x000fc40000000000 */
[----:B------:R-:W-:Y:S01]  /*13560*/  @!P3 FMUL R44, R44, 0.5 ;  /* 0x3f0000002c2cb820 */ /* 0x000fe20000400000 */
[----:B------:R-:W-:Y:S01]  /*13570*/  FADD R12, R151, R38 ;  /* 0x00000026970c7221 */ /* 0x000fe20000000000 */
[----:B------:R-:W-:Y:S01]  /*13580*/  R2UR UR13, R25 ;  /* 0x00000000190d72ca */ /* 0x000fe200000e0000 */
[----:B------:R-:W-:Y:S01]  /*13590*/  IMAD.MOV.U32 R33, RZ, RZ, -0x3ffffff0 ;  /* 0xc0000010ff217424 */ /* 0x000fe200078e00ff */
[----:B------:R-:W3:Y:S01]  /*135a0*/  MUFU.EX2 R54, R54 ;  /* 0x0000003600367308 */ /* 0x000ee20000000800 */
[----:B-1----:R-:W-:Y:S01]  /*135b0*/  @!P4 FMUL R50, R50, R50 ;  /* 0x000000323232c220 */ /* 0x002fe20000400000 */
[----:B------:R-:W-:Y:S01]  /*135c0*/  FSETP.GEU.AND P4, PT, R49, -126, PT ;  /* 0xc2fc00003100780b */ /* 0x000fe20003f8e000 */
[----:B------:R-:W-:Y:S01]  /*135d0*/  FADD R12, R12, R39 ;  /* 0x000000270c0c7221 */ /* 0x000fe20000000000 */
[----:B------:R-:W-:Y:S01]  /*135e0*/  @!P2 FMUL R48, R48, 0.5 ;  /* 0x3f0000003030a820 */ /* 0x000fe20000400000 */
[----:B------:R-:W-:Y:S01]  /*135f0*/  MOV R25, 0xc0000010 ;  /* 0xc000001000197802 */ /* 0x000fe20000000f00 */
[----:B------:R-:W-:Y:S01]  /*13600*/  UMOV UR59, UR9 ;  /* 0x00000009003b7c82 */ /* 0x000fe20008000000 */
[----:B------:R-:W-:Y:S01]  /*13610*/  R2UR UR32, R24 ;  /* 0x00000000182072ca */ /* 0x000fe200000e0000 */
[----:B------:R-:W1:Y:S01]  /*13620*/  MUFU.EX2 R44, R44 ;  /* 0x0000002c002c7308 */ /* 0x000e620000000800 */
[----:B--2---:R-:W-:Y:S01]  /*13630*/  @!P6 FMUL R51, R51, R51 ;  /* 0x000000333333e220 */ /* 0x004fe20000400000 */
[----:B------:R-:W-:Y:S01]  /*13640*/  FSETP.GEU.AND P6, PT, R52, -126, PT ;  /* 0xc2fc00003400780b */ /* 0x000fe20003fce000 */
[----:B------:R-:W-:Y:S01]  /*13650*/  VIADD R24, R26, 0x880 ;  /* 0x000008801a187836 */ /* 0x000fe20000000000 */
[----:B------:R-:W-:-:S02]  /*13660*/  WARPGROUP.DEPBAR.LE gsb0, 0x0 ;  /* 0x00008000000079c5 */ /* 0x000fc40000010000 */
[----:B------:R-:W-:Y:S01]  /*13670*/  WARPGROUP.ARRIVE ;  /* 0x00000000000079c5 */ /* 0x000fe20000000000 */
[----:B------:R-:W-:Y:S01]  /*13680*/  @!P4 FMUL R49, R49, 0.5 ;  /* 0x3f0000003131c820 */ /* 0x000fe20000400000 */
[----:B------:R-:W2:Y:S01]  /*13690*/  MUFU.EX2 R48, R48 ;  /* 0x0000003000307308 */ /* 0x000ea20000000800 */
[----:B---3--:R-:W-:Y:S01]  /*136a0*/  @!P5 FMUL R54, R54, R54 ;  /* 0x000000363636d220 */ /* 0x008fe20000400000 */
[----:B------:R-:W-:Y:S01]  /*136b0*/  FSETP.GEU.AND P5, PT, R53, -126, PT ;  /* 0xc2fc00003500780b */ /* 0x000fe20003fae000 */
[----:B------:R-:W-:Y:S01]  /*136c0*/  UMOV UR58, UR8 ;  /* 0x00000008003a7c82 */ /* 0x000fe20008000000 */
[----:B------:R-:W-:Y:S01]  /*136d0*/  HGMMA.64x16x16.F32 R160, R28, gdesc[UR8].tnspB, R160, gsb0 ;  /* 0x402000081ca07df0 */ /* 0x000fe200080008a0 */
[----:B------:R-:W-:Y:S01]  /*136e0*/  R2UR UR33, R25 ;  /* 0x00000000192172ca */ /* 0x000fe200000e0000 */
[----:B------:R-:W-:Y:S02]  /*136f0*/  IMAD.MOV.U32 R25, RZ, RZ, -0x3ffffff0 ;  /* 0xc0000010ff197424 */ /* 0x000fe400078e00ff */
[----:B------:R-:W-:Y:S01]  /*13700*/  @!P6 FMUL R52, R52, 0.5 ;  /* 0x3f0000003434e820 */ /* 0x000fe20000400000 */
[----:B------:R-:W3:Y:S01]  /*13710*/  MUFU.EX2 R49, R49 ;  /* 0x0000003100317308 */ /* 0x000ee20000000800 */
[----:B-1----:R-:W-:Y:S01]  /*13720*/  @!P3 FMUL R44, R44, R44 ;  /* 0x0000002c2c2cb220 */ /* 0x002fe20000400000 */
[----:B------:R-:W-:Y:S01]  /*13730*/  FSETP.GEU.AND P3, PT, R55, -126, PT ;  /* 0xc2fc00003700780b */ /* 0x000fe20003f6e000 */
[----:B------:R-:W-:Y:S01]  /*13740*/  FADD R23, R12, R195 ;  /* 0x000000c30c177221 */ /* 0x000fe20000000000 */
[----:B------:R-:W-:Y:S01]  /*13750*/  IADD3 R32, R26, 0x80, RZ ;  /* 0x000000801a207810 */ /* 0x000fe20007ffe0ff */
[----:B------:R-:W-:Y:S01]  /*13760*/  FADD R12, R27, R202 ;  /* 0x000000ca1b0c7221 */ /* 0x000fe20000000000 */
[----:B------:R-:W-:Y:S01]  /*13770*/  R2UR UR36, R24 ;  /* 0x00000000182472ca */ /* 0x000fe200000e0000 */
[----:B------:R-:W-:Y:S01]  /*13780*/  @!P5 FMUL R53, R53, 0.5 ;  /* 0x3f0000003535d820 */ /* 0x000fe20000400000 */
[----:B------:R-:W1:Y:S01]  /*13790*/  MUFU.EX2 R52, R52 ;  /* 0x0000003400347308 */ /* 0x000e620000000800 */
[----:B--2---:R-:W-:Y:S01]  /*137a0*/  @!P2 FMUL R48, R48, R48 ;  /* 0x000000303030a220 */ /* 0x004fe20000400000 */
[----:B------:R-:W-:Y:S01]  /*137b0*/  R2UR UR37, R25 ;  /* 0x00000000192572ca */ /* 0x000fe200000e0000 */
[----:B------:R-:W-:Y:S01]  /*137c0*/  UMOV UR11, UR29 ;  /* 0x0000001d000b7c82 */ /* 0x000fe20008000000 */
[----:B------:R-:W-:Y:S01]  /*137d0*/  R2UR UR9, R33 ;  /* 0x00000000210972ca */ /* 0x000fe200000e0000 */
[----:B------:R-:W-:Y:S01]  /*137e0*/  UMOV UR10, UR28 ;  /* 0x0000001c000a7c82 */ /* 0x000fe20008000000 */
[----:B------:R-:W-:Y:S01]  /*137f0*/  R2UR UR8, R32 ;  /* 0x00000000200872ca */ /* 0x000fe200000e0000 */
[----:B------:R-:W-:Y:S01]  /*13800*/  @!P3 FMUL R55, R55, 0.5 ;  /* 0x3f0000003737b820 */ /* 0x000fe20000400000 */
[----:B------:R-:W2:Y:S01]  /*13810*/  MUFU.EX2 R53, R53 ;  /* 0x0000003500357308 */ /* 0x000ea20000000800 */
[----:B---3--:R-:W-:Y:S01]  /*13820*/  @!P4 FMUL R49, R49, R49 ;  /* 0x000000313131c220 */ /* 0x008fe20000400000 */
[----:B------:R-:W-:Y:S01]  /*13830*/  MOV R33, 0xc0000010 ;  /* 0xc000001000217802 */ /* 0x000fe20000000f00 */
[----:B------:R-:W-:Y:S01]  /*13840*/  FADD R35, R23, R196 ;  /* 0x000000c417237221 */ /* 0x000fe20000000000 */
[----:B------:R-:W-:Y:S01]  /*13850*/  IADD3 R32, R26, 0x480, RZ ;  /* 0x000004801a207810 */ /* 0x000fe20007ffe0ff */
[----:B------:R-:W-:Y:S01]  /*13860*/  FADD R23, R12, R203 ;  /* 0x000000cb0c177221 */ /* 0x000fe20000000000 */
[----:B------:R-:W-:Y:S01]  /*13870*/  R2UR UR29, R33 ;  /* 0x00000000211d72ca */ /* 0x000fe200000e0000 */
[----:B------:R-:W-:Y:S01]  /*13880*/  IMAD.MOV.U32 R33, RZ, RZ, -0x3ffffff0 ;  /* 0xc0000010ff217424 */ /* 0x000fe200078e00ff */
[----:B------:R-:W3:Y:S01]  /*13890*/  MUFU.EX2 R55, R55 ;  /* 0x0000003700377308 */ /* 0x000ee20000000800 */
[----:B-1----:R-:W-:Y:S01]  /*138a0*/  @!P6 FMUL R52, R52, R52 ;  /* 0x000000343434e220 */ /* 0x002fe20000400000 */
[----:B------:R-:W-:Y:S01]  /*138b0*/  R2UR UR28, R32 ;  /* 0x00000000201c72ca */ /* 0x000fe200000e0000 */
[----:B------:R-:W-:Y:S01]  /*138c0*/  FADD R12, R23, R36 ;  /* 0x00000024170c7221 */ /* 0x000fe20000000000 */
[----:B------:R-:W-:Y:S01]  /*138d0*/  IADD3 R32, R26, 0xa0, RZ ;  /* 0x000000a01a207810 */ /* 0x000fe20007ffe0ff */
[----:B------:R-:W-:Y:S01]  /*138e0*/  IMAD.MOV.U32 R25, RZ, RZ, -0x3ffffff0 ;  /* 0xc0000010ff197424 */ /* 0x000fe200078e00ff */
[----:B------:R-:W-:Y:S01]  /*138f0*/  FSETP.GEU.AND P2, PT, R59, -126, PT ;  /* 0xc2fc00003b00780b */ /* 0x000fe20003f4e000 */
[----:B------:R-:W-:Y:S01]  /*13900*/  FADD R23, R12, R37 ;  /* 0x000000250c177221 */ /* 0x000fe20000000000 */
[----:B------:R-:W-:Y:S01]  /*13910*/  FADD R12, R35, R42 ;  /* 0x0000002a230c7221 */ /* 0x000fe20000000000 */
[----:B--2---:R-:W-:Y:S01]  /*13920*/  @!P5 FMUL R53, R53, R53 ;  /* 0x000000353535d220 */ /* 0x004fe20000400000 */
[----:B------:R-:W-:Y:S01]  /*13930*/  FSETP.GEU.AND P4, PT, R62, -126, PT ;  /* 0xc2fc00003e00780b */ /* 0x000fe20003f8e000 */
[----:B------:R-:W-:-:S02]  /*13940*/  VIADD R6, R6, 0x1 ;  /* 0x0000000106067836 */ /* 0x000fc40000000000 */
[----:B------:R-:W-:Y:S01]  /*13950*/  FADD R27, R12, R43 ;  /* 0x0000002b0c1b7221 */ /* 0x000fe20000000000 */
[----:B------:R-:W-:Y:S01]  /*13960*/  FSETP.GEU.AND P6, PT, R63, -126, PT ;  /* 0xc2fc00003f00780b */ /* 0x000fe20003fce000 */
[----:B------:R-:W-:Y:S02]  /*13970*/  WARPGROUP.DEPBAR.LE gsb0, 0x0 ;  /* 0x00008000000079c5 */ /* 0x000fe40000010000 */
[----:B------:R-:W-:Y:S01]  /*13980*/  WARPGROUP.ARRIVE ;  /* 0x00000000000079c5 */ /* 0x000fe20000000000 */
[----:B---3--:R-:W-:Y:S01]  /*13990*/  @!P3 FMUL R55, R55, R55 ;  /* 0x000000373737b220 */ /* 0x008fe20000400000 */
[----:B------:R-:W-:Y:S01]  /*139a0*/  FADD R12, R27, R46 ;  /* 0x0000002e1b0c7221 */ /* 0x000fe20000000000 */
[----:B------:R-:W-:Y:S01]  /*139b0*/  FSETP.GEU.AND P3, PT, R58, -126, PT ;  /* 0xc2fc00003a00780b */ /* 0x000fe20003f6e000 */
[----:B------:R-:W-:Y:S01]  /*139c0*/  @!P2 FMUL R59, R59, 0.5 ;  /* 0x3f0000003b3ba820 */ /* 0x000fe20000400000 */
[----:B------:R-:W-:Y:S01]  /*139d0*/  FSETP.GEU.AND P5, PT, R56, -126, PT ;  /* 0xc2fc00003800780b */ /* 0x000fe20003fae000 */
[----:B------:R-:W-:Y:S01]  /*139e0*/  HGMMA.64x16x16.F32 R152, R28, gdesc[UR12].tnspB, R152, gsb0 ;  /* 0x4020000c1c987df0 */ /* 0x000fe20008000898 */
[----:B------:R-:W-:Y:S01]  /*139f0*/  FADD R27, R12, R47 ;  /* 0x0000002f0c1b7221 */ /* 0x000fe20000000000 */
[----:B------:R-:W-:Y:S01]  /*13a00*/  FADD R12, R23, R40 ;  /* 0x00000028170c7221 */ /* 0x000fe20000000000 */
[----:B------:R-:W-:Y:S01]  /*13a10*/  @!P4 FMUL R62, R62, 0.5 ;  /* 0x3f0000003e3ec820 */ /* 0x000fe20000400000 */
[----:B------:R-:W1:Y:S01]  /*13a20*/  MUFU.EX2 R59, R59 ;  /* 0x0000003b003b7308 */ /* 0x000e620000000800 */
[----:B------:R-:W-:Y:S01]  /*13a30*/  @!P6 FMUL R63, R63, 0.5 ;  /* 0x3f0000003f3fe820 */ /* 0x000fe20000400000 */
[----:B------:R-:W-:Y:S01]  /*13a40*/  UMOV UR14, UR28 ;  /* 0x0000001c000e7c82 */ /* 0x000fe20008000000 */
[----:B------:R-:W-:Y:S01]  /*13a50*/  UMOV UR15, UR29 ;  /* 0x0000001d000f7c82 */ /* 0x000fe20008000000 */
[----:B------:R-:W-:Y:S01]  /*13a60*/  IADD3 R24, R26, 0x2a0, RZ ;  /* 0x000002a01a187810 */ /* 0x000fe20007ffe0ff */
[----:B------:R-:W-:Y:S01]  /*13a70*/  FADD R23, R12, R41 ;  /* 0x000000290c177221 */ /* 0x000fe20000000000 */
[----:B------:R-:W-:Y:S01]  /*13a80*/  @!P3 FMUL R58, R58, 0.5 ;  /* 0x3f0000003a3ab820 */ /* 0x000fe20000400000 */
[----:B------:R-:W-:Y:S01]  /*13a90*/  R2UR UR41, R25 ;  /* 0x00000000192972ca */ /* 0x000fe200000e0000 */
[----:B------:R-:W2:Y:S01]  /*13aa0*/  MUFU.EX2 R62, R62 ;  /* 0x0000003e003e7308 */ /* 0x000ea20000000800 */
[----:B------:R-:W-:Y:S01]  /*13ab0*/  @!P5 FMUL R56, R56, 0.5 ;  /* 0x3f0000003838d820 */ /* 0x000fe20000400000 */
[----:B------:R-:W-:Y:S01]  /*13ac0*/  R2UR UR40, R24 ;  /* 0x00000000182872ca */ /* 0x000fe200000e0000 */
[----:B------:R-:W-:Y:S01]  /*13ad0*/  FADD R12, R23, R44 ;  /* 0x0000002c170c7221 */ /* 0x000fe20000000000 */
[----:B------:R-:W-:Y:S01]  /*13ae0*/  VIADD R24, R26, 0x6a0 ;  /* 0x000006a01a187836 */ /* 0x000fe20000000000 */
[----:B------:R-:W-:-:S02]  /*13af0*/  MOV R25, 0xc0000010 ;  /* 0xc000001000197802 */ /* 0x000fc40000000f00 */
[----:B------:R-:W-:Y:S01]  /*13b00*/  FADD R23, R12, R45 ;  /* 0x0000002d0c177221 */ /* 0x000fe20000000000 */
[----:B------:R-:W3:Y:S01]  /*13b10*/  MUFU.EX2 R58, R58 ;  /* 0x0000003a003a7308 */ /* 0x000ee20000000800 */
[----:B-1----:R-:W-:Y:S01]  /*13b20*/  @!P2 FMUL R59, R59, R59 ;  /* 0x0000003b3b3ba220 */ /* 0x002fe20000400000 */
[----:B------:R-:W-:Y:S01]  /*13b30*/  FSETP.GEU.AND P2, PT, R60, -126, PT ;  /* 0xc2fc00003c00780b */ /* 0x000fe20003f4e000 */
[----:B------:R-:W-:Y:S01]  /*13b40*/  FADD R12, R27, R50 ;  /* 0x000000321b0c7221 */ /* 0x000fe20000000000 */
[----:B------:R-:W-:Y:S02]  /*13b50*/  MOV R14, UR49 ;  /* 0x00000031000e7c02 */ /* 0x000fe40008000f00 */
[----:B------:R-:W-:Y:S01]  /*13b60*/  MOV R34, UR48 ;  /* 0x0000003000227c02 */ /* 0x000fe20008000f00 */
[----:B------:R-:W-:Y:S01]  /*13b70*/  FADD R27, R12, R51 ;  /* 0x000000330c1b7221 */ /* 0x000fe20000000000 */
[----:B------:R-:W1:Y:S01]  /*13b80*/  MUFU.EX2 R63, R63 ;  /* 0x0000003f003f7308 */ /* 0x000e620000000800 */
[----:B--2---:R-:W-:Y:S01]  /*13b90*/  @!P4 FMUL R62, R62, R62 ;  /* 0x0000003e3e3ec220 */ /* 0x004fe20000400000 */
[----:B------:R-:W-:Y:S01]  /*13ba0*/  FSETP.GEU.AND P4, PT, R61, -126, PT ;  /* 0xc2fc00003d00780b */ /* 0x000fe20003f8e000 */
[----:B------:R-:W-:Y:S01]  /*13bb0*/  FADD R12, R27, R54 ;  /* 0x000000361b0c7221 */ /* 0x000fe20000000000 */
[----:B------:R-:W-:-:S02]  /*13bc0*/  R2UR UR49, R14 ;  /* 0x000000000e3172ca */ /* 0x000fc400000e0000 */
[----:B------:R-:W-:Y:S01]  /*13bd0*/  R2UR UR48, R34 ;  /* 0x00000000223072ca */ /* 0x000fe200000e0000 */
[----:B------:R-:W-:Y:S01]  /*13be0*/  @!P2 FMUL R60, R60, 0.5 ;  /* 0x3f0000003c3ca820 */ /* 0x000fe20000400000 */
[----:B------:R-:W2:Y:S01]  /*13bf0*/  MUFU.EX2 R56, R56 ;  /* 0x0000003800387308 */ /* 0x000ea20000000800 */
[----:B---3--:R-:W-:Y:S01]  /*13c00*/  @!P3 FMUL R58, R58, R58 ;  /* 0x0000003a3a3ab220 */ /* 0x008fe20000400000 */
[----:B------:R-:W-:Y:S01]  /*13c10*/  FSETP.GEU.AND P3, PT, R57, -126, PT ;  /* 0xc2fc00003900780b */ /* 0x000fe20003f6e000 */
[----:B------:R-:W-:Y:S01]  /*13c20*/  FADD R27, R12, R55 ;  /* 0x000000370c1b7221 */ /* 0x000fe20000000000 */
[----:B------:R-:W-:Y:S01]  /*13c30*/  FADD R12, R23, R48 ;  /* 0x00000030170c7221 */ /* 0x000fe20000000000 */
[----:B------:R-:W-:Y:S02]  /*13c40*/  WARPGROUP.DEPBAR.LE gsb0, 0x0 ;  /* 0x00008000000079c5 */ /* 0x000fe40000010000 */
[----:B------:R-:W-:Y:S01]  /*13c50*/  F2FP.F16.F32.PACK_AB R29, R39, R38 ;  /* 0x00000026271d723e */ /* 0x000fe200000000ff */
[----:B------:R-:W-:Y:S01]  /*13c60*/  @!P4 FMUL R61, R61, 0.5 ;  /* 0x3f0000003d3dc820 */ /* 0x000fe20000400000 */
[----:B------:R-:W-:Y:S01]  /*13c70*/  F2FP.F16.F32.PACK_AB R31, R196, R195 ;  /* 0x000000c3c41f723e */ /* 0x000fe200000000ff */
[----:B------:R-:W3:Y:S01]  /*13c80*/  MUFU.EX2 R60, R60 ;  /* 0x0000003c003c7308 */ /* 0x000ee20000000800 */
[----:B------:R-:W-:Y:S01]  /*13c90*/  F2FP.F16.F32.PACK_AB R28, R203, R202 ;  /* 0x000000cacb1c723e */ /* 0x000fe200000000ff */
[----:B-1----:R-:W-:Y:S01]  /*13ca0*/  @!P6 FMUL R63, R63, R63 ;  /* 0x0000003f3f3fe220 */ /* 0x002fe20000400000 */
[----:B------:R-:W-:-:S02]  /*13cb0*/  F2FP.F16.F32.PACK_AB R30, R37, R36 ;  /* 0x00000024251e723e */ /* 0x000fc400000000ff */
[----:B------:R-:W-:Y:S01]  /*13cc0*/  @!P3 FMUL R57, R57, 0.5 ;  /* 0x3f0000003939b820 */ /* 0x000fe20000400000 */
[----:B------:R-:W-:Y:S01]  /*13cd0*/  FSETP.GEU.AND P6, PT, R66, -126, PT ;  /* 0xc2fc00004200780b */ /* 0x000fe20003fce000 */
[----:B--2---:R-:W-:Y:S01]  /*13ce0*/  @!P5 FMUL R56, R56, R56 ;  /* 0x000000383838d220 */ /* 0x004fe20000400000 */
[----:B------:R-:W-:Y:S01]  /*13cf0*/  WARPGROUP.ARRIVE ;  /* 0x00000000000079c5 */ /* 0x000fe20000000000 */
[----:B------:R-:W1:Y:S01]  /*13d00*/  MUFU.EX2 R61, R61 ;  /* 0x0000003d003d7308 */ /* 0x000e620000000800 */
[----:B------:R-:W-:Y:S01]  /*13d10*/  FSETP.GEU.AND P5, PT, R67, -126, PT ;  /* 0xc2fc00004300780b */ /* 0x000fe20003fae000 */
[----:B------:R-:W-:-:S03]  /*13d20*/  FADD R23, R12, R49 ;  /* 0x000000310c177221 */ /* 0x000fc60000000000 */
[----:B------:R-:W-:Y:S01]  /*13d30*/  HGMMA.64x16x16.F32 R184, R28, gdesc[UR16].tnspB, R184, gsb0 ;  /* 0x402000101cb87df0 */ /* 0x000fe200080008b8 */
[----:B------:R-:W-:Y:S01]  /*13d40*/  UMOV UR18, UR32 ;  /* 0x0000002000127c82 */ /* 0x000fe20008000000 */
[----:B------:R-:W-:Y:S01]  /*13d50*/  UMOV UR19, UR33 ;  /* 0x0000002100137c82 */ /* 0x000fe20008000000 */
[----:B------:R-:W2:Y:S01]  /*13d60*/  MUFU.EX2 R57, R57 ;  /* 0x0000003900397308 */ /* 0x000ea20000000800 */
[----:B---3--:R-:W-:Y:S01]  /*13d70*/  @!P2 FMUL R60, R60, R60 ;  /* 0x0000003c3c3ca220 */ /* 0x008fe20000400000 */
[----:B------:R-:W-:Y:S01]  /*13d80*/  @!P6 FMUL R66, R66, 0.5 ;  /* 0x3f0000004242e820 */ /* 0x000fe20000400000 */
[----:B------:R-:W-:Y:S01]  /*13d90*/  FSETP.GEU.AND P2, PT, R71, -126, PT ;  /* 0xc2fc00004700780b */ /* 0x000fe20003f4e000 */
[----:B------:R-:W-:Y:S02]  /*13da0*/  FADD R12, R23, R52 ;  /* 0x00000034170c7221 */ /* 0x000fe40000000000 */
[----:B------:R-:W-:Y:S02]  /*13db0*/  @!P5 FMUL R67, R67, 0.5 ;  /* 0x3f0000004343d820 */ /* 0x000fe40000400000 */
[----:B------:R-:W3:Y:S01]  /*13dc0*/  MUFU.EX2 R66, R66 ;  /* 0x0000004200427308 */ /* 0x000ee20000000800 */
[----:B-1----:R-:W-:Y:S01]  /*13dd0*/  @!P4 FMUL R61, R61, R61 ;  /* 0x0000003d3d3dc220 */ /* 0x002fe20000400000 */
[----:B------:R-:W-:Y:S01]  /*13de0*/  FSETP.GEU.AND P4, PT, R64, -126, PT ;  /* 0xc2fc00004000780b */ /* 0x000fe20003f8e000 */
[----:B------:R-:W-:Y:S01]  /*13df0*/  FADD R23, R12, R53 ;  /* 0x000000350c177221 */ /* 0x000fe20000000000 */
[----:B------:R-:W-:-:S04]  /*13e00*/  FADD R12, R27, R58 ;  /* 0x0000003a1b0c7221 */ /* 0x000fc80000000000 */
[----:B------:R-:W1:Y:S01]  /*13e10*/  MUFU.EX2 R67, R67 ;  /* 0x0000004300437308 */ /* 0x000e620000000800 */
[----:B--2---:R-:W-:Y:S01]  /*13e20*/  @!P3 FMUL R57, R57, R57 ;  /* 0x000000393939b220 */ /* 0x004fe20000400000 */
[----:B------:R-:W-:Y:S01]  /*13e30*/  FSETP.GEU.AND P3, PT, R70, -126, PT ;  /* 0xc2fc00004600780b */ /* 0x000fe20003f6e000 */
[----:B------:R-:W-:Y:S01]  /*13e40*/  @!P2 FMUL R71, R71, 0.5 ;  /* 0x3f0000004747a820 */ /* 0x000fe20000400000 */
[----:B------:R-:W-:-:S03]  /*13e50*/  FADD R27, R12, R59 ;  /* 0x0000003b0c1b7221 */ /* 0x000fc60000000000 */
[----:B------:R-:W-:Y:S01]  /*13e60*/  @!P4 FMUL R64, R64, 0.5 ;  /* 0x3f0000004040c820 */ /* 0x000fe20000400000 */
[----:B------:R-:W-:Y:S01]  /*13e70*/  FADD R12, R27, R62 ;  /* 0x0000003e1b0c7221 */ /* 0x000fe20000000000 */
[----:B---3--:R-:W-:Y:S01]  /*13e80*/  @!P6 FMUL R66, R66, R66 ;  /* 0x000000424242e220 */ /* 0x008fe20000400000 */
[----:B------:R-:W-:Y:S01]  /*13e90*/  FSETP.GEU.AND P6, PT, R65, -126, PT ;  /* 0xc2fc00004100780b */ /* 0x000fe20003fce000 */
[----:B------:R-:W2:Y:S01]  /*13ea0*/  MUFU.EX2 R71, R71 ;  /* 0x0000004700477308 */ /* 0x000ea20000000800 */
[----:B------:R-:W-:Y:S01]  /*13eb0*/  FADD R27, R12, R63 ;  /* 0x0000003f0c1b7221 */ /* 0x000fe20000000000 */
[----:B------:R-:W-:Y:S02]  /*13ec0*/  FADD R12, R23, R56 ;  /* 0x00000038170c7221 */ /* 0x000fe40000000000 */
[----:B------:R-:W-:Y:S01]  /*13ed0*/  @!P3 FMUL R70, R70, 0.5 ;  /* 0x3f0000004646b820 */ /* 0x000fe20000400000 */
[----:B-1----:R-:W-:Y:S01]  /*13ee0*/  @!P5 FMUL R67, R67, R67 ;  /* 0x000000434343d220 */ /* 0x002fe20000400000 */
[----:B------:R-:W-:-:S02]  /*13ef0*/  FSETP.GEU.AND P5, PT, R68, -126, PT ;  /* 0xc2fc00004400780b */ /* 0x000fc40003fae000 */
[----:B------:R-:W1:Y:S01]  /*13f00*/  MUFU.EX2 R64, R64 ;  /* 0x0000004000407308 */ /* 0x000e620000000800 */
[----:B------:R-:W-:Y:S01]  /*13f10*/  FADD R23, R12, R57 ;  /* 0x000000390c177221 */ /* 0x000fe20000000000 */
[----:B------:R-:W-:Y:S02]  /*13f20*/  WARPGROUP.DEPBAR.LE gsb0, 0x0 ;  /* 0x00008000000079c5 */ /* 0x000fe40000010000 */
[----:B------:R-:W-:Y:S01]  /*13f30*/  WARPGROUP.ARRIVE ;  /* 0x00000000000079c5 */ /* 0x000fe20000000000 */
[----:B------:R-:W-:-:S03]  /*13f40*/  @!P6 FMUL R65, R65, 0.5 ;  /* 0x3f0000004141e820 */ /* 0x000fc60000400000 */
[----:B------:R-:W3:Y:S01]  /*13f50*/  MUFU.EX2 R70, R70 ;  /* 0x0000004600467308 */ /* 0x000ee20000000800 */
[----:B--2---:R-:W-:Y:S01]  /*13f60*/  @!P2 FMUL R71, R71, R71 ;  /* 0x000000474747a220 */ /* 0x004fe20000400000 */
[----:B------:R-:W-:Y:S01]  /*13f70*/  FSETP.GEU.AND P2, PT, R74, -126, PT ;  /* 0xc2fc00004a00780b */ /* 0x000fe20003f4e000 */
[----:B------:R-:W-:Y:S01]  /*13f80*/  FADD R12, R23, R60 ;  /* 0x0000003c170c7221 */ /* 0x000fe20000000000 */
[----:B------:R-:W-:Y:S01]  /*13f90*/  HGMMA.64x16x16.F32 R176, R28, gdesc[UR20].tnspB, R176, gsb0 ;  /* 0x402000141cb07df0 */ /* 0x000fe200080008b0 */
[----:B------:R-:W-:Y:S01]  /*13fa0*/  UMOV UR22, UR36 ;  /* 0x0000002400167c82 */ /* 0x000fe20008000000 */
[----:B------:R-:W-:Y:S01]  /*13fb0*/  UMOV UR23, UR37 ;  /* 0x0000002500177c82 */ /* 0x000fe20008000000 */
[----:B------:R-:W-:Y:S01]  /*13fc0*/  R2UR UR36, R32 ;  /* 0x00000000202472ca */ /* 0x000fe200000e0000 */
[----:B------:R-:W-:Y:S01]  /*13fd0*/  @!P5 FMUL R68, R68, 0.5 ;  /* 0x3f0000004444d820 */ /* 0x000fe20000400000 */
[----:B------:R-:W-:Y:S01]  /*13fe0*/  R2UR UR37, R33 ;  /* 0x00000000212572ca */ /* 0x000fe200000e0000 */
[----:B------:R-:W2:Y:S01]  /*13ff0*/  MUFU.EX2 R65, R65 ;  /* 0x0000004100417308 */ /* 0x000ea20000000800 */
[----:B------:R-:W-:Y:S01]  /*14000*/  IADD3 R32, R26, 0x4a0, RZ ;  /* 0x000004a01a207810 */ /* 0x000fe20007ffe0ff */
[----:B-1----:R-:W-:Y:S01]  /*14010*/  @!P4 FMUL R64, R64, R64 ;  /* 0x000000404040c220 */ /* 0x002fe20000400000 */
[----:B------:R-:W-:Y:S01]  /*14020*/  MOV R33, 0xc0000010 ;  /* 0xc000001000217802 */ /* 0x000fe20000000f00 */
[----:B------:R-:W-:Y:S01]  /*14030*/  FADD R23, R12, R61 ;  /* 0x0000003d0c177221 */ /* 0x000fe20000000000 */
[----:B------:R-:W-:Y:S01]  /*14040*/  FSETP.GEU.AND P4, PT, R75, -126, PT ;  /* 0xc2fc00004b00780b */ /* 0x000fe20003f8e000 */
[----:B------:R-:W-:Y:S01]  /*14050*/  @!P2 FMUL R74, R74, 0.5 ;  /* 0x3f0000004a4aa820 */ /* 0x000fe20000400000 */
[----:B---3--:R-:W-:Y:S01]  /*14060*/  @!P3 FMUL R70, R70, R70 ;  /* 0x000000464646b220 */ /* 0x008fe20000400000 */
[----:B------:R-:W-:Y:S01]  /*14070*/  FSETP.GEU.AND P3, PT, R69, -126, PT ;  /* 0xc2fc00004500780b */ /* 0x000fe20003f6e000 */
[----:B------:R-:W1:Y:S01]  /*14080*/  MUFU.EX2 R68, R68 ;  /* 0x0000004400447308 */ /* 0x000e620000000800 */
[----:B------:R-:W-:Y:S01]  /*14090*/  MOV R36, UR36 ;  /* 0x0000002400247c02 */ /* 0x000fe20008000f00 */
[----:B------:R-:W-:Y:S01]  /*140a0*/  FADD R12, R27, R66 ;  /* 0x000000421b0c7221 */ /* 0x000fe20000000000 */
[----:B------:R-:W-:-:S02]  /*140b0*/  MOV R35, UR37 ;  /* 0x0000002500237c02 */ /* 0x000fc40008000f00 */
[----:B------:R-:W-:Y:S02]  /*140c0*/  R2UR UR36, R36 ;  /* 0x00000000242472ca */ /* 0x000fe400000e0000 */
[----:B------:R-:W-:Y:S01]  /*140d0*/  R2UR UR37, R35 ;  /* 0x00000000232572ca */ /* 0x000fe200000e0000 */
[----:B--2---:R-:W-:Y:S01]  /*140e0*/  @!P6 FMUL R65, R65, R65 ;  /* 0x000000414141e220 */ /* 0x004fe20000400000 */
[----:B------:R-:W-:Y:S01]  /*140f0*/  FSETP.GEU.AND P6, PT, R78, -126, PT ;  /* 0xc2fc00004e00780b */ /* 0x000fe20003fce000 */
[----:B------:R-:W-:Y:S01]  /*14100*/  @!P4 FMUL R75, R75, 0.5 ;  /* 0x3f0000004b4bc820 */ /* 0x000fe20000400000 */
[----:B------:R-:W2:Y:S01]  /*14110*/  MUFU.EX2 R74, R74 ;  /* 0x0000004a004a7308 */ /* 0x000ea20000000800 */
[----:B------:R-:W-:Y:S01]  /*14120*/  @!P3 FMUL R69, R69, 0.5 ;  /* 0x3f0000004545b820 */ /* 0x000fe20000400000 */
[----:B-1----:R-:W-:Y:S01]  /*14130*/  @!P5 FMUL R68, R68, R68 ;  /* 0x000000444444d220 */ /* 0x002fe20000400000 */
[----:B------:R-:W-:-:S05]  /*14140*/  FSETP.GEU.AND P5, PT, R79, -126, PT ;  /* 0xc2fc00004f00780b */ /* 0x000fca0003fae000 */
[----:B------:R-:W1:Y:S03]  /*14150*/  MUFU.EX2 R69, R69 ;  /* 0x0000004500457308 */ /* 0x000e660000000800 */
[----:B------:R-:W-:Y:S01]  /*14160*/  @!P6 FMUL R78, R78, 0.5 ;  /* 0x3f0000004e4ee820 */ /* 0x000fe20000400000 */
[----:B------:R-:W-:Y:S02]  /*14170*/  WARPGROUP.DEPBAR.LE gsb0, 0x0 ;  /* 0x00008000000079c5 */ /* 0x000fe40000010000 */
[----:B------:R-:W-:Y:S02]  /*14180*/  WARPGROUP.ARRIVE ;  /* 0x00000000000079c5 */ /* 0x000fe40000000000 */
[----:B------:R-:W3:Y:S01]  /*14190*/  MUFU.EX2 R75, R75 ;  /* 0x0000004b004b7308 */ /* 0x000ee20000000800 */
[----:B--2---:R-:W-:Y:S01]  /*141a0*/  @!P2 FMUL R74, R74, R74 ;  /* 0x0000004a4a4aa220 */ /* 0x004fe20000400000 */
[----:B------:R-:W-:Y:S01]  /*141b0*/  FSETP.GEU.AND P2, PT, R73, -126, PT ;  /* 0xc2fc00004900780b */ /* 0x000fe20003f4e000 */
[----:B------:R-:W-:Y:S01]  /*141c0*/  @!P5 FMUL R79, R79, 0.5 ;  /* 0x3f0000004f4fd820 */ /* 0x000fe20000400000 */
[----:B------:R-:W-:Y:S01]  /*141d0*/  HGMMA.64x16x16.F32 R168, R28, gdesc[UR24].tnspB, R168, gsb0 ;  /* 0x402000181ca87df0 */ /* 0x000fe200080008a8 */
[----:B------:R-:W-:Y:S01]  /*141e0*/  R2UR UR26, R32 ;  /* 0x00000000201a72ca */ /* 0x000fe200000e0000 */
[----:B-1----:R-:W-:Y:S01]  /*141f0*/  @!P3 FMUL R69, R69, R69 ;  /* 0x000000454545b220 */ /* 0x002fe20000400000 */
[----:B------:R-:W-:Y:S01]  /*14200*/  R2UR UR27, R33 ;  /* 0x00000000211b72ca */ /* 0x000fe200000e0000 */
[----:B------:R-:W1:Y:S01]  /*14210*/  MUFU.EX2 R78, R78 ;  /* 0x0000004e004e7308 */ /* 0x000e620000000800 */
[----:B------:R-:W-:Y:S01]  /*14220*/  FSETP.GEU.AND P3, PT, R72, -126, PT ;  /* 0xc2fc00004800780b */ /* 0x000fe20003f6e000 */
[----:B------:R-:W-:Y:S01]  /*14230*/  IMAD.MOV.U32 R33, RZ, RZ, -0x3ffffff0 ;  /* 0xc0000010ff217424 */ /* 0x000fe200078e00ff */
[----:B------:R-:W-:-:S04]  /*14240*/  IADD3 R32, R26, 0xc0, RZ ;  /* 0x000000c01a207810 */ /* 0x000fc80007ffe0ff */
[----:B------:R-:W-:Y:S01]  /*14250*/  @!P2 FMUL R73, R73, 0.5 ;  /* 0x3f0000004949a820 */ /* 0x000fe20000400000 */
[----:B---3--:R-:W-:Y:S01]  /*14260*/  @!P4 FMUL R75, R75, R75 ;  /* 0x0000004b4b4bc220 */ /* 0x008fe20000400000 */
[----:B------:R-:W-:Y:S01]  /*14270*/  FSETP.GEU.AND P4, PT, R76, -126, PT ;  /* 0xc2fc00004c00780b */ /* 0x000fe20003f8e000 */
[----:B------:R-:W2:Y:S02]  /*14280*/  MUFU.EX2 R79, R79 ;  /* 0x0000004f004f7308 */ /* 0x000ea40000000800 */
[----:B------:R-:W-:Y:S01]  /*14290*/  MOV R39, UR27 ;  /* 0x0000001b00277c02 */ /* 0x000fe20008000f00 */
[----:B------:R-:W-:Y:S01]  /*142a0*/  UMOV UR27, UR21 ;  /* 0x00000015001b7c82 */ /* 0x000fe20008000000 */
[----:B------:R-:W-:Y:S01]  /*142b0*/  @!P3 FMUL R72, R72, 0.5 ;  /* 0x3f0000004848b820 */ /* 0x000fe20000400000 */
[----:B-1----:R-:W-:Y:S01]  /*142c0*/  @!P6 FMUL R78, R78, R78 ;  /* 0x0000004e4e4ee220 */ /* 0x002fe20000400000 */
[----:B------:R-:W-:Y:S02]  /*142d0*/  FSETP.GEU.AND P6, PT, R77, -126, PT ;  /* 0xc2fc00004d00780b */ /* 0x000fe40003fce000 */
[----:B------:R-:W1:Y:S04]  /*142e0*/  MUFU.EX2 R73, R73 ;  /* 0x0000004900497308 */ /* 0x000e680000000800 */
[----:B------:R-:W-:-:S04]  /*142f0*/  @!P4 FMUL R76, R76, 0.5 ;  /* 0x3f0000004c4cc820 */ /* 0x000fc80000400000 */
[----:B------:R-:W3:Y:S01]  /*14300*/  MUFU.EX2 R72, R72 ;  /* 0x0000004800487308 */ /* 0x000ee20000000800 */
[----:B--2---:R-:W-:Y:S01]  /*14310*/  @!P5 FMUL R79, R79, R79 ;  /* 0x0000004f4f4fd220 */ /* 0x004fe20000400000 */
[----:B------:R-:W-:Y:S01]  /*14320*/  FSETP.GEU.AND P5, PT, R82, -126, PT ;  /* 0xc2fc00005200780b */ /* 0x000fe20003fae000 */
[----:B------:R-:W-:-:S05]  /*14330*/  @!P6 FMUL R77, R77, 0.5 ;  /* 0x3f0000004d4de820 */ /* 0x000fca0000400000 */
        /* <DEDUP_REMOVED lines=9> */
[----:B------:R-:W-:Y:S01]  /*143d0*/  HGMMA.64x16x16.F32 R160, R28, gdesc[UR28].tnspB, R160, gsb0 ;  /* 0x4020001c1ca07df0 */ /* 0x000fe200080008a0 */
[----:B------:R-:W-:Y:S01]  /*143e0*/  R2UR UR30, R24 ;  /* 0x00000000181e72ca */ /* 0x000fe200000e0000 */
[----:B------:R-:W-:Y:S01]  /*143f0*/  VIADD R24, R26, 0x8a0 ;  /* 0x000008a01a187836 */ /* 0x000fe20000000000 */
[----:B------:R-:W-:Y:S01]  /*14400*/  R2UR UR31, R25 ;  /* 0x00000000191f72ca */ /* 0x000fe200000e0000 */
[----:B------:R-:W-:-:S02]  /*14410*/  IMAD.MOV.U32 R25, RZ, RZ, -0x3ffffff0 ;  /* 0xc0000010ff197424 */ /* 0x000fc400078e00ff */
[----:B------:R-:W-:Y:S01]  /*14420*/  @!P2 FMUL R86, R86, 0.5 ;  /* 0x3f0000005656a820 */ /* 0x000fe20000400000 */
[----:B--2---:R-:W-:Y:S01]  /*14430*/  @!P4 FMUL R76, R76, R76 ;  /* 0x0000004c4c4cc220 */ /* 0x004fe20000400000 */
[----:B------:R-:W-:Y:S01]  /*14440*/  R2UR UR32, R24 ;  /* 0x00000000182072ca */ /* 0x000fe200000e0000 */
[----:B------:R-:W2:Y:S01]  /*14450*/  MUFU.EX2 R82, R82 ;  /* 0x0000005200527308 */ /* 0x000ea20000000800 */
[----:B------:R-:W-:Y:S01]  /*14460*/  R2UR UR33, R25 ;  /* 0x00000000192172ca */ /* 0x000fe200000e0000 */
[----:B------:R-:W-:Y:S01]  /*14470*/  IMAD.MOV.U32 R25, RZ, RZ, -0x3ffffff0 ;  /* 0xc0000010ff197424 */ /* 0x000fe200078e00ff */
[----:B------:R-:W-:Y:S01]  /*14480*/  IADD3 R24, R26, 0x2c0, RZ ;  /* 0x000002c01a187810 */ /* 0x000fe20007ffe0ff */
[----:B------:R-:W-:Y:S01]  /*14490*/  @!P3 FMUL R83, R83, 0.5 ;  /* 0x3f0000005353b820 */ /* 0x000fe20000400000 */
[----:B------:R-:W-:Y:S01]  /*144a0*/  FSETP.GEU.AND P4, PT, R87, -126, PT ;  /* 0xc2fc00005700780b */ /* 0x000fe20003f8e000 */
[----:B-1----:R-:W-:Y:S01]  /*144b0*/  @!P6 FMUL R77, R77, R77 ;  /* 0x0000004d4d4de220 */ /* 0x002fe20000400000 */
[----:B------:R-:W-:Y:S01]  /*144c0*/  R2UR UR28, R24 ;  /* 0x00000000181c72ca */ /* 0x000fe200000e0000 */
[----:B------:R-:W-:Y:S01]  /*144d0*/  VIADD R24, R26, 0x6c0 ;  /* 0x000006c01a187836 */ /* 0x000fe20000000000 */
[----:B------:R-:W-:Y:S01]  /*144e0*/  R2UR UR29, R25 ;  /* 0x00000000191d72ca */ /* 0x000fe200000e0000 */
[----:B------:R-:W1:Y:S01]  /*144f0*/  MUFU.EX2 R83, R83 ;  /* 0x0000005300537308 */ /* 0x000e620000000800 */
[----:B------:R-:W-:-:S02]  /*14500*/  MOV R25, 0xc0000010 ;  /* 0xc000001000197802 */ /* 0x000fc40000000f00 */
[----:B------:R-:W-:Y:S02]  /*14510*/  MOV R37, UR32 ;  /* 0x0000002000257c02 */ /* 0x000fe40008000f00 */
[----:B------:R-:W-:Y:S02]  /*14520*/  MOV R38, UR33 ;  /* 0x0000002100267c02 */ /* 0x000fe40008000f00 */
[----:B------:R-:W-:Y:S01]  /*14530*/  R2UR UR32, R37 ;  /* 0x00000000252072ca */ /* 0x000fe200000e0000 */
[----:B------:R-:W3:Y:S01]  /*14540*/  MUFU.EX2 R86, R86 ;  /* 0x0000005600567308 */ /* 0x000ee20000000800 */
[----:B------:R-:W-:Y:S01]  /*14550*/  R2UR UR33, R38 ;  /* 0x00000000262172ca */ /* 0x000fe200000e0000 */
[----:B--2---:R-:W-:Y:S01]  /*14560*/  @!P5 FMUL R82, R82, R82 ;  /* 0x000000525252d220 */ /* 0x004fe20000400000 */
[----:B------:R-:W-:Y:S01]  /*14570*/  FSETP.GEU.AND P6, PT, R80, -126, PT ;  /* 0xc2fc00005000780b */ /* 0x000fe20003fce000 */
[----:B------:R-:W-:Y:S01]  /*14580*/  @!P4 FMUL R87, R87, 0.5 ;  /* 0x3f0000005757c820 */ /* 0x000fe20000400000 */
[----:B------:R-:W-:Y:S01]  /*14590*/  FSETP.GEU.AND P5, PT, R81, -126, PT ;  /* 0xc2fc00005100780b */ /* 0x000fe20003fae000 */
[----:B-1----:R-:W-:Y:S01]  /*145a0*/  @!P3 FMUL R83, R83, R83 ;  /* 0x000000535353b220 */ /* 0x002fe20000400000 */
[----:B------:R-:W-:-:S03]  /*145b0*/  FSETP.GEU.AND P3, PT, R84, -126, PT ;  /* 0xc2fc00005400780b */ /* 0x000fc60003f6e000 */
[----:B------:R-:W1:Y:S01]  /*145c0*/  MUFU.EX2 R87, R87 ;  /* 0x0000005700577308 */ /* 0x000e620000000800 */
[----:B------:R-:W-:Y:S02]  /*145d0*/  WARPGROUP.DEPBAR.LE gsb0, 0x0 ;  /* 0x00008000000079c5 */ /* 0x000fe40000010000 */
[----:B------:R-:W-:Y:S01]  /*145e0*/  WARPGROUP.ARRIVE ;  /* 0x00000000000079c5 */ /* 0x000fe20000000000 */
[----:B---3--:R-:W-:Y:S01]  /*145f0*/  @!P2 FMUL R86, R86, R86 ;  /* 0x000000565656a220 */ /* 0x008fe20000400000 */
[----:B------:R-:W-:Y:S01]  /*14600*/  FSETP.GEU.AND P2, PT, R85, -126, PT ;  /* 0xc2fc00005500780b */ /* 0x000fe20003f4e000 */
[----:B------:R-:W-:Y:S02]  /*14610*/  @!P6 FMUL R80, R80, 0.5 ;  /* 0x3f0000005050e820 */ /* 0x000fe40000400000 */
[----:B------:R-:W-:Y:S02]  /*14620*/  @!P5 FMUL R81, R81, 0.5 ;  /* 0x3f0000005151d820 */ /* 0x000fe40000400000 */
[----:B------:R-:W-:Y:S01]  /*14630*/  @!P3 FMUL R84, R84, 0.5 ;  /* 0x3f0000005454b820 */ /* 0x000fe20000400000 */
[----:B------:R-:W-:Y:S01]  /*14640*/  HGMMA.64x16x16.F32 R152, R28, gdesc[UR32].tnspB, R152, gsb0 ;  /* 0x402000201c987df0 */ /* 0x000fe20008000898 */
[----:B------:R-:W-:Y:S01]  /*14650*/  UMOV UR34, UR6 ;  /* 0x0000000600227c82 */ /* 0x000fe20008000000 */
[----:B------:R-:W-:Y:S01]  /*14660*/  UMOV UR35, UR7 ;  /* 0x0000000700237c82 */ /* 0x000fe20008000000 */
[----:B------:R-:W-:Y:S01]  /*14670*/  R2UR UR7, R25 ;  /* 0x00000000190772ca */ /* 0x000fe200000e0000 */
[----:B------:R-:W-:Y:S01]  /*14680*/  IMAD.MOV.U32 R25, RZ, RZ, -0x3ffffff0 ;  /* 0xc0000010ff197424 */ /* 0x000fe200078e00ff */
[----:B------:R-:W-:Y:S01]  /*14690*/  R2UR UR6, R24 ;  /* 0x00000000180672ca */ /* 0x000fe200000e0000 */
[----:B------:R-:W-:Y:S01]  /*146a0*/  VIADD R24, R26, 0x8c0 ;  /* 0x000008c01a187836 */ /* 0x000fe20000000000 */
[----:B------:R-:W2:Y:S01]  /*146b0*/  MUFU.EX2 R80, R80 ;  /* 0x0000005000507308 */ /* 0x000ea20000000800 */
[----:B-1----:R-:W-:Y:S01]  /*146c0*/  @!P4 FMUL R87, R87, R87 ;  /* 0x000000575757c220 */ /* 0x002fe20000400000 */
[----:B------:R-:W-:Y:S01]  /*146d0*/  @!P2 FMUL R85, R85, 0.5 ;  /* 0x3f0000005555a820 */ /* 0x000fe20000400000 */
[----:B------:R-:W-:-:S05]  /*146e0*/  FSETP.GEU.AND P4, PT, R90, -126, PT ;  /* 0xc2fc00005a00780b */ /* 0x000fca0003f8e000 */
[----:B------:R-:W1:Y:S08]  /*146f0*/  MUFU.EX2 R81, R81 ;  /* 0x0000005100517308 */ /* 0x000e700000000800 */
[----:B------:R-:W3:Y:S01]  /*14700*/  MUFU.EX2 R84, R84 ;  /* 0x0000005400547308 */ /* 0x000ee20000000800 */
[----:B--2---:R-:W-:Y:S01]  /*14710*/  @!P6 FMUL R80, R80, R80 ;  /* 0x000000505050e220 */ /* 0x004fe20000400000 */
[----:B------:R-:W-:Y:S01]  /*14720*/  FSETP.GEU.AND P6, PT, R91, -126, PT ;  /* 0xc2fc00005b00780b */ /* 0x000fe20003fce000 */
[----:B------:R-:W-:-:S05]  /*14730*/  @!P4 FMUL R90, R90, 0.5 ;  /* 0x3f0000005a5ac820 */ /* 0x000fca0000400000 */
        /* <DEDUP_REMOVED lines=8> */
[----:B------:R-:W-:Y:S02]  /*147c0*/  F2FP.F16.F32.PACK_AB R29, R43, R42 ;  /* 0x0000002a2b1d723e */ /* 0x000fe400000000ff */
[----:B------:R-:W-:Y:S01]  /*147d0*/  F2FP.F16.F32.PACK_AB R31, R47, R46 ;  /* 0x0000002e2f1f723e */ /* 0x000fe200000000ff */
[----:B------:R-:W-:Y:S01]  /*147e0*/  @!P5 FMUL R94, R94, 0.5 ;  /* 0x3f0000005e5ed820 */ /* 0x000fe20000400000 */
[----:B------:R-:W-:Y:S01]  /*147f0*/  F2FP.F16.F32.PACK_AB R28, R41, R40 ;  /* 0x00000028291c723e */ /* 0x000fe200000000ff */
[----:B--2---:R-:W-:Y:S01]  /*14800*/  @!P2 FMUL R85, R85, R85 ;  /* 0x000000555555a220 */ /* 0x004fe20000400000 */
[----:B------:R-:W-:Y:S01]  /*14810*/  F2FP.F16.F32.PACK_AB R30, R45, R44 ;  /* 0x0000002c2d1e723e */ /* 0x000fe200000000ff */
[----:B------:R-:W2:Y:S01]  /*14820*/  MUFU.EX2 R91, R91 ;  /* 0x0000005b005b7308 */ /* 0x000ea20000000800 */
[----:B------:R-:W-:Y:S01]  /*14830*/  MOV R40, UR26 ;  /* 0x0000001a00287c02 */ /* 0x000fe20008000f00 */
[----:B------:R-:W-:Y:S01]  /*14840*/  UMOV UR26, UR20 ;  /* 0x00000014001a7c82 */ /* 0x000fe20008000000 */
[----:B------:R-:W-:Y:S01]  /*14850*/  WARPGROUP.ARRIVE ;  /* 0x00000000000079c5 */ /* 0x000fe20000000000 */
[----:B------:R-:W-:Y:S01]  /*14860*/  MOV R43, UR41 ;  /* 0x00000029002b7c02 */ /* 0x000fe20008000f00 */
[----:B-1----:R-:W-:Y:S01]  /*14870*/  @!P4 FMUL R90, R90, R90 ;  /* 0x0000005a5a5ac220 */ /* 0x002fe20000400000 */
[----:B------:R-:W-:Y:S01]  /*14880*/  MOV R44, UR40 ;  /* 0x00000028002c7c02 */ /* 0x000fe20008000f00 */
[----:B------:R-:W-:Y:S01]  /*14890*/  @!P3 FMUL R95, R95, 0.5 ;  /* 0x3f0000005f5fb820 */ /* 0x000fe20000400000 */
[----:B------:R-:W-:Y:S01]  /*148a0*/  R2UR UR41, R43 ;  /* 0x000000002b2972ca */ /* 0x000fe200000e0000 */
[----:B------:R-:W-:Y:S01]  /*148b0*/  HGMMA.64x16x16.F32 R184, R28, gdesc[UR36].tnspB, R184, gsb0 ;  /* 0x402000241cb87df0 */ /* 0x000fe200080008b8 */
[----:B------:R-:W-:Y:S01]  /*148c0*/  UMOV UR38, UR24 ;  /* 0x0000001800267c82 */ /* 0x000fe20008000000 */
[----:B------:R-:W-:Y:S01]  /*148d0*/  UMOV UR39, UR25 ;  /* 0x0000001900277c82 */ /* 0x000fe20008000000 */
[----:B------:R-:W-:Y:S01]  /*148e0*/  R2UR UR40, R44 ;  /* 0x000000002c2872ca */ /* 0x000fe200000e0000 */
[----:B------:R-:W1:Y:S01]  /*148f0*/  MUFU.EX2 R94, R94 ;  /* 0x0000005e005e7308 */ /* 0x000e620000000800 */
[----:B------:R-:W-:-:S02]  /*14900*/  R2UR UR24, R32 ;  /* 0x00000000201872ca */ /* 0x000fc400000e0000 */
[----:B------:R-:W-:Y:S01]  /*14910*/  R2UR UR25, R33 ;  /* 0x00000000211972ca */ /* 0x000fe200000e0000 */
[----:B--2---:R-:W-:Y:S01]  /*14920*/  @!P6 FMUL R91, R91, R91 ;  /* 0x0000005b5b5be220 */ /* 0x004fe20000400000 */
[----:B------:R-:W-:Y:S02]  /*14930*/  IADD3 R32, R26, 0x4c0, RZ ;  /* 0x000004c01a207810 */ /* 0x000fe40007ffe0ff */
[----:B------:R-:W-:Y:S01]  /*14940*/  MOV R33, 0xc0000010 ;  /* 0xc000001000217802 */ /* 0x000fe20000000f00 */
[----:B------:R-:W2:Y:S01]  /*14950*/  MUFU.EX2 R95, R95 ;  /* 0x0000005f005f7308 */ /* 0x000ea20000000800 */
[----:B------:R-:W-:Y:S02]  /*14960*/  R2UR UR54, R32 ;  /* 0x00000000203672ca */ /* 0x000fe400000e0000 */
[----:B------:R-:W-:Y:S01]  /*14970*/  R2UR UR55, R33 ;  /* 0x00000000213772ca */ /* 0x000fe200000e0000 */
[----:B------:R-:W-:Y:S01]  /*14980*/  IMAD.MOV.U32 R33, RZ, RZ, -0x3ffffff0 ;  /* 0xc0000010ff217424 */ /* 0x000fe200078e00ff */
[----:B------:R-:W-:-:S02]  /*14990*/  IADD3 R32, R26, 0xe0, RZ ;  /* 0x000000e01a207810 */ /* 0x000fc40007ffe0ff */
[----:B------:R-:W-:Y:S02]  /*149a0*/  MOV R42, UR24 ;  /* 0x00000018002a7c02 */ /* 0x000fe40008000f00 */
[----:B------:R-:W-:Y:S01]  /*149b0*/  MOV R41, UR25 ;  /* 0x0000001900297c02 */ /* 0x000fe20008000f00 */
[----:B-1----:R-:W-:Y:S01]  /*149c0*/  @!P5 FMUL R94, R94, R94 ;  /* 0x0000005e5e5ed220 */ /* 0x002fe20000400000 */
[----:B------:R-:W-:Y:S02]  /*149d0*/  R2UR UR24, R42 ;  /* 0x000000002a1872ca */ /* 0x000fe400000e0000 */
[----:B------:R-:W-:Y:S02]  /*149e0*/  R2UR UR25, R41 ;  /* 0x00000000291972ca */ /* 0x000fe400000e0000 */
[----:B------:R-:W-:Y:S02]  /*149f0*/  FSETP.GEU.AND P2, PT, R88, -126, PT ;  /* 0xc2fc00005800780b */ /* 0x000fe40003f4e000 */
[----:B------:R-:W-:Y:S01]  /*14a00*/  FSETP.GEU.AND P4, PT, R89, -126, PT ;  /* 0xc2fc00005900780b */ /* 0x000fe20003f8e000 */
[----:B--2---:R-:W-:Y:S01]  /*14a10*/  @!P3 FMUL R95, R95, R95 ;  /* 0x0000005f5f5fb220 */ /* 0x004fe20000400000 */
[----:B------:R-:W-:-:S02]  /*14a20*/  FSETP.GEU.AND P6, PT, R92, -126, PT ;  /* 0xc2fc00005c00780b */ /* 0x000fc40003fce000 */
[----:B------:R-:W-:Y:S02]  /*14a30*/  FSETP.GEU.AND P5, PT, R93, -126, PT ;  /* 0xc2fc00005d00780b */ /* 0x000fe40003fae000 */
[----:B------:R-:W-:-:S05]  /*14a40*/  FSETP.GEU.AND P3, PT, R98, -126, PT ;  /* 0xc2fc00006200780b */ /* 0x000fca0003f6e000 */
[----:B------:R-:W-:Y:S01]  /*14a50*/  @!P2 FMUL R88, R88, 0.5 ;  /* 0x3f0000005858a820 */ /* 0x000fe20000400000 */
[----:B------:R-:W-:Y:S02]  /*14a60*/  WARPGROUP.DEPBAR.LE gsb0, 0x0 ;  /* 0x00008000000079c5 */ /* 0x000fe40000010000 */
[----:B------:R-:W-:Y:S01]  /*14a70*/  WARPGROUP.ARRIVE ;  /* 0x00000000000079c5 */ /* 0x000fe20000000000 */
[----:B------:R-:W-:Y:S01]  /*14a80*/  @!P4 FMUL R89, R89, 0.5 ;  /* 0x3f0000005959c820 */ /* 0x000fe20000400000 */
[----:B------:R-:W-:Y:S01]  /*14a90*/  @!P6 FMUL R92, R92, 0.5 ;  /* 0x3f0000005c5ce820 */ /* 0x000fe20000400000 */
[----:B------:R-:W-:Y:S01]  /*14aa0*/  @!P5 FMUL R93, R93, 0.5 ;  /* 0x3f0000005d5dd820 */ /* 0x000fe20000400000 */
[----:B------:R-:W1:Y:S01]  /*14ab0*/  MUFU.EX2 R88, R88 ;  /* 0x0000005800587308 */ /* 0x000e620000000800 */
[----:B------:R-:W-:Y:S01]  /*14ac0*/  @!P3 FMUL R98, R98, 0.5 ;  /* 0x3f0000006262b820 */ /* 0x000fe20000400000 */
[----:B------:R-:W-:Y:S01]  /*14ad0*/  HGMMA.64x16x16.F32 R176, R28, gdesc[UR40].tnspB, R176, gsb0 ;  /* 0x402000281cb07df0 */ /* 0x000fe200080008b0 */
[----:B------:R-:W-:Y:S01]  /*14ae0*/  UMOV UR42, UR58 ;  /* 0x0000003a002a7c82 */ /* 0x000fe20008000000 */
[----:B------:R-:W-:-:S04]  /*14af0*/  UMOV UR43, UR59 ;  /* 0x0000003b002b7c82 */ /* 0x000fc80008000000 */
[----:B------:R-:W2:Y:S08]  /*14b00*/  MUFU.EX2 R89, R89 ;  /* 0x0000005900597308 */ /* 0x000eb00000000800 */
[----:B------:R-:W3:Y:S01]  /*14b10*/  MUFU.EX2 R92, R92 ;  /* 0x0000005c005c7308 */ /* 0x000ee20000000800 */
[----:B-1----:R-:W-:Y:S01]  /*14b20*/  @!P2 FMUL R88, R88, R88 ;  /* 0x000000585858a220 */ /* 0x002fe20000400000 */
[----:B------:R-:W-:-:S06]  /*14b30*/  FSETP.GEU.AND P2, PT, R99, -126, PT ;  /* 0xc2fc00006300780b */ /* 0x000fcc0003f4e000 */
[----:B------:R-:W1:Y:S01]  /*14b40*/  MUFU.EX2 R93, R93 ;  /* 0x0000005d005d7308 */ /* 0x000e620000000800 */
[----:B--2---:R-:W-:Y:S01]  /*14b50*/  @!P4 FMUL R89, R89, R89 ;  /* 0x000000595959c220 */ /* 0x004fe20000400000 */
[----:B------:R-:W-:-:S05]  /*14b60*/  FSETP.GEU.AND P4, PT, R102, -126, PT ;  /* 0xc2fc00006600780b */ /* 0x000fca0003f8e000 */
[----:B------:R-:W-:Y:S01]  /*14b70*/  @!P2 FMUL R99, R99, 0.5 ;  /* 0x3f0000006363a820 */ /* 0x000fe20000400000 */
[----:B------:R-:W2:Y:S01]  /*14b80*/  MUFU.EX2 R35, R98 ;  /* 0x0000006200237308 */ /* 0x000ea20000000800 */
[----:B---3--:R-:W-:Y:S01]  /*14b90*/  @!P6 FMUL R92, R92, R92 ;  /* 0x0000005c5c5ce220 */ /* 0x008fe20000400000 */
[----:B------:R-:W-:-:S05]  /*14ba0*/  FSETP.GEU.AND P6, PT, R103, -126, PT ;  /* 0xc2fc00006700780b */ /* 0x000fca0003fce000 */
[----:B------:R-:W-:Y:S01]  /*14bb0*/  @!P4 FMUL R102, R102, 0.5 ;  /* 0x3f0000006666c820 */ /* 0x000fe20000400000 */
[----:B------:R-:W3:Y:S01]  /*14bc0*/  MUFU.EX2 R99, R99 ;  /* 0x0000006300637308 */ /* 0x000ee20000000800 */
[----:B-1----:R-:W-:Y:S01]  /*14bd0*/  @!P5 FMUL R93, R93, R93 ;  /* 0x0000005d5d5dd220 */ /* 0x002fe20000400000 */
[C---:B------:R-:W-:Y:S01]  /*14be0*/  FSETP.GEU.AND P5, PT, R96.reuse, -126, PT ;  /* 0xc2fc00006000780b */ /* 0x040fe20003fae000 */
[----:B------:R-:W-:Y:S02]  /*14bf0*/  WARPGROUP.DEPBAR.LE gsb0, 0x0 ;  /* 0x00008000000079c5 */ /* 0x000fe40000010000 */
[----:B------:R-:W-:Y:S02]  /*14c00*/  WARPGROUP.ARRIVE ;  /* 0x00000000000079c5 */ /* 0x000fe40000000000 */
[----:B------:R-:W-:Y:S01]  /*14c10*/  @!P6 FMUL R103, R103, 0.5 ;  /* 0x3f0000006767e820 */ /* 0x000fe20000400000 */
[----:B------:R-:W1:Y:S01]  /*14c20*/  MUFU.EX2 R37, R102 ;  /* 0x0000006600257308 */ /* 0x000e620000000800 */
[----:B--2---:R-:W-:Y:S01]  /*14c30*/  @!P3 FMUL R35, R35, R35 ;  /* 0x000000232323b220 */ /* 0x004fe20000400000 */
[----:B------:R-:W-:Y:S01]  /*14c40*/  FSETP.GEU.AND P3, PT, R97, -126, PT ;  /* 0xc2fc00006100780b */ /* 0x000fe20003f6e000 */
[----:B------:R-:W-:Y:S04]  /*14c50*/  HGMMA.64x16x16.F32 R168, R28, gdesc[UR44].tnspB, R168, gsb0 ;  /* 0x4020002c1ca87df0 */ /* 0x000fe800080008a8 */
[----:B------:R-:W-:Y:S01]  /*14c60*/  @!P5 FMUL R96, R96, 0.5 ;  /* 0x3f0000006060d820 */ /* 0x000fe20000400000 */
[----:B------:R-:W2:Y:S01]  /*14c70*/  MUFU.EX2 R103, R103 ;  /* 0x0000006700677308 */ /* 0x000ea20000000800 */
[----:B---3--:R-:W-:Y:S01]  /*14c80*/  @!P2 FMUL R99, R99, R99 ;  /* 0x000000636363a220 */ /* 0x008fe20000400000 */
[----:B------:R-:W-:-:S05]  /*14c90*/  FSETP.GEU.AND P2, PT, R100, -126, PT ;  /* 0xc2fc00006400780b */ /* 0x000fca0003f4e000 */
[----:B------:R-:W-:Y:S01]  /*14ca0*/  @!P3 FMUL R97, R97, 0.5 ;  /* 0x3f0000006161b820 */ /* 0x000fe20000400000 */
[----:B------:R-:W3:Y:S01]  /*14cb0*/  MUFU.EX2 R96, R96 ;  /* 0x0000006000607308 */ /* 0x000ee20000000800 */
[----:B-1----:R-:W-:Y:S01]  /*14cc0*/  @!P4 FMUL R37, R37, R37 ;  /* 0x000000252525c220 */ /* 0x002fe20000400000 */
[----:B------:R-:W-:-:S05]  /*14cd0*/  FSETP.GEU.AND P4, PT, R101, -126, PT ;  /* 0xc2fc00006500780b */ /* 0x000fca0003f8e000 */
[----:B------:R-:W-:Y:S01]  /*14ce0*/  @!P2 FMUL R100, R100, 0.5 ;  /* 0x3f0000006464a820 */ /* 0x000fe20000400000 */
        /* <DEDUP_REMOVED lines=10> */
[----:B------:R-:W-:Y:S01]  /*14d90*/  FSETP.GEU.AND P3, PT, R110, -126, PT ;  /* 0xc2fc00006e00780b */ /* 0x000fe20003f6e000 */
[----:B------:R-:W-:Y:S02]  /*14da0*/  WARPGROUP.DEPBAR.LE gsb0, 0x0 ;  /* 0x00008000000079c5 */ /* 0x000fe40000010000 */
[----:B------:R-:W-:Y:S01]  /*14db0*/  WARPGROUP.ARRIVE ;  /* 0x00000000000079c5 */ /* 0x000fe20000000000 */
[----:B--2---:R-:W-:Y:S01]  /*14dc0*/  @!P2 FMUL R100, R100, R100 ;  /* 0x000000646464a220 */ /* 0x004fe20000400000 */
[----:B------:R-:W-:Y:S01]  /*14dd0*/  @!P5 FMUL R107, R107, 0.5 ;  /* 0x3f0000006b6bd820 */ /* 0x000fe20000400000 */
[----:B------:R-:W-:-:S03]  /*14de0*/  FSETP.GEU.AND P2, PT, R111, -126, PT ;  /* 0xc2fc00006f00780b */ /* 0x000fc60003f4e000 */
[----:B------:R-:W-:Y:S01]  /*14df0*/  HGMMA.64x16x16.F32 R160, R28, gdesc[UR48].tnspB, R160, gsb0 ;  /* 0x402000301ca07df0 */ /* 0x000fe200080008a0 */
[----:B------:R-:W-:Y:S01]  /*14e00*/  UMOV UR50, UR16 ;  /* 0x0000001000327c82 */ /* 0x000fe20008000000 */
[----:B------:R-:W-:Y:S01]  /*14e10*/  UMOV UR51, UR17 ;  /* 0x0000001100337c82 */ /* 0x000fe20008000000 */
[----:B------:R-:W-:Y:S01]  /*14e20*/  R2UR UR16, R32 ;  /* 0x00000000201072ca */ /* 0x000fe200000e0000 */
[----:B---3--:R-:W-:Y:S01]  /*14e30*/  @!P4 FMUL R101, R101, R101 ;  /* 0x000000656565c220 */ /* 0x008fe20000400000 */
[----:B------:R-:W-:Y:S01]  /*14e40*/  R2UR UR17, R33 ;  /* 0x00000000211172ca */ /* 0x000fe200000e0000 */
[----:B------:R-:W-:Y:S01]  /*14e50*/  @!P3 FMUL R110, R110, 0.5 ;  /* 0x3f0000006e6eb820 */ /* 0x000fe20000400000 */
[----:B------:R-:W-:Y:S01]  /*14e60*/  MOV R33, 0xc0000010 ;  /* 0xc000001000217802 */ /* 0x000fe20000000f00 */
[----:B------:R-:W1:Y:S01]  /*14e70*/  MUFU.EX2 R107, R107 ;  /* 0x0000006b006b7308 */ /* 0x000e620000000800 */
[----:B------:R-:W-:Y:S01]  /*14e80*/  IADD3 R32, R26, 0x4e0, RZ ;  /* 0x000004e01a207810 */ /* 0x000fe20007ffe0ff */
[----:B------:R-:W-:Y:S01]  /*14e90*/  @!P2 FMUL R111, R111, 0.5 ;  /* 0x3f0000006f6fa820 */ /* 0x000fe20000400000 */
[----:B------:R-:W-:Y:S01]  /*14ea0*/  R2UR UR59, R33 ;  /* 0x00000000213b72ca */ /* 0x000fe200000e0000 */
[----:B------:R-:W-:Y:S01]  /*14eb0*/  IMAD.MOV.U32 R33, RZ, RZ, -0x3ffffff0 ;  /* 0xc0000010ff217424 */ /* 0x000fe200078e00ff */
[----:B------:R-:W-:-:S02]  /*14ec0*/  R2UR UR58, R32 ;  /* 0x00000000203a72ca */ /* 0x000fc400000e0000 */
[----:B------:R-:W-:Y:S01]  /*14ed0*/  IADD3 R32, R26, 0x100, RZ ;  /* 0x000001001a207810 */ /* 0x000fe20007ffe0ff */
[----:B------:R-:W2:Y:S01]  /*14ee0*/  MUFU.EX2 R41, R110 ;  /* 0x0000006e00297308 */ /* 0x000ea20000000800 */
[----:B------:R-:W-:-:S07]  /*14ef0*/  FSETP.GEU.AND P4, PT, R104, -126, PT ;  /* 0xc2fc00006800780b */ /* 0x000fce0003f8e000 */
[----:B------:R-:W3:Y:S01]  /*14f00*/  MUFU.EX2 R111, R111 ;  /* 0x0000006f006f7308 */ /* 0x000ee20000000800 */
[----:B-1----:R-:W-:Y:S01]  /*14f10*/  @!P5 FMUL R107, R107, R107 ;  /* 0x0000006b6b6bd220 */ /* 0x002fe20000400000 */
[----:B------:R-:W-:-:S04]  /*14f20*/  FSETP.GEU.AND P5, PT, R108, -126, PT ;  /* 0xc2fc00006c00780b */ /* 0x000fc80003fae000 */
[----:B------:R-:W-:Y:S01]  /*14f30*/  @!P4 FMUL R104, R104, 0.5 ;  /* 0x3f0000006868c820 */ /* 0x000fe20000400000 */
[----:B--2---:R-:W-:Y:S01]  /*14f40*/  @!P3 FMUL R41, R41, R41 ;  /* 0x000000292929b220 */ /* 0x004fe20000400000 */
[----:B------:R-:W-:-:S04]  /*14f50*/  FSETP.GEU.AND P3, PT, R109, -126, PT ;  /* 0xc2fc00006d00780b */ /* 0x000fc80003f6e000 */
[----:B------:R-:W1:Y:S03]  /*14f60*/  MUFU.EX2 R104, R104 ;  /* 0x0000006800687308 */ /* 0x000e660000000800 */
[----:B------:R-:W-:Y:S01]  /*14f70*/  @!P5 FMUL R108, R108, 0.5 ;  /* 0x3f0000006c6cd820 */ /* 0x000fe20000400000 */
[----:B---3--:R-:W-:Y:S01]  /*14f80*/  @!P2 FMUL R111, R111, R111 ;  /* 0x0000006f6f6fa220 */ /* 0x008fe20000400000 */
[----:B------:R-:W-:Y:S02]  /*14f90*/  WARPGROUP.DEPBAR.LE gsb0, 0x0 ;  /* 0x00008000000079c5 */ /* 0x000fe40000010000 */
[----:B------:R-:W-:Y:S02]  /*14fa0*/  WARPGROUP.ARRIVE ;  /* 0x00000000000079c5 */ /* 0x000fe40000000000 */
[----:B------:R-:W2:Y:S01]  /*14fb0*/  MUFU.EX2 R108, R108 ;  /* 0x0000006c006c7308 */ /* 0x000ea20000000800 */
[----:B------:R-:W-:Y:S01]  /*14fc0*/  FSETP.GEU.AND P2, PT, R114, -126, PT ;  /* 0xc2fc00007200780b */ /* 0x000fe20003f4e000 */
[----:B------:R-:W-:-:S02]  /*14fd0*/  @!P3 FMUL R109, R109, 0.5 ;  /* 0x3f0000006d6db820 */ /* 0x000fc40000400000 */
[----:B------:R-:W-:Y:S01]  /*14fe0*/  HGMMA.64x16x16.F32 R152, R28, gdesc[UR36].tnspB, R152, gsb0 ;  /* 0x402000241c987df0 */ /* 0x000fe20008000898 */
[----:B------:R-:W-:Y:S01]  /*14ff0*/  UMOV UR38, UR10 ;  /* 0x0000000a00267c82 */ /* 0x000fe20008000000 */
[----:B------:R-:W-:Y:S01]  /*15000*/  UMOV UR39, UR11 ;  /* 0x0000000b00277c82 */ /* 0x000fe20008000000 */
[----:B------:R-:W-:Y:S01]  /*15010*/  R2UR UR11, R25 ;  /* 0x00000000190b72ca */ /* 0x000fe200000e0000 */
[----:B------:R-:W-:Y:S01]  /*15020*/  IMAD.MOV.U32 R25, RZ, RZ, -0x3ffffff0 ;  /* 0xc0000010ff197424 */ /* 0x000fe200078e00ff */
[----:B------:R-:W-:Y:S01]  /*15030*/  R2UR UR10, R24 ;  /* 0x00000000180a72ca */ /* 0x000fe200000e0000 */
[----:B------:R-:W3:Y:S01]  /*15040*/  MUFU.EX2 R109, R109 ;  /* 0x0000006d006d7308 */ /* 0x000ee20000000800 */
[----:B------:R-:W-:Y:S01]  /*15050*/  IADD3 R24, R26, 0x2e0, RZ ;  /* 0x000002e01a187810 */ /* 0x000fe20007ffe0ff */
[----:B-1----:R-:W-:Y:S01]  /*15060*/  @!P4 FMUL R104, R104, R104 ;  /* 0x000000686868c220 */ /* 0x002fe20000400000 */
[----:B------:R-:W-:Y:S01]  /*15070*/  R2UR UR21, R25 ;  /* 0x00000000191572ca */ /* 0x000fe200000e0000 */
[----:B------:R-:W-:Y:S01]  /*15080*/  @!P2 FMUL R114, R114, 0.5 ;  /* 0x3f0000007272a820 */ /* 0x000fe20000400000 */
[----:B------:R-:W-:Y:S01]  /*15090*/  R2UR UR20, R24 ;  /* 0x00000000181472ca */ /* 0x000fe200000e0000 */
[----:B------:R-:W-:Y:S01]  /*150a0*/  VIADD R24, R26, 0x6e0 ;  /* 0x000006e01a187836 */ /* 0x000fe20000000000 */
[----:B------:R-:W-:Y:S01]  /*150b0*/  MOV R25, 0xc0000010 ;  /* 0xc000001000197802 */ /* 0x000fe20000000f00 */
[----:B--2---:R-:W-:Y:S01]  /*150c0*/  @!P5 FMUL R108, R108, R108 ;  /* 0x0000006c6c6cd220 */ /* 0x004fe20000400000 */
[----:B------:R-:W-:Y:S01]  /*150d0*/  FSETP.GEU.AND P4, PT, R115, -126, PT ;  /* 0xc2fc00007300780b */ /* 0x000fe20003f8e000 */
[----:B------:R-:W1:Y:S01]  /*150e0*/  MUFU.EX2 R43, R114 ;  /* 0x00000072002b7308 */ /* 0x000e620000000800 */
[----:B------:R-:W-:Y:S01]  /*150f0*/  FSETP.GEU.AND P5, PT, R119, -126, PT ;  /* 0xc2fc00007700780b */ /* 0x000fe20003fae000 */
[----:B---3--:R-:W-:Y:S01]  /*15100*/  @!P3 FMUL R109, R109, R109 ;  /* 0x0000006d6d6db220 */ /* 0x008fe20000400000 */
[----:B------:R-:W-:-:S09]  /*15110*/  FSETP.GEU.AND P3, PT, R112, -126, PT ;  /* 0xc2fc00007000780b */ /* 0x000fd20003f6e000 */
[----:B------:R-:W-:Y:S02]  /*15120*/  @!P4 FMUL R115, R115, 0.5 ;  /* 0x3f0000007373c820 */ /* 0x000fe40000400000 */
[----:B------:R-:W-:Y:S01]  /*15130*/  @!P5 FMUL R119, R119, 0.5 ;  /* 0x3f0000007777d820 */ /* 0x000fe20000400000 */
[----:B-1----:R-:W-:-:S03]  /*15140*/  @!P2 FMUL R43, R43, R43 ;  /* 0x0000002b2b2ba220 */ /* 0x002fc60000400000 */
[----:B------:R-:W1:Y:S01]  /*15150*/  MUFU.EX2 R115, R115 ;  /* 0x0000007300737308 */ /* 0x000e620000000800 */
[----:B------:R-:W-:Y:S01]  /*15160*/  FSETP.GEU.AND P2, PT, R113, -126, PT ;  /* 0xc2fc00007100780b */ /* 0x000fe20003f4e000 */
[----:B------:R-:W-:Y:S01]  /*15170*/  @!P3 FMUL R112, R112, 0.5 ;  /* 0x3f0000007070b820 */ /* 0x000fe20000400000 */
[----:B------:R-:W-:Y:S02]  /*15180*/  WARPGROUP.DEPBAR.LE gsb0, 0x0 ;  /* 0x00008000000079c5 */ /* 0x000fe40000010000 */
[----:B------:R-:W-:-:S03]  /*15190*/  F2FP.F16.F32.PACK_AB R29, R51, R50 ;  /* 0x00000032331d723e */ /* 0x000fc600000000ff */
[----:B------:R-:W2:Y:S01]  /*151a0*/  MUFU.EX2 R119, R119 ;  /* 0x0000007700777308 */ /* 0x000ea20000000800 */
[----:B------:R-:W-:Y:S02]  /*151b0*/  F2FP.F16.F32.PACK_AB R31, R55, R54 ;  /* 0x00000036371f723e */ /* 0x000fe400000000ff */
[----:B------:R-:W-:-:S03]  /*151c0*/  F2FP.F16.F32.PACK_AB R28, R49, R48 ;  /* 0x00000030311c723e */ /* 0x000fc600000000ff */
[----:B------:R-:W-:Y:S01]  /*151d0*/  @!P2 FMUL R113, R113, 0.5 ;  /* 0x3f0000007171a820 */ /* 0x000fe20000400000 */
[----:B------:R-:W-:Y:S01]  /*151e0*/  F2FP.F16.F32.PACK_AB R30, R53, R52 ;  /* 0x00000034351e723e */ /* 0x000fe200000000ff */
[----:B-1----:R-:W-:Y:S01]  /*151f0*/  @!P4 FMUL R115, R115, R115 ;  /* 0x000000737373c220 */ /* 0x002fe20000400000 */
[----:B------:R-:W-:Y:S01]  /*15200*/  FSETP.GEU.AND P4, PT, R116, -126, PT ;  /* 0xc2fc00007400780b */ /* 0x000fe20003f8e000 */
[----:B------:R-:W1:Y:S01]  /*15210*/  MUFU.EX2 R112, R112 ;  /* 0x0000007000707308 */ /* 0x000e620000000800 */
[----:B------:R-:W-:-:S06]  /*15220*/  WARPGROUP.ARRIVE ;  /* 0x00000000000079c5 */ /* 0x000fcc0000000000 */
[----:B------:R-:W-:Y:S01]  /*15230*/  HGMMA.64x16x16.F32 R184, R28, gdesc[UR48].tnspB, R184, gsb0 ;  /* 0x402000301cb87df0 */ /* 0x000fe200080008b8 */
[----:B------:R-:W-:Y:S01]  /*15240*/  UMOV UR50, UR22 ;  /* 0x0000001600327c82 */ /* 0x000fe20008000000 */
[----:B------:R-:W-:Y:S01]  /*15250*/  UMOV UR51, UR23 ;  /* 0x0000001700337c82 */ /* 0x000fe20008000000 */
[----:B------:R-:W3:Y:S01]  /*15260*/  MUFU.EX2 R113, R113 ;  /* 0x0000007100717308 */ /* 0x000ee20000000800 */
[----:B--2---:R-:W-:Y:S01]  /*15270*/  @!P5 FMUL R119, R119, R119 ;  /* 0x000000777777d220 */ /* 0x004fe20000400000 */
[----:B------:R-:W-:Y:S01]  /*15280*/  @!P4 FMUL R116, R116, 0.5 ;  /* 0x3f0000007474c820 */ /* 0x000fe20000400000 */
[----:B------:R-:W-:Y:S01]  /*15290*/  FSETP.GEU.AND P5, PT, R122, -126, PT ;  /* 0xc2fc00007a00780b */ /* 0x000fe20003fae000 */
[----:B-1----:R-:W-:-:S04]  /*152a0*/  @!P3 FMUL R112, R112, R112 ;  /* 0x000000707070b220 */ /* 0x002fc80000400000 */
[----:B------:R-:W1:Y:S01]  /*152b0*/  MUFU.EX2 R116, R116 ;  /* 0x0000007400747308 */ /* 0x000e620000000800 */
[----:B------:R-:W-:-:S07]  /*152c0*/  FSETP.GEU.AND P3, PT, R123, -126, PT ;  /* 0xc2fc00007b00780b */ /* 0x000fce0003f6e000 */
[----:B------:R-:W-:Y:S01]  /*152d0*/  @!P5 FMUL R122, R122, 0.5 ;  /* 0x3f0000007a7ad820 */ /* 0x000fe20000400000 */
[----:B---3--:R-:W-:Y:S01]  /*152e0*/  @!P2 FMUL R113, R113, R113 ;  /* 0x000000717171a220 */ /* 0x008fe20000400000 */
[----:B------:R-:W-:-:S04]  /*152f0*/  FSETP.GEU.AND P2, PT, R126, -126, PT ;  /* 0xc2fc00007e00780b */ /* 0x000fc80003f4e000 */
[----:B------:R-:W-:Y:S01]  /*15300*/  @!P3 FMUL R123, R123, 0.5 ;  /* 0x3f0000007b7bb820 */ /* 0x000fe20000400000 */
[----:B-1----:R-:W-:Y:S01]  /*15310*/  @!P4 FMUL R116, R116, R116 ;  /* 0x000000747474c220 */ /* 0x002fe20000400000 */
[----:B------:R-:W-:-:S04]  /*15320*/  FSETP.GEU.AND P4, PT, R127, -126, PT ;  /* 0xc2fc00007f00780b */ /* 0x000fc80003f8e000 */
[----:B------:R-:W1:Y:S03]  /*15330*/  MUFU.EX2 R123, R123 ;  /* 0x0000007b007b7308 */ /* 0x000e660000000800 */
[----:B------:R-:W-:Y:S01]  /*15340*/  @!P2 FMUL R126, R126, 0.5 ;  /* 0x3f0000007e7ea820 */ /* 0x000fe20000400000 */
[----:B------:R-:W-:Y:S02]  /*15350*/  WARPGROUP.DEPBAR.LE gsb0, 0x0 ;  /* 0x00008000000079c5 */ /* 0x000fe40000010000 */
[----:B------:R-:W-:-:S03]  /*15360*/  WARPGROUP.ARRIVE ;  /* 0x00000000000079c5 */ /* 0x000fc60000000000 */
[----:B------:R-:W-:Y:S01]  /*15370*/  @!P4 FMUL R127, R127, 0.5 ;  /* 0x3f0000007f7fc820 */ /* 0x000fe20000400000 */
[----:B-1----:R-:W-:Y:S01]  /*15380*/  @!P3 FMUL R123, R123, R123 ;  /* 0x0000007b7b7bb220 */ /* 0x002fe20000400000 */
[----:B------:R-:W-:Y:S01]  /*15390*/  FSETP.GEU.AND P3, PT, R124, -126, PT ;  /* 0xc2fc00007c00780b */ /* 0x000fe20003f6e000 */
[----:B------:R-:W-:Y:S01]  /*153a0*/  HGMMA.64x16x16.F32 R176, R28, gdesc[UR24].tnspB, R176, gsb0 ;  /* 0x402000181cb07df0 */ /* 0x000fe200080008b0 */
[----:B------:R-:W-:Y:S01]  /*153b0*/  UMOV UR26, UR8 ;  /* 0x00000008001a7c82 */ /* 0x000fe20008000000 */
[----:B------:R-:W-:Y:S01]  /*153c0*/  UMOV UR27, UR9 ;  /* 0x00000009001b7c82 */ /* 0x000fe20008000000 */
[----:B------:R-:W-:Y:S01]  /*153d0*/  R2UR UR9, R33 ;  /* 0x00000000210972ca */ /* 0x000fe200000e0000 */
[----:B------:R-:W-:Y:S01]  /*153e0*/  IMAD.MOV.U32 R33, RZ, RZ, -0x3ffffff0 ;  /* 0xc0000010ff217424 */ /* 0x000fe200078e00ff */
[----:B------:R-:W-:Y:S01]  /*153f0*/  R2UR UR8, R32 ;  /* 0x00000000200872ca */ /* 0x000fe200000e0000 */
[----:B------:R-:W1:Y:S01]  /*15400*/  MUFU.EX2 R127, R127 ;  /* 0x0000007f007f7308 */ /* 0x000e620000000800 */
[----:B------:R-:W-:-:S02]  /*15410*/  IADD3 R32, R26, 0x500, RZ ;  /* 0x000005001a207810 */ /* 0x000fc40007ffe0ff */
[----:B------:R-:W-:Y:S02]  /*15420*/  R2UR UR23, R33 ;  /* 0x00000000211772ca */ /* 0x000fe400000e0000 */
[----:B------:R-:W-:Y:S01]  /*15430*/  R2UR UR22, R32 ;  /* 0x00000000201672ca */ /* 0x000fe200000e0000 */
[----:B------:R-:W-:Y:S01]  /*15440*/  @!P3 FMUL R124, R124, 0.5 ;  /* 0x3f0000007c7cb820 */ /* 0x000fe20000400000 */
[----:B------:R-:W-:Y:S02]  /*15450*/  IADD3 R32, R26, 0x320, RZ ;  /* 0x000003201a207810 */ /* 0x000fe40007ffe0ff */
[----:B------:R-:W-:-:S03]  /*15460*/  MOV R33, 0xc0000010 ;  /* 0xc000001000217802 */ /* 0x000fc60000000f00 */
[----:B------:R-:W2:Y:S04]  /*15470*/  MUFU.EX2 R124, R124 ;  /* 0x0000007c007c7308 */ /* 0x000ea80000000800 */
[----:B------:R-:W-:Y:S01]  /*15480*/  MOV R38, UR23 ;  /* 0x0000001700267c02 */ /* 0x000fe20008000f00 */
[----:B------:R-:W-:Y:S01]  /*15490*/  UMOV UR23, UR21 ;  /* 0x0000001500177c82 */ /* 0x000fe20008000000 */
[----:B------:R-:W-:Y:S01]  /*154a0*/  MOV R36, UR22 ;  /* 0x0000001600247c02 */ /* 0x000fe20008000f00 */
[----:B------:R-:W-:Y:S01]  /*154b0*/  UMOV UR22, UR20 ;  /* 0x0000001400167c82 */ /* 0x000fe20008000000 */
[----:B-1----:R-:W-:Y:S01]  /*154c0*/  @!P4 FMUL R127, R127, R127 ;  /* 0x0000007f7f7fc220 */ /* 0x002fe20000400000 */
[----:B------:R-:W-:Y:S01]  /*154d0*/  FSETP.GEU.AND P4, PT, R130, -126, PT ;  /* 0xc2fc00008200780b */ /* 0x000fe20003f8e000 */
[----:B--2---:R-:W-:Y:S01]  /*154e0*/  @!P3 FMUL R124, R124, R124 ;  /* 0x0000007c7c7cb220 */ /* 0x004fe20000400000 */
[----:B------:R-:W-:-:S11]  /*154f0*/  FSETP.GEU.AND P3, PT, R135, -126, PT ;  /* 0xc2fc00008700780b */ /* 0x000fd60003f6e000 */
[----:B------:R-:W-:Y:S01]  /*15500*/  @!P4 FMUL R130, R130, 0.5 ;  /* 0x3f0000008282c820 */ /* 0x000fe20000400000 */
[----:B------:R-:W-:Y:S02]  /*15510*/  WARPGROUP.DEPBAR.LE gsb0, 0x0 ;  /* 0x00008000000079c5 */ /* 0x000fe40000010000 */
[----:B------:R-:W-:Y:S01]  /*15520*/  WARPGROUP.ARRIVE ;  /* 0x00000000000079c5 */ /* 0x000fe20000000000 */
[----:B------:R-:W-:-:S05]  /*15530*/  @!P3 FMUL R135, R135, 0.5 ;  /* 0x3f0000008787b820 */ /* 0x000fca0000400000 */
[----:B------:R-:W-:Y:S01]  /*15540*/  HGMMA.64x16x16.F32 R168, R28, gdesc[UR40].tnspB, R168, gsb0 ;  /* 0x402000281ca87df0 */ /* 0x000fe200080008a8 */
[----:B------:R-:W-:Y:S01]  /*15550*/  UMOV UR42, UR12 ;  /* 0x0000000c002a7c82 */ /* 0x000fe20008000000 */
[----:B------:R-:W-:Y:S01]  /*15560*/  UMOV UR43, UR13 ;  /* 0x0000000d002b7c82 */ /* 0x000fe20008000000 */
        /* <DEDUP_REMOVED lines=8> */
[----:B------:R-:W-:Y:S01]  /*155f0*/  UMOV UR35, UR15 ;  /* 0x0000000f00237c82 */ /* 0x000fe20008000000 */
[----:B------:R-:W-:Y:S01]  /*15600*/  R2UR UR15, R25 ;  /* 0x00000000190f72ca */ /* 0x000fe200000e0000 */
[----:B------:R-:W-:Y:S01]  /*15610*/  IMAD.MOV.U32 R25, RZ, RZ, -0x3ffffff0 ;  /* 0xc0000010ff197424 */ /* 0x000fe200078e00ff */
[----:B------:R-:W-:Y:S01]  /*15620*/  R2UR UR14, R24 ;  /* 0x00000000180e72ca */ /* 0x000fe200000e0000 */
[----:B------:R-:W-:Y:S01]  /*15630*/  VIADD R24, R26, 0x8e0 ;  /* 0x000008e01a187836 */ /* 0x000fe20000000000 */
[----:B------:R-:W-:Y:S02]  /*15640*/  WARPGROUP.DEPBAR.LE gsb0, 0x0 ;  /* 0x00008000000079c5 */ /* 0x000fe40000010000 */
[----:B------:R-:W-:-:S06]  /*15650*/  WARPGROUP.ARRIVE ;  /* 0x00000000000079c5 */ /* 0x000fcc0000000000 */
[----:B------:R-:W-:Y:S01]  /*15660*/  HGMMA.64x16x16.F32 R152, R28, gdesc[UR36].tnspB, R152, gsb0 ;  /* 0x402000241c987df0 */ /* 0x000fe20008000898 */
[----:B------:R-:W-:Y:S01]  /*15670*/  UMOV UR38, UR18 ;  /* 0x0000001200267c82 */ /* 0x000fe20008000000 */
[----:B------:R-:W-:Y:S01]  /*15680*/  UMOV UR39, UR19 ;  /* 0x0000001300277c82 */ /* 0x000fe20008000000 */
[----:B------:R-:W-:Y:S01]  /*15690*/  R2UR UR19, R25 ;  /* 0x00000000191372ca */ /* 0x000fe200000e0000 */
[----:B------:R-:W-:Y:S01]  /*156a0*/  IMAD.MOV.U32 R25, RZ, RZ, -0x3ffffff0 ;  /* 0xc0000010ff197424 */ /* 0x000fe200078e00ff */
[----:B------:R-:W-:Y:S02]  /*156b0*/  R2UR UR18, R24 ;  /* 0x00000000181272ca */ /* 0x000fe400000e0000 */
[----:B------:R-:W-:Y:S02]  /*156c0*/  IADD3 R24, R26, 0x300, RZ ;  /* 0x000003001a187810 */ /* 0x000fe40007ffe0ff */
[----:B------:R-:W-:Y:S02]  /*156d0*/  R2UR UR13, R25 ;  /* 0x00000000190d72ca */ /* 0x000fe400000e0000 */
[----:B------:R-:W-:-:S02]  /*156e0*/  R2UR UR12, R24 ;  /* 0x00000000180c72ca */ /* 0x000fc400000e0000 */
[----:B------:R-:W-:Y:S02]  /*156f0*/  IADD3 R24, R26, 0x700, RZ ;  /* 0x000007001a187810 */ /* 0x000fe40007ffe0ff */
[----:B------:R-:W-:Y:S01]  /*15700*/  MOV R25, 0xc0000010 ;  /* 0xc000001000197802 */ /* 0x000fe20000000f00 */
[----:B------:R-:W-:Y:S02]  /*15710*/  WARPGROUP.DEPBAR.LE gsb0, 0x0 ;  /* 0x00008000000079c5 */ /* 0x000fe40000010000 */
[----:B------:R-:W-:Y:S02]  /*15720*/  F2FP.F16.F32.PACK_AB R29, R59, R58 ;  /* 0x0000003a3b1d723e */ /* 0x000fe400000000ff */
[----:B------:R-:W-:Y:S02]  /*15730*/  F2FP.F16.F32.PACK_AB R31, R63, R62 ;  /* 0x0000003e3f1f723e */ /* 0x000fe400000000ff */
[----:B------:R-:W-:Y:S02]  /*15740*/  F2FP.F16.F32.PACK_AB R28, R57, R56 ;  /* 0x00000038391c723e */ /* 0x000fe400000000ff */
[----:B------:R-:W-:-:S04]  /*15750*/  F2FP.F16.F32.PACK_AB R30, R61, R60 ;  /* 0x0000003c3d1e723e */ /* 0x000fc800000000ff */
[----:B------:R-:W-:-:S06]  /*15760*/  WARPGROUP.ARRIVE ;  /* 0x00000000000079c5 */ /* 0x000fcc0000000000 */
[----:B------:R-:W-:Y:S01]  /*15770*/  HGMMA.64x16x16.F32 R184, R28, gdesc[UR24].tnspB, R184, gsb0 ;  /* 0x402000181cb87df0 */ /* 0x000fe200080008b8 */
[----:B------:R-:W-:Y:S02]  /*15780*/  R2UR UR27, R39 ;  /* 0x00000000271b72ca */ /* 0x000fe400000e0000 */
[----:B------:R-:W-:Y:S01]  /*15790*/  R2UR UR26, R40 ;  /* 0x00000000281a72ca */ /* 0x000fe200000e0000 */
[----:B------:R-:W1:Y:S02]  /*157a0*/  MUFU.EX2 R39, R106 ;  /* 0x0000006a00277308 */ /* 0x000e640000000800 */
[----:B-1----:R-:W-:Y:S01]  /*157b0*/  @!P6 FMUL R39, R39, R39 ;  /* 0x000000272727e220 */ /* 0x002fe20000400000 */
[----:B------:R-:W-:-:S13]  /*157c0*/  FSETP.GEU.AND P6, PT, R105, -126, PT ;  /* 0xc2fc00006900780b */ /* 0x000fda0003fce000 */
[----:B------:R-:W-:-:S06]  /*157d0*/  @!P6 FMUL R105, R105, 0.5 ;  /* 0x3f0000006969e820 */ /* 0x000fcc0000400000 */
[----:B------:R-:W1:Y:S01]  /*157e0*/  MUFU.EX2 R105, R105 ;  /* 0x0000006900697308 */ /* 0x000e620000000800 */
[----:B------:R-:W-:Y:S02]  /*157f0*/  WARPGROUP.DEPBAR.LE gsb0, 0x0 ;  /* 0x00008000000079c5 */ /* 0x000fe40000010000 */
[----:B------:R-:W-:-:S06]  /*15800*/  WARPGROUP.ARRIVE ;  /* 0x00000000000079c5 */ /* 0x000fcc0000000000 */
[----:B------:R-:W-:Y:S01]  /*15810*/  HGMMA.64x16x16.F32 R176, R28, gdesc[UR40].tnspB, R176, gsb0 ;  /* 0x402000281cb07df0 */ /* 0x000fe200080008b0 */
[----:B------:R-:W-:Y:S01]  /*15820*/  UMOV UR42, UR30 ;  /* 0x0000001e002a7c82 */ /* 0x000fe20008000000 */
[----:B------:R-:W-:Y:S01]  /*15830*/  UMOV UR43, UR31 ;  /* 0x0000001f002b7c82 */ /* 0x000fe20008000000 */
        /* <DEDUP_REMOVED lines=8> */
[----:B------:R-:W-:Y:S02]  /*158c0*/  WARPGROUP.DEPBAR.LE gsb0, 0x0 ;  /* 0x00008000000079c5 */ /* 0x000fe40000010000 */
[----:B------:R-:W-:-:S06]  /*158d0*/  WARPGROUP.ARRIVE ;  /* 0x00000000000079c5 */ /* 0x000fcc0000000000 */
[----:B------:R-:W-:Y:S01]  /*158e0*/  HGMMA.64x16x16.F32 R160, R28, gdesc[UR36].tnspB, R160, gsb0 ;  /* 0x402000241ca07df0 */ /* 0x000fe200080008a0 */
[----:B------:R-:W-:Y:S01]  /*158f0*/  UMOV UR38, UR26 ;  /* 0x0000001a00267c82 */ /* 0x000fe20008000000 */
[----:B------:R-:W-:Y:S01]  /*15900*/  UMOV UR39, UR27 ;  /* 0x0000001b00277c82 */ /* 0x000fe20008000000 */
[----:B------:R-:W-:Y:S02]  /*15910*/  R2UR UR26, R24 ;  /* 0x00000000181a72ca */ /* 0x000fe400000e0000 */
[----:B------:R-:W-:Y:S01]  /*15920*/  R2UR UR27, R25 ;  /* 0x00000000191b72ca */ /* 0x000fe200000e0000 */
[----:B------:R-:W-:Y:S01]  /*15930*/  FADD R25, R12, R67 ;  /* 0x000000430c197221 */ /* 0x000fe20000000000 */
[----:B------:R-:W-:-:S03]  /*15940*/  FADD R12, R23, R64 ;  /* 0x00000040170c7221 */ /* 0x000fc60000000000 */
[----:B------:R-:W-:Y:S01]  /*15950*/  FADD R24, R25, R70 ;  /* 0x0000004619187221 */ /* 0x000fe20000000000 */
[----:B------:R-:W-:Y:S01]  /*15960*/  MOV R25, 0xc0000010 ;  /* 0xc000001000197802 */ /* 0x000fe20000000f00 */
[----:B------:R-:W-:Y:S02]  /*15970*/  FADD R23, R12, R65 ;  /* 0x000000410c177221 */ /* 0x000fe40000000000 */
[----:B------:R-:W-:Y:S01]  /*15980*/  FADD R27, R24, R71 ;  /* 0x00000047181b7221 */ /* 0x000fe20000000000 */
[----:B------:R-:W-:Y:S01]  /*15990*/  VIADD R24, R26, 0x900 ;  /* 0x000009001a187836 */ /* 0x000fe20000000000 */
[----:B------:R-:W-:Y:S01]  /*159a0*/  MOV R42, UR26 ;  /* 0x0000001a002a7c02 */ /* 0x000fe20008000f00 */
[----:B------:R-:W-:Y:S01]  /*159b0*/  UMOV UR26, UR28 ;  /* 0x0000001c001a7c82 */ /* 0x000fe20008000000 */
[----:B------:R-:W-:Y:S01]  /*159c0*/  MOV R40, UR27 ;  /* 0x0000001b00287c02 */ /* 0x000fe20008000f00 */
[----:B------:R-:W-:Y:S01]  /*159d0*/  UMOV UR27, UR29 ;  /* 0x0000001d001b7c82 */ /* 0x000fe20008000000 */
[----:B------:R-:W-:Y:S01]  /*159e0*/  R2UR UR30, R24 ;  /* 0x00000000181e72ca */ /* 0x000fe200000e0000 */
[----:B------:R-:W-:Y:S01]  /*159f0*/  VIADD R24, R26, 0x120 ;  /* 0x000001201a187836 */ /* 0x000fe20000000000 */
[----:B------:R-:W-:Y:S01]  /*15a00*/  R2UR UR31, R25 ;  /* 0x00000000191f72ca */ /* 0x000fe200000e0000 */
[----:B------:R-:W-:-:S02]  /*15a10*/  IMAD.MOV.U32 R25, RZ, RZ, -0x3ffffff0 ;  /* 0xc0000010ff197424 */ /* 0x000fc400078e00ff */
[----:B------:R-:W-:-:S04]  /*15a20*/  FADD R12, R23, R68 ;  /* 0x00000044170c7221 */ /* 0x000fc80000000000 */
[----:B------:R-:W-:Y:S01]  /*15a30*/  FADD R23, R12, R69 ;  /* 0x000000450c177221 */ /* 0x000fe20000000000 */
[----:B------:R-:W-:Y:S01]  /*15a40*/  FADD R12, R27, R74 ;  /* 0x0000004a1b0c7221 */ /* 0x000fe20000000000 */
[----:B------:R-:W-:Y:S02]  /*15a50*/  WARPGROUP.DEPBAR.LE gsb0, 0x0 ;  /* 0x00008000000079c5 */ /* 0x000fe40000010000 */
[----:B------:R-:W-:-:S06]  /*15a60*/  WARPGROUP.ARRIVE ;  /* 0x00000000000079c5 */ /* 0x000fcc0000000000 */
[----:B------:R-:W-:Y:S01]  /*15a70*/  HGMMA.64x16x16.F32 R152, R28, gdesc[UR48].tnspB, R152, gsb0 ;  /* 0x402000301c987df0 */ /* 0x000fe20008000898 */
[----:B------:R-:W-:Y:S01]  /*15a80*/  UMOV UR50, UR36 ;  /* 0x0000002400327c82 */ /* 0x000fe20008000000 */
[----:B------:R-:W-:Y:S01]  /*15a90*/  UMOV UR51, UR37 ;  /* 0x0000002500337c82 */ /* 0x000fe20008000000 */
        /* <DEDUP_REMOVED lines=8> */
[----:B------:R-:W-:Y:S01]  /*15b20*/  UMOV UR51, UR33 ;  /* 0x0000002100337c82 */ /* 0x000fe20008000000 */
[----:B------:R-:W-:Y:S02]  /*15b30*/  WARPGROUP.DEPBAR.LE gsb0, 0x0 ;  /* 0x00008000000079c5 */ /* 0x000fe40000010000 */
[----:B------:R-:W-:-:S06]  /*15b40*/  WARPGROUP.ARRIVE ;  /* 0x00000000000079c5 */ /* 0x000fcc0000000000 */
[----:B------:R-:W-:Y:S01]  /*15b50*/  HGMMA.64x16x16.F32 R176, R28, gdesc[UR32].tnspB, R176, gsb0 ;  /* 0x402000201cb07df0 */ /* 0x000fe200080008b0 */
[----:B------:R-:W-:Y:S01]  /*15b60*/  R2UR UR34, R24 ;  /* 0x00000000182272ca */ /* 0x000fe200000e0000 */
[----:B------:R-:W-:Y:S01]  /*15b70*/  VIADD R24, R26, 0x520 ;  /* 0x000005201a187836 */ /* 0x000fe20000000000 */
[----:B------:R-:W-:Y:S01]  /*15b80*/  R2UR UR35, R25 ;  /* 0x00000000192372ca */ /* 0x000fe200000e0000 */
[----:B------:R-:W-:Y:S01]  /*15b90*/  IMAD.MOV.U32 R25, RZ, RZ, -0x3ffffff0 ;  /* 0xc0000010ff197424 */ /* 0x000fe200078e00ff */
[----:B------:R-:W-:Y:S02]  /*15ba0*/  WARPGROUP.DEPBAR.LE gsb0, 0x0 ;  /* 0x00008000000079c5 */ /* 0x000fe40000010000 */
[----:B------:R-:W-:-:S06]  /*15bb0*/  WARPGROUP.ARRIVE ;  /* 0x00000000000079c5 */ /* 0x000fcc0000000000 */
[----:B------:R-:W-:Y:S01]  /*15bc0*/  HGMMA.64x16x16.F32 R168, R28, gdesc[UR36].tnspB, R168, gsb0 ;  /* 0x402000241ca87df0 */ /* 0x000fe200080008a8 */
[----:B------:R-:W-:Y:S02]  /*15bd0*/  R2UR UR38, R32 ;  /* 0x00000000202672ca */ /* 0x000fe400000e0000 */
[----:B------:R-:W-:Y:S02]  /*15be0*/  R2UR UR39, R33 ;  /* 0x00000000212772ca */ /* 0x000fe400000e0000 */
[----:B------:R-:W-:Y:S02]  /*15bf0*/  IADD3 R32, R26, 0x720, RZ ;  /* 0x000007201a207810 */ /* 0x000fe40007ffe0ff */
[----:B------:R-:W-:Y:S02]  /*15c00*/  MOV R33, 0xc0000010 ;  /* 0xc000001000217802 */ /* 0x000fe40000000f00 */
[----:B------:R-:W-:Y:S02]  /*15c10*/  R2UR UR46, R32 ;  /* 0x00000000202e72ca */ /* 0x000fe400000e0000 */
[----:B------:R-:W-:-:S02]  /*15c20*/  R2UR UR47, R33 ;  /* 0x00000000212f72ca */ /* 0x000fc400000e0000 */
[----:B------:R-:W-:Y:S02]  /*15c30*/  IADD3 R32, R26, 0x340, RZ ;  /* 0x000003401a207810 */ /* 0x000fe40007ffe0ff */
[----:B------:R-:W-:Y:S01]  /*15c40*/  MOV R33, 0xc0000010 ;  /* 0xc000001000217802 */ /* 0x000fe20000000f00 */
[----:B------:R-:W-:Y:S02]  /*15c50*/  WARPGROUP.DEPBAR.LE gsb0, 0x0 ;  /* 0x00008000000079c5 */ /* 0x000fe40000010000 */
[----:B------:R-:W-:-:S06]  /*15c60*/  WARPGROUP.ARRIVE ;  /* 0x00000000000079c5 */ /* 0x000fcc0000000000 */
[----:B------:R-:W-:Y:S01]  /*15c70*/  HGMMA.64x16x16.F32 R160, R28, gdesc[UR40].tnspB, R160, gsb0 ;  /* 0x402000281ca07df0 */ /* 0x000fe200080008a0 */
        /* <DEDUP_REMOVED lines=8> */
[----:B------:R-:W-:Y:S02]  /*15d00*/  VIADD R24, R26, 0x920 ;  /* 0x000009201a187836 */ /* 0x000fe40000000000 */
        /* <DEDUP_REMOVED lines=22> */
[----:B------:R-:W-:Y:S01]  /*15e70*/  UMOV UR26, UR16 ;  /* 0x00000010001a7c82 */ /* 0x000fe20008000000 */
[----:B------:R-:W-:Y:S01]  /*15e80*/  UMOV UR27, UR17 ;  /* 0x00000011001b7c82 */ /* 0x000fe20008000000 */
[----:B------:R-:W-:Y:S02]  /*15e90*/  WARPGROUP.DEPBAR.LE gsb0, 0x0 ;  /* 0x00008000000079c5 */ /* 0x000fe40000010000 */
[----:B------:R-:W-:-:S06]  /*15ea0*/  WARPGROUP.ARRIVE ;  /* 0x00000000000079c5 */ /* 0x000fcc0000000000 */
[----:B------:R-:W-:Y:S03]  /*15eb0*/  HGMMA.64x16x16.F32 R168, R28, gdesc[UR52].tnspB, R168, gsb0 ;  /* 0x402000341ca87df0 */ /* 0x000fe600080008a8 */
[----:B------:R-:W-:Y:S02]  /*15ec0*/  WARPGROUP.DEPBAR.LE gsb0, 0x0 ;  /* 0x00008000000079c5 */ /* 0x000fe40000010000 */
[----:B------:R-:W-:-:S06]  /*15ed0*/  WARPGROUP.ARRIVE ;  /* 0x00000000000079c5 */ /* 0x000fcc0000000000 */
[----:B------:R-:W-:Y:S01]  /*15ee0*/  HGMMA.64x16x16.F32 R160, R28, gdesc[UR4].tnspB, R160, gsb0 ;  /* 0x402000041ca07df0 */ /* 0x000fe200080008a0 */
[----:B------:R-:W-:Y:S01]  /*15ef0*/  R2UR UR6, R24 ;  /* 0x00000000180672ca */ /* 0x000fe200000e0000 */
[----:B------:R-:W-:Y:S01]  /*15f00*/  VIADD R24, R26, 0x540 ;  /* 0x000005401a187836 */ /* 0x000fe20000000000 */
[----:B------:R-:W-:Y:S01]  /*15f10*/  R2UR UR7, R25 ;  /* 0x00000000190772ca */ /* 0x000fe200000e0000 */
[----:B------:R-:W-:Y:S01]  /*15f20*/  FADD R25, R12, R83 ;  /* 0x000000530c197221 */ /* 0x000fe20000000000 */
[----:B------:R-:W-:-:S03]  /*15f30*/  FADD R12, R23, R80 ;  /* 0x00000050170c7221 */ /* 0x000fc60000000000 */
[----:B------:R-:W-:Y:S01]  /*15f40*/  FADD R14, R25, R86 ;  /* 0x00000056190e7221 */ /* 0x000fe20000000000 */
[----:B------:R-:W-:Y:S02]  /*15f50*/  IMAD.MOV.U32 R25, RZ, RZ, -0x3ffffff0 ;  /* 0xc0000010ff197424 */ /* 0x000fe400078e00ff */
[----:B------:R-:W-:Y:S01]  /*15f60*/  FADD R23, R12, R81 ;  /* 0x000000510c177221 */ /* 0x000fe20000000000 */
[----:B------:R-:W-:-:S03]  /*15f70*/  FADD R27, R14, R87 ;  /* 0x000000570e1b7221 */ /* 0x000fc60000000000 */
[----:B------:R-:W-:-:S04]  /*15f80*/  FADD R12, R23, R84 ;  /* 0x00000054170c7221 */ /* 0x000fc80000000000 */
[----:B------:R-:W-:Y:S01]  /*15f90*/  FADD R23, R12, R85 ;  /* 0x000000550c177221 */ /* 0x000fe20000000000 */
[----:B------:R-:W-:Y:S02]  /*15fa0*/  FADD R12, R27, R90 ;  /* 0x0000005a1b0c7221 */ /* 0x000fe40000000000 */
[----:B------:R-:W1:Y:S02]  /*15fb0*/  MUFU.EX2 R27, R118 ;  /* 0x00000076001b7308 */ /* 0x000e640000000800 */
[----:B-1----:R-:W-:Y:S01]  /*15fc0*/  @!P6 FMUL R27, R27, R27 ;  /* 0x0000001b1b1be220 */ /* 0x002fe20000400000 */
[----:B------:R-:W-:Y:S01]  /*15fd0*/  FSETP.GEU.AND P6, PT, R117, -126, PT ;  /* 0xc2fc00007500780b */ /* 0x000fe20003fce000 */
[----:B------:R-:W-:Y:S02]  /*15fe0*/  WARPGROUP.DEPBAR.LE gsb0, 0x0 ;  /* 0x00008000000079c5 */ /* 0x000fe40000010000 */
[----:B------:R-:W-:-:S06]  /*15ff0*/  WARPGROUP.ARRIVE ;  /* 0x00000000000079c5 */ /* 0x000fcc0000000000 */
[----:B------:R-:W-:Y:S01]  /*16000*/  HGMMA.64x16x16.F32 R152, R28, gdesc[UR8].tnspB, R152, gsb0 ;  /* 0x402000081c987df0 */ /* 0x000fe20008000898 */
[----:B------:R-:W-:-:S03]  /*16010*/  R2UR UR10, R32 ;  /* 0x00000000200a72ca */ /* 0x000fc600000e0000 */
[----:B------:R-:W-:Y:S01]  /*16020*/  @!P6 FMUL R117, R117, 0.5 ;  /* 0x3f0000007575e820 */ /* 0x000fe20000400000 */
[----:B------:R-:W-:Y:S02]  /*16030*/  R2UR UR11, R33 ;  /* 0x00000000210b72ca */ /* 0x000fe400000e0000 */
[----:B------:R-:W-:Y:S02]  /*16040*/  IADD3 R32, R26, 0x740, RZ ;  /* 0x000007401a207810 */ /* 0x000fe40007ffe0ff */
[----:B------:R-:W-:Y:S01]  /*16050*/  MOV R33, 0xc0000010 ;  /* 0xc000001000217802 */ /* 0x000fe20000000f00 */
[----:B------:R-:W1:Y:S02]  /*16060*/  MUFU.EX2 R117, R117 ;  /* 0x0000007500757308 */ /* 0x000e640000000800 */
[----:B-1----:R-:W-:Y:S01]  /*16070*/  @!P6 FMUL R117, R117, R117 ;  /* 0x000000757575e220 */ /* 0x002fe20000400000 */
[----:B------:R-:W-:-:S13]  /*16080*/  FSETP.GEU.AND P6, PT, R120, -126, PT ;  /* 0xc2fc00007800780b */ /* 0x000fda0003fce000 */
[----:B------:R-:W-:Y:S01]  /*16090*/  @!P6 FMUL R120, R120, 0.5 ;  /* 0x3f0000007878e820 */ /* 0x000fe20000400000 */
[----:B------:R-:W-:Y:S02]  /*160a0*/  WARPGROUP.DEPBAR.LE gsb0, 0x0 ;  /* 0x00008000000079c5 */ /* 0x000fe40000010000 */
[----:B------:R-:W-:-:S03]  /*160b0*/  F2FP.F16.F32.PACK_AB R29, R83, R82 ;  /* 0x00000052531d723e */ /* 0x000fc600000000ff */
[----:B------:R-:W1:Y:S01]  /*160c0*/  MUFU.EX2 R120, R120 ;  /* 0x0000007800787308 */ /* 0x000e620000000800 */
[----:B------:R-:W-:Y:S02]  /*160d0*/  F2FP.F16.F32.PACK_AB R31, R87, R86 ;  /* 0x00000056571f723e */ /* 0x000fe400000000ff */
[----:B------:R-:W-:Y:S02]  /*160e0*/  F2FP.F16.F32.PACK_AB R28, R81, R80 ;  /* 0x00000050511c723e */ /* 0x000fe400000000ff */
[----:B------:R-:W-:-:S04]  /*160f0*/  F2FP.F16.F32.PACK_AB R30, R85, R84 ;  /* 0x00000054551e723e */ /* 0x000fc800000000ff */
[----:B------:R-:W-:-:S06]  /*16100*/  WARPGROUP.ARRIVE ;  /* 0x00000000000079c5 */ /* 0x000fcc0000000000 */
[----:B------:R-:W-:Y:S01]  /*16110*/  HGMMA.64x16x16.F32 R184, R28, gdesc[UR24].tnspB, R184, gsb0 ;  /* 0x402000181cb87df0 */ /* 0x000fe200080008b8 */
[----:B------:R-:W-:Y:S01]  /*16120*/  UMOV UR26, UR8 ;  /* 0x00000008001a7c82 */ /* 0x000fe20008000000 */
[----:B------:R-:W-:Y:S01]  /*16130*/  UMOV UR27, UR9 ;  /* 0x00000009001b7c82 */ /* 0x000fe20008000000 */
[----:B-1----:R-:W-:Y:S01]  /*16140*/  @!P6 FMUL R120, R120, R120 ;  /* 0x000000787878e220 */ /* 0x002fe20000400000 */
[----:B------:R-:W-:-:S13]  /*16150*/  FSETP.GEU.AND P6, PT, R131, -126, PT ;  /* 0xc2fc00008300780b */ /* 0x000fda0003fce000 */
[----:B------:R-:W-:-:S06]  /*16160*/  @!P6 FMUL R131, R131, 0.5 ;  /* 0x3f0000008383e820 */ /* 0x000fcc0000400000 */
[----:B------:R-:W1:Y:S02]  /*16170*/  MUFU.EX2 R131, R131 ;  /* 0x0000008300837308 */ /* 0x000e640000000800 */
[----:B-1----:R-:W-:Y:S01]  /*16180*/  @!P6 FMUL R131, R131, R131 ;  /* 0x000000838383e220 */ /* 0x002fe20000400000 */
[----:B------:R-:W-:Y:S01]  /*16190*/  FSETP.GEU.AND P6, PT, R132, -126, PT ;  /* 0xc2fc00008400780b */ /* 0x000fe20003fce000 */
[----:B------:R-:W-:Y:S02]  /*161a0*/  WARPGROUP.DEPBAR.LE gsb0, 0x0 ;  /* 0x00008000000079c5 */ /* 0x000fe40000010000 */
[----:B------:R-:W-:-:S06]  /*161b0*/  WARPGROUP.ARRIVE ;  /* 0x00000000000079c5 */ /* 0x000fcc0000000000 */
[----:B------:R-:W-:Y:S01]  /*161c0*/  HGMMA.64x16x16.F32 R176, R28, gdesc[UR20].tnspB, R176, gsb0 ;  /* 0x402000141cb07df0 */ /* 0x000fe200080008b0 */
[----:B------:R-:W-:Y:S01]  /*161d0*/  UMOV UR22, UR12 ;  /* 0x0000000c00167c82 */ /* 0x000fe20008000000 */
[----:B------:R-:W-:Y:S02]  /*161e0*/  UMOV UR23, UR13 ;  /* 0x0000000d00177c82 */ /* 0x000fe40008000000 */
[----:B------:R-:W-:-:S06]  /*161f0*/  @!P6 FMUL R132, R132, 0.5 ;  /* 0x3f0000008484e820 */ /* 0x000fcc0000400000 */
[----:B------:R-:W1:Y:S02]  /*16200*/  MUFU.EX2 R132, R132 ;  /* 0x0000008400847308 */ /* 0x000e640000000800 */
[----:B-1----:R-:W-:Y:S01]  /*16210*/  @!P6 FMUL R132, R132, R132 ;  /* 0x000000848484e220 */ /* 0x002fe20000400000 */
[----:B------:R-:W-:-:S13]  /*16220*/  FSETP.GEU.AND P6, PT, R143, -126, PT ;  /* 0xc2fc00008f00780b */ /* 0x000fda0003fce000 */
[----:B------:R-:W-:Y:S01]  /*16230*/  @!P6 FMUL R143, R143, 0.5 ;  /* 0x3f0000008f8fe820 */ /* 0x000fe20000400000 */
[----:B------:R-:W-:Y:S02]  /*16240*/  WARPGROUP.DEPBAR.LE gsb0, 0x0 ;  /* 0x00008000000079c5 */ /* 0x000fe40000010000 */
[----:B------:R-:W-:-:S03]  /*16250*/  WARPGROUP.ARRIVE ;  /* 0x00000000000079c5 */ /* 0x000fc60000000000 */
[----:B------:R-:W1:Y:S03]  /*16260*/  MUFU.EX2 R143, R143 ;  /* 0x0000008f008f7308 */ /* 0x000e660000000800 */
[----:B------:R-:W-:Y:S01]  /*16270*/  HGMMA.64x16x16.F32 R168, R28, gdesc[UR56].tnspB, R168, gsb0 ;  /* 0x402000381ca87df0 */ /* 0x000fe200080008a8 */
[----:B-1----:R-:W-:Y:S01]  /*16280*/  @!P6 FMUL R143, R143, R143 ;  /* 0x0000008f8f8fe220 */ /* 0x002fe20000400000 */
[----:B------:R-:W-:-:S13]  /*16290*/  FSETP.GEU.AND P6, PT, R146, -126, PT ;  /* 0xc2fc00009200780b */ /* 0x000fda0003fce000 */
[----:B------:R-:W-:Y:S01]  /*162a0*/  @!P6 FMUL R146, R146, 0.5 ;  /* 0x3f0000009292e820 */ /* 0x000fe20000400000 */
        /* <DEDUP_REMOVED lines=25> */
[----:B------:R-:W-:Y:S01]  /*16440*/  FADD R14, R14, R41 ;  /* 0x000000290e0e7221 */ /* 0x000fe20000000000 */
[----:B------:R-:W-:Y:S02]  /*16450*/  WARPGROUP.DEPBAR.LE gsb0, 0x0 ;  /* 0x00008000000079c5 */ /* 0x000fe40000010000 */
[----:B------:R-:W-:Y:S01]  /*16460*/  WARPGROUP.ARRIVE ;  /* 0x00000000000079c5 */ /* 0x000fe20000000000 */
[----:B------:R-:W-:Y:S01]  /*16470*/  FADD R14, R14, R111 ;  /* 0x0000006f0e0e7221 */ /* 0x000fe20000000000 */
[----:B------:R-:W-:-:S03]  /*16480*/  FADD R23, R23, R105 ;  /* 0x0000006917177221 */ /* 0x000fc60000000000 */
[----:B------:R-:W-:Y:S01]  /*16490*/  FADD R14, R14, R43 ;  /* 0x0000002b0e0e7221 */ /* 0x000fe20000000000 */
[----:B------:R-:W-:Y:S01]  /*164a0*/  HGMMA.64x16x16.F32 R152, R28, gdesc[UR16].tnspB, R152, gsb0 ;  /* 0x402000101c987df0 */ /* 0x000fe20008000898 */
[----:B------:R-:W-:Y:S01]  /*164b0*/  R2UR UR18, R32 ;  /* 0x00000000201272ca */ /* 0x000fe200000e0000 */
[----:B------:R-:W-:Y:S01]  /*164c0*/  FADD R23, R23, R108 ;  /* 0x0000006c17177221 */ /* 0x000fe20000000000 */
[----:B------:R-:W-:Y:S01]  /*164d0*/  R2UR UR19, R33 ;  /* 0x00000000211372ca */ /* 0x000fe200000e0000 */
[----:B------:R-:W-:Y:S01]  /*164e0*/  FADD R14, R14, R115 ;  /* 0x000000730e0e7221 */ /* 0x000fe20000000000 */
[----:B------:R-:W-:Y:S01]  /*164f0*/  IADD3 R32, R26, 0x160, RZ ;  /* 0x000001601a207810 */ /* 0x000fe20007ffe0ff */
[----:B------:R-:W-:Y:S01]  /*16500*/  FADD R23, R23, R109 ;  /* 0x0000006d17177221 */ /* 0x000fe20000000000 */
[----:B------:R-:W-:Y:S01]  /*16510*/  MOV R33, 0xc0000010 ;  /* 0xc000001000217802 */ /* 0x000fe20000000f00 */
[----:B------:R-:W-:Y:S02]  /*16520*/  FADD R14, R14, R27 ;  /* 0x0000001b0e0e7221 */ /* 0x000fe40000000000 */
[----:B------:R-:W-:-:S02]  /*16530*/  FADD R23, R23, R112 ;  /* 0x0000007017177221 */ /* 0x000fc40000000000 */
[----:B------:R-:W-:Y:S02]  /*16540*/  FADD R14, R14, R119 ;  /* 0x000000770e0e7221 */ /* 0x000fe40000000000 */
[----:B------:R-:W-:-:S04]  /*16550*/  FADD R23, R23, R113 ;  /* 0x0000007117177221 */ /* 0x000fc80000000000 */
[----:B------:R-:W-:-:S04]  /*16560*/  FADD R23, R23, R116 ;  /* 0x0000007417177221 */ /* 0x000fc80000000000 */
[----:B------:R-:W-:-:S04]  /*16570*/  FADD R23, R23, R117 ;  /* 0x0000007517177221 */ /* 0x000fc80000000000 */
[----:B------:R-:W-:Y:S01]  /*16580*/  FADD R23, R23, R120 ;  /* 0x0000007817177221 */ /* 0x000fe20000000000 */
        /* <DEDUP_REMOVED lines=9> */
[----:B------:R-:W-:Y:S02]  /*16620*/  WARPGROUP.DEPBAR.LE gsb0, 0x0 ;  /* 0x00008000000079c5 */ /* 0x000fe40000010000 */
[----:B------:R-:W-:-:S06]  /*16630*/  WARPGROUP.ARRIVE ;  /* 0x00000000000079c5 */ /* 0x000fcc0000000000 */
[----:B------:R-:W-:Y:S01]  /*16640*/  HGMMA.64x16x16.F32 R176, R28, gdesc[UR20].tnspB, R176, gsb0 ;  /* 0x402000141cb07df0 */ /* 0x000fe200080008b0 */
[----:B------:R-:W-:Y:S02]  /*16650*/  R2UR UR23, R38 ;  /* 0x00000000261772ca */ /* 0x000fe400000e0000 */
[----:B------:R-:W-:Y:S01]  /*16660*/  R2UR UR22, R36 ;  /* 0x00000000241672ca */ /* 0x000fe200000e0000 */
[----:B------:R-:W-:Y:S02]  /*16670*/  WARPGROUP.DEPBAR.LE gsb0, 0x0 ;  /* 0x00008000000079c5 */ /* 0x000fe40000010000 */
[----:B------:R-:W-:-:S10]  /*16680*/  WARPGROUP.ARRIVE ;  /* 0x00000000000079c5 */ /* 0x000fd40000000000 */
        /* <DEDUP_REMOVED lines=11> */
[----:B------:R-:W-:Y:S01]  /*16740*/  MOV R33, 0xc0000010 ;  /* 0xc000001000217802 */ /* 0x000fe20000000f00 */
        /* <DEDUP_REMOVED lines=8> */
[----:B------:R-:W-:Y:S02]  /*167d0*/  F2FP.F16.F32.PACK_AB R29, R99, R35 ;  /* 0x00000023631d723e */ /* 0x000fe400000000ff */
[----:B------:R-:W-:Y:S01]  /*167e0*/  F2FP.F16.F32.PACK_AB R31, R103, R37 ;  /* 0x00000025671f723e */ /* 0x000fe200000000ff */
[----:B------:R-:W1:Y:S01]  /*167f0*/  MUFU.EX2 R35, R122 ;  /* 0x0000007a00237308 */ /* 0x000e620000000800 */
[----:B------:R-:W-:-:S02]  /*16800*/  F2FP.F16.F32.PACK_AB R28, R97, R96 ;  /* 0x00000060611c723e */ /* 0x000fc400000000ff */
[----:B------:R-:W-:-:S04]  /*16810*/  F2FP.F16.F32.PACK_AB R30, R101, R100 ;  /* 0x00000064651e723e */ /* 0x000fc800000000ff */
[----:B------:R-:W-:Y:S01]  /*16820*/  WARPGROUP.ARRIVE ;  /* 0x00000000000079c5 */ /* 0x000fe20000000000 */
[----:B------:R-:W2:Y:S05]  /*16830*/  MUFU.EX2 R37, R126 ;  /* 0x0000007e00257308 */ /* 0x000eaa0000000800 */
[----:B------:R-:W-:Y:S01]  /*16840*/  HGMMA.64x16x16.F32 R184, R28, gdesc[UR32].tnspB, R184, gsb0 ;  /* 0x402000201cb87df0 */ /* 0x000fe200080008b8 */
[----:B------:R-:W-:Y:S02]  /*16850*/  R2UR UR34, R32 ;  /* 0x00000000202272ca */ /* 0x000fe400000e0000 */
[----:B------:R-:W-:Y:S01]  /*16860*/  R2UR UR35, R33 ;  /* 0x00000000212372ca */ /* 0x000fe200000e0000 */
[----:B-1----:R-:W-:Y:S01]  /*16870*/  @!P5 FMUL R35, R35, R35 ;  /* 0x000000232323d220 */ /* 0x002fe20000400000 */
[----:B------:R-:W-:-:S02]  /*16880*/  IADD3 R32, R26, 0x960, RZ ;  /* 0x000009601a207810 */ /* 0x000fc40007ffe0ff */
[----:B------:R-:W-:Y:S01]  /*16890*/  MOV R33, 0xc0000010 ;  /* 0xc000001000217802 */ /* 0x000fe20000000f00 */
[----:B------:R-:W-:Y:S01]  /*168a0*/  FADD R14, R14, R35 ;  /* 0x000000230e0e7221 */ /* 0x000fe20000000000 */
[----:B------:R-:W-:Y:S01]  /*168b0*/  FSETP.GEU.AND P5, PT, R121, -126, PT ;  /* 0xc2fc00007900780b */ /* 0x000fe20003fae000 */
[----:B--2---:R-:W-:Y:S01]  /*168c0*/  @!P2 FMUL R37, R37, R37 ;  /* 0x000000252525a220 */ /* 0x004fe20000400000 */
[----:B------:R-:W-:Y:S01]  /*168d0*/  FSETP.GEU.AND P2, PT, R125, -126, PT ;  /* 0xc2fc00007d00780b */ /* 0x000fe20003f4e000 */
[----:B------:R-:W-:-:S04]  /*168e0*/  FADD R14, R14, R123 ;  /* 0x0000007b0e0e7221 */ /* 0x000fc80000000000 */
[----:B------:R-:W-:-:S06]  /*168f0*/  FADD R14, R14, R37 ;  /* 0x000000250e0e7221 */ /* 0x000fcc0000000000 */
[----:B------:R-:W-:Y:S01]  /*16900*/  @!P5 FMUL R121, R121, 0.5 ;  /* 0x3f0000007979d820 */ /* 0x000fe20000400000 */
[----:B------:R-:W-:Y:S01]  /*16910*/  FADD R14, R14, R127 ;  /* 0x0000007f0e0e7221 */ /* 0x000fe20000000000 */
[----:B------:R-:W-:-:S04]  /*16920*/  @!P2 FMUL R125, R125, 0.5 ;  /* 0x3f0000007d7da820 */ /* 0x000fc80000400000 */
[----:B------:R-:W1:Y:S08]  /*16930*/  MUFU.EX2 R121, R121 ;  /* 0x0000007900797308 */ /* 0x000e700000000800 */
[----:B------:R-:W2:Y:S01]  /*16940*/  MUFU.EX2 R125, R125 ;  /* 0x0000007d007d7308 */ /* 0x000ea20000000800 */
[----:B------:R-:W-:Y:S02]  /*16950*/  WARPGROUP.DEPBAR.LE gsb0, 0x0 ;  /* 0x00008000000079c5 */ /* 0x000fe40000010000 */
[----:B------:R-:W-:Y:S01]  /*16960*/  WARPGROUP.ARRIVE ;  /* 0x00000000000079c5 */ /* 0x000fe20000000000 */
[----:B-1----:R-:W-:Y:S01]  /*16970*/  @!P5 FMUL R121, R121, R121 ;  /* 0x000000797979d220 */ /* 0x002fe20000400000 */
[----:B------:R-:W-:-:S03]  /*16980*/  FSETP.GEU.AND P5, PT, R134, -126, PT ;  /* 0xc2fc00008600780b */ /* 0x000fc60003fae000 */
[----:B------:R-:W-:Y:S01]  /*16990*/  FADD R23, R23, R121 ;  /* 0x0000007917177221 */ /* 0x000fe20000000000 */
[----:B------:R-:W-:Y:S01]  /*169a0*/  HGMMA.64x16x16.F32 R176, R28, gdesc[UR36].tnspB, R176, gsb0 ;  /* 0x402000241cb07df0 */ /* 0x000fe200080008b0 */
[----:B--2---:R-:W-:Y:S01]  /*169b0*/  @!P2 FMUL R125, R125, R125 ;  /* 0x0000007d7d7da220 */ /* 0x004fe20000400000 */
[----:B------:R-:W-:Y:S01]  /*169c0*/  FSETP.GEU.AND P2, PT, R128, -126, PT ;  /* 0xc2fc00008000780b */ /* 0x000fe20003f4e000 */
[----:B------:R-:W-:-:S06]  /*169d0*/  FADD R23, R23, R124 ;  /* 0x0000007c17177221 */ /* 0x000fcc0000000000 */
[----:B------:R-:W-:-:S06]  /*169e0*/  @!P5 FMUL R134, R134, 0.5 ;  /* 0x3f0000008686d820 */ /* 0x000fcc0000400000 */
[----:B------:R-:W-:-:S06]  /*169f0*/  @!P2 FMUL R128, R128, 0.5 ;  /* 0x3f0000008080a820 */ /* 0x000fcc0000400000 */
[----:B------:R-:W1:Y:S02]  /*16a00*/  MUFU.EX2 R128, R128 ;  /* 0x0000008000807308 */ /* 0x000e640000000800 */
[----:B-1----:R-:W-:Y:S01]  /*16a10*/  @!P2 FMUL R128, R128, R128 ;  /* 0x000000808080a220 */ /* 0x002fe20000400000 */
[----:B------:R-:W-:Y:S01]  /*16a20*/  FSETP.GEU.AND P2, PT, R139, -126, PT ;  /* 0xc2fc00008b00780b */ /* 0x000fe20003f4e000 */
[----:B------:R-:W-:Y:S02]  /*16a30*/  WARPGROUP.DEPBAR.LE gsb0, 0x0 ;  /* 0x00008000000079c5 */ /* 0x000fe40000010000 */
[----:B------:R-:W-:-:S06]  /*16a40*/  WARPGROUP.ARRIVE ;  /* 0x00000000000079c5 */ /* 0x000fcc0000000000 */
[----:B------:R-:W-:Y:S04]  /*16a50*/  HGMMA.64x16x16.F32 R168, R28, gdesc[UR40].tnspB, R168, gsb0 ;  /* 0x402000281ca87df0 */ /* 0x000fe800080008a8 */
        /* <DEDUP_REMOVED lines=11> */
[----:B------:R-:W-:-:S04]  /*16b10*/  @!P2 FMUL R22, R22, 0.5 ;  /* 0x3f0000001616a820 */ /* 0x000fc80000400000 */
[----:B------:R1:W2:Y:S02]  /*16b20*/  MUFU.EX2 R12, R22 ;  /* 0x00000016000c7308 */ /* 0x0002a40000000800 */
[----:B-1----:R-:W-:Y:S01]  /*16b30*/  VIADD R22, R26, 0x1e0 ;  /* 0x000001e01a167836 */ /* 0x002fe20000000000 */
[----:B------:R-:W-:Y:S02]  /*16b40*/  WARPGROUP.DEPBAR.LE gsb0, 0x0 ;  /* 0x00008000000079c5 */ /* 0x000fe40000010000 */
[----:B------:R-:W-:Y:S01]  /*16b50*/  WARPGROUP.ARRIVE ;  /* 0x00000000000079c5 */ /* 0x000fe20000000000 */
[----:B--2---:R-:W-:-:S05]  /*16b60*/  @!P2 FMUL R12, R12, R12 ;  /* 0x0000000c0c0ca220 */ /* 0x004fca0000400000 */
[----:B------:R-:W-:Y:S01]  /*16b70*/  HGMMA.64x16x16.F32 R152, R28, gdesc[UR48].tnspB, R152, gsb0 ;  /* 0x402000301c987df0 */ /* 0x000fe20008000898 */
[----:B------:R-:W-:Y:S02]  /*16b80*/  ISETP.NE.AND P2, PT, R6, 0x4, PT ;  /* 0x000000040600780c */ /* 0x000fe40003f45270 */
[----:B------:R-:W-:Y:S02]  /*16b90*/  WARPGROUP.DEPBAR.LE gsb0, 0x0 ;  /* 0x00008000000079c5 */ /* 0x000fe40000010000 */
[----:B------:R-:W-:Y:S02]  /*16ba0*/  F2FP.F16.F32.PACK_AB R29, R107, R39 ;  /* 0x000000276b1d723e */ /* 0x000fe400000000ff */
[----:B------:R-:W-:Y:S01]  /*16bb0*/  F2FP.F16.F32.PACK_AB R31, R111, R41 ;  /* 0x000000296f1f723e */ /* 0x000fe200000000ff */
[----:B------:R-:W1:Y:S01]  /*16bc0*/  MUFU.EX2 R39, R130 ;  /* 0x0000008200277308 */ /* 0x000e620000000800 */
[----:B------:R-:W-:Y:S02]  /*16bd0*/  F2FP.F16.F32.PACK_AB R28, R105, R104 ;  /* 0x00000068691c723e */ /* 0x000fe400000000ff */
[----:B------:R-:W-:-:S04]  /*16be0*/  F2FP.F16.F32.PACK_AB R30, R109, R108 ;  /* 0x0000006c6d1e723e */ /* 0x000fc800000000ff */
[----:B------:R-:W-:Y:S01]  /*16bf0*/  WARPGROUP.ARRIVE ;  /* 0x00000000000079c5 */ /* 0x000fe20000000000 */
[----:B------:R-:W2:Y:S05]  /*16c00*/  MUFU.EX2 R41, R138 ;  /* 0x0000008a00297308 */ /* 0x000eaa0000000800 */
[----:B------:R-:W-:Y:S01]  /*16c10*/  HGMMA.64x16x16.F32 R184, R28, gdesc[UR4].tnspB, R184, gsb0 ;  /* 0x402000041cb87df0 */ /* 0x000fe200080008b8 */
[----:B------:R-:W-:Y:S01]  /*16c20*/  R2UR UR6, R24 ;  /* 0x00000000180672ca */ /* 0x000fe200000e0000 */
[----:B------:R-:W-:Y:S01]  /*16c30*/  VIADD R24, R26, 0x180 ;  /* 0x000001801a187836 */ /* 0x000fe20000000000 */
[----:B------:R-:W-:Y:S01]  /*16c40*/  R2UR UR7, R25 ;  /* 0x00000000190772ca */ /* 0x000fe200000e0000 */
[----:B-1----:R-:W-:Y:S01]  /*16c50*/  @!P4 FMUL R39, R39, R39 ;  /* 0x000000272727c220 */ /* 0x002fe20000400000 */
[----:B------:R-:W-:-:S02]  /*16c60*/  MOV R25, 0xc0000010 ;  /* 0xc000001000197802 */ /* 0x000fc40000000f00 */
[----:B------:R-:W-:Y:S01]  /*16c70*/  FSETP.GEU.AND P4, PT, R129, -126, PT ;  /* 0xc2fc00008100780b */ /* 0x000fe20003f8e000 */
[----:B------:R-:W-:Y:S01]  /*16c80*/  FADD R14, R14, R39 ;  /* 0x000000270e0e7221 */ /* 0x000fe20000000000 */
[----:B--2---:R-:W-:Y:S01]  /*16c90*/  @!P3 FMUL R41, R41, R41 ;  /* 0x000000292929b220 */ /* 0x004fe20000400000 */
[----:B------:R-:W-:Y:S02]  /*16ca0*/  FSETP.GEU.AND P3, PT, R137, -126, PT ;  /* 0xc2fc00008900780b */ /* 0x000fe40003f6e000 */
[----:B------:R-:W-:-:S08]  /*16cb0*/  FADD R14, R14, R131 ;  /* 0x000000830e0e7221 */ /* 0x000fd00000000000 */
[----:B------:R-:W-:-:S06]  /*16cc0*/  @!P4 FMUL R129, R129, 0.5 ;  /* 0x3f0000008181c820 */ /* 0x000fcc0000400000 */
        /* <DEDUP_REMOVED lines=8> */
[----:B------:R-:W-:Y:S01]  /*16d50*/  R2UR UR10, R32 ;  /* 0x00000000200a72ca */ /* 0x000fe200000e0000 */
[----:B--2---:R-:W-:Y:S01]  /*16d60*/  @!P3 FMUL R137, R137, R137 ;  /* 0x000000898989b220 */ /* 0x004fe20000400000 */
[----:B------:R-:W-:Y:S02]  /*16d70*/  R2UR UR11, R33 ;  /* 0x00000000210b72ca */ /* 0x000fe400000e0000 */
[----:B------:R-:W1:Y:S01]  /*16d80*/  MUFU.EX2 R33, R134 ;  /* 0x0000008600217308 */ /* 0x000e620000000800 */
[----:B------:R-:W-:-:S03]  /*16d90*/  FSETP.GEU.AND P3, PT, R150, -126, PT ;  /* 0xc2fc00009600780b */ /* 0x000fc60003f6e000 */
[----:B------:R-:W-:-:S10]  /*16da0*/  @!P4 FMUL R142, R142, 0.5 ;  /* 0x3f0000008e8ec820 */ /* 0x000fd40000400000 */
[----:B------:R-:W-:Y:S01]  /*16db0*/  @!P3 FMUL R150, R150, 0.5 ;  /* 0x3f0000009696b820 */ /* 0x000fe20000400000 */
[----:B-1----:R-:W-:Y:S01]  /*16dc0*/  @!P5 FMUL R33, R33, R33 ;  /* 0x000000212121d220 */ /* 0x002fe20000400000 */
[----:B------:R-:W-:Y:S02]  /*16dd0*/  FSETP.GEU.AND P5, PT, R133, -126, PT ;  /* 0xc2fc00008500780b */ /* 0x000fe40003fae000 */
[----:B------:R-:W1:Y:S01]  /*16de0*/  MUFU.EX2 R45, R150 ;  /* 0x00000096002d7308 */ /* 0x000e620000000800 */
[----:B------:R-:W-:-:S04]  /*16df0*/  FADD R14, R14, R33 ;  /* 0x000000210e0e7221 */ /* 0x000fc80000000000 */
[----:B------:R-:W-:-:S04]  /*16e00*/  FADD R14, R14, R135 ;  /* 0x000000870e0e7221 */ /* 0x000fc80000000000 */
[----:B------:R-:W-:Y:S02]  /*16e10*/  FADD R14, R14, R41 ;  /* 0x000000290e0e7221 */ /* 0x000fe40000000000 */
[----:B------:R-:W-:Y:S02]  /*16e20*/  @!P5 FMUL R133, R133, 0.5 ;  /* 0x3f0000008585d820 */ /* 0x000fe40000400000 */
[----:B------:R-:W-:Y:S01]  /*16e30*/  FADD R14, R14, R139 ;  /* 0x0000008b0e0e7221 */ /* 0x000fe20000000000 */
[----:B-1----:R-:W-:Y:S01]  /*16e40*/  @!P3 FMUL R45, R45, R45 ;  /* 0x0000002d2d2db220 */ /* 0x002fe20000400000 */
[----:B------:R-:W-:Y:S02]  /*16e50*/  WARPGROUP.DEPBAR.LE gsb0, 0x0 ;  /* 0x00008000000079c5 */ /* 0x000fe40000010000 */
[----:B------:R-:W-:Y:S01]  /*16e60*/  WARPGROUP.ARRIVE ;  /* 0x00000000000079c5 */ /* 0x000fe20000000000 */
[----:B------:R-:W1:Y:S01]  /*16e70*/  MUFU.EX2 R133, R133 ;  /* 0x0000008500857308 */ /* 0x000e620000000800 */
[----:B------:R-:W-:-:S04]  /*16e80*/  FSETP.GEU.AND P3, PT, R148, -126, PT ;  /* 0xc2fc00009400780b */ /* 0x000fc80003f6e000 */
[----:B------:R-:W-:Y:S01]  /*16e90*/  HGMMA.64x16x16.F32 R168, R28, gdesc[UR12].tnspB, R168, gsb0 ;  /* 0x4020000c1ca87df0 */ /* 0x000fe200080008a8 */
[----:B------:R-:W-:Y:S01]  /*16ea0*/  R2UR UR14, R24 ;  /* 0x00000000180e72ca */ /* 0x000fe200000e0000 */
[----:B------:R-:W-:Y:S01]  /*16eb0*/  VIADD R24, R26, 0x380 ;  /* 0x000003801a187836 */ /* 0x000fe20000000000 */
[----:B------:R-:W-:Y:S02]  /*16ec0*/  R2UR UR15, R25 ;  /* 0x00000000190f72ca */ /* 0x000fe400000e0000 */
[----:B------:R-:W-:-:S04]  /*16ed0*/  MOV R25, 0xc0000010 ;  /* 0xc000001000197802 */ /* 0x000fc80000000f00 */
[----:B------:R-:W-:Y:S01]  /*16ee0*/  @!P3 FMUL R148, R148, 0.5 ;  /* 0x3f0000009494b820 */ /* 0x000fe20000400000 */
[----:B-1----:R-:W-:Y:S01]  /*16ef0*/  @!P5 FMUL R133, R133, R133 ;  /* 0x000000858585d220 */ /* 0x002fe20000400000 */
[----:B------:R-:W-:-:S04]  /*16f00*/  FSETP.GEU.AND P5, PT, R136, -126, PT ;  /* 0xc2fc00008800780b */ /* 0x000fc80003fae000 */
[----:B------:R-:W1:Y:S09]  /*16f10*/  MUFU.EX2 R148, R148 ;  /* 0x0000009400947308 */ /* 0x000e720000000800 */
[----:B------:R-:W-:-:S06]  /*16f20*/  @!P5 FMUL R136, R136, 0.5 ;  /* 0x3f0000008888d820 */ /* 0x000fcc0000400000 */
[----:B------:R-:W2:Y:S01]  /*16f30*/  MUFU.EX2 R136, R136 ;  /* 0x0000008800887308 */ /* 0x000ea20000000800 */
[----:B-1----:R-:W-:Y:S01]  /*16f40*/  @!P3 FMUL R148, R148, R148 ;  /* 0x000000949494b220 */ /* 0x002fe20000400000 */
[----:B------:R-:W-:Y:S02]  /*16f50*/  WARPGROUP.DEPBAR.LE gsb0, 0x0 ;  /* 0x00008000000079c5 */ /* 0x000fe40000010000 */
[----:B------:R-:W-:Y:S01]  /*16f60*/  WARPGROUP.ARRIVE ;  /* 0x00000000000079c5 */ /* 0x000fe20000000000 */
[----:B--2---:R-:W-:-:S05]  /*16f70*/  @!P5 FMUL R136, R136, R136 ;  /* 0x000000888888d220 */ /* 0x004fca0000400000 */
[----:B------:R-:W-:Y:S01]  /*16f80*/  HGMMA.64x16x16.F32 R160, R28, gdesc[UR16].tnspB, R160, gsb0 ;  /* 0x402000101ca07df0 */ /* 0x000fe200080008a0 */
[----:B------:R-:W-:-:S13]  /*16f90*/  FSETP.GEU.AND P5, PT, R147, -126, PT ;  /* 0xc2fc00009300780b */ /* 0x000fda0003fae000 */
        /* <DEDUP_REMOVED lines=10> */
[----:B------:R-:W-:Y:S02]  /*17040*/  WARPGROUP.DEPBAR.LE gsb0, 0x0 ;  /* 0x00008000000079c5 */ /* 0x000fe40000010000 */
[----:B------:R-:W-:Y:S02]  /*17050*/  F2FP.F16.F32.PACK_AB R29, R115, R43 ;  /* 0x0000002b731d723e */ /* 0x000fe400000000ff */
[----:B------:R-:W-:Y:S01]  /*17060*/  F2FP.F16.F32.PACK_AB R31, R119, R27 ;  /* 0x0000001b771f723e */ /* 0x000fe200000000ff */
[----:B------:R-:W1:Y:S01]  /*17070*/  MUFU.EX2 R43, R142 ;  /* 0x0000008e002b7308 */ /* 0x000e620000000800 */
[----:B------:R-:W-:Y:S02]  /*17080*/  F2FP.F16.F32.PACK_AB R28, R113, R112 ;  /* 0x00000070711c723e */ /* 0x000fe400000000ff */
[----:B------:R-:W-:-:S02]  /*17090*/  F2FP.F16.F32.PACK_AB R30, R117, R116 ;  /* 0x00000074751e723e */ /* 0x000fc400000000ff */
[----:B------:R-:W-:Y:S02]  /*170a0*/  MOV R27, 0xc0000010 ;  /* 0xc0000010001b7802 */ /* 0x000fe40000000f00 */
[----:B------:R-:W-:-:S06]  /*170b0*/  WARPGROUP.ARRIVE ;  /* 0x00000000000079c5 */ /* 0x000fcc0000000000 */
[----:B------:R-:W-:Y:S01]  /*170c0*/  HGMMA.64x16x16.F32 R184, R28, gdesc[UR24].tnspB, R184, gsb0 ;  /* 0x402000181cb87df0 */ /* 0x000fe200080008b8 */
[----:B-1----:R-:W-:Y:S01]  /*170d0*/  @!P4 FMUL R43, R43, R43 ;  /* 0x0000002b2b2bc220 */ /* 0x002fe20000400000 */
[----:B------:R-:W-:-:S03]  /*170e0*/  FSETP.GEU.AND P4, PT, R141, -126, PT ;  /* 0xc2fc00008d00780b */ /* 0x000fc60003f8e000 */
[----:B------:R-:W-:-:S04]  /*170f0*/  FADD R14, R14, R43 ;  /* 0x0000002b0e0e7221 */ /* 0x000fc80000000000 */
[----:B------:R-:W-:-:S06]  /*17100*/  FADD R14, R14, R143 ;  /* 0x0000008f0e0e7221 */ /* 0x000fcc0000000000 */
[----:B------:R-:W-:-:S06]  /*17110*/  @!P4 FMUL R141, R141, 0.5 ;  /* 0x3f0000008d8dc820 */ /* 0x000fcc0000400000 */
[----:B------:R-:W1:Y:S02]  /*17120*/  MUFU.EX2 R141, R141 ;  /* 0x0000008d008d7308 */ /* 0x000e640000000800 */
[----:B-1----:R-:W-:Y:S01]  /*17130*/  @!P4 FMUL R141, R141, R141 ;  /* 0x0000008d8d8dc220 */ /* 0x002fe20000400000 */
[----:B------:R-:W-:Y:S02]  /*17140*/  WARPGROUP.DEPBAR.LE gsb0, 0x0 ;  /* 0x00008000000079c5 */ /* 0x000fe40000010000 */
[----:B------:R-:W-:Y:S01]  /*17150*/  WARPGROUP.ARRIVE ;  /* 0x00000000000079c5 */ /* 0x000fe20000000000 */
[----:B------:R-:W-:-:S05]  /*17160*/  FSETP.GEU.AND P4, PT, R144, -126, PT ;  /* 0xc2fc00009000780b */ /* 0x000fca0003f8e000 */
[----:B------:R-:W-:Y:S08]  /*17170*/  HGMMA.64x16x16.F32 R176, R28, gdesc[UR28].tnspB, R176, gsb0 ;  /* 0x4020001c1cb07df0 */ /* 0x000ff000080008b0 */
[----:B------:R-:W-:-:S06]  /*17180*/  @!P4 FMUL R144, R144, 0.5 ;  /* 0x3f0000009090c820 */ /* 0x000fcc0000400000 */
[----:B------:R-:W1:Y:S02]  /*17190*/  MUFU.EX2 R144, R144 ;  /* 0x0000009000907308 */ /* 0x000e640000000800 */
[----:B-1----:R-:W-:Y:S01]  /*171a0*/  @!P4 FMUL R144, R144, R144 ;  /* 0x000000909090c220 */ /* 0x002fe20000400000 */
        /* <DEDUP_REMOVED lines=8> */
[----:B------:R-:W-:Y:S02]  /*17230*/  R2UR UR7, R25 ;  /* 0x00000000190772ca */ /* 0x000fe400000e0000 */
[----:B------:R-:W-:Y:S01]  /*17240*/  MOV R25, 0xc0000010 ;  /* 0xc000001000197802 */ /* 0x000fe20000000f00 */
[----:B------:R-:W-:Y:S02]  /*17250*/  WARPGROUP.DEPBAR.LE gsb0, 0x0 ;  /* 0x00008000000079c5 */ /* 0x000fe40000010000 */
[----:B------:R-:W-:-:S06]  /*17260*/  WARPGROUP.ARRIVE ;  /* 0x00000000000079c5 */ /* 0x000fcc0000000000 */
[----:B------:R-:W-:Y:S01]  /*17270*/  HGMMA.64x16x16.F32 R152, R28, gdesc[UR8].tnspB, R152, gsb0 ;  /* 0x402000081c987df0 */ /* 0x000fe20008000898 */
[----:B------:R-:W-:Y:S01]  /*17280*/  R2UR UR10, R24 ;  /* 0x00000000180a72ca */ /* 0x000fe200000e0000 */
[C---:B------:R-:W-:Y:S01]  /*17290*/  VIADD R24, R26.reuse, 0x1a0 ;  /* 0x000001a01a187836 */ /* 0x040fe20000000000 */
[----:B------:R-:W-:Y:S02]  /*172a0*/  R2UR UR11, R25 ;  /* 0x00000000190b72ca */ /* 0x000fe400000e0000 */
[----:B------:R-:W-:Y:S01]  /*172b0*/  MOV R25, 0xc0000010 ;  /* 0xc000001000197802 */ /* 0x000fe20000000f00 */
[----:B------:R-:W-:Y:S02]  /*172c0*/  WARPGROUP.DEPBAR.LE gsb0, 0x0 ;  /* 0x00008000000079c5 */ /* 0x000fe40000010000 */
[C---:B------:R-:W-:Y:S01]  /*172d0*/  VIADD R30, R26.reuse, 0x980 ;  /* 0x000009801a1e7836 */ /* 0x040fe20000000000 */
[----:B------:R-:W-:Y:S01]  /*172e0*/  IADD3 R28, R26, 0x780, RZ ;  /* 0x000007801a1c7810 */ /* 0x000fe20007ffe0ff */
[----:B------:R-:W-:Y:S01]  /*172f0*/  IMAD.MOV.U32 R29, RZ, RZ, -0x3ffffff0 ;  /* 0xc0000010ff1d7424 */ /* 0x000fe200078e00ff */
[----:B------:R-:W-:-:S02]  /*17300*/  MOV R31, 0xc0000010 ;  /* 0xc0000010001f7802 */ /* 0x000fc40000000f00 */
[----:B------:R-:W-:Y:S02]  /*17310*/  R2UR UR18, R28 ;  /* 0x000000001c1272ca */ /* 0x000fe400000e0000 */
[----:B------:R-:W-:Y:S02]  /*17320*/  R2UR UR19, R29 ;  /* 0x000000001d1372ca */ /* 0x000fe400000e0000 */
[----:B------:R-:W-:Y:S02]  /*17330*/  R2UR UR22, R30 ;  /* 0x000000001e1672ca */ /* 0x000fe400000e0000 */
[----:B------:R-:W-:Y:S02]  /*17340*/  R2UR UR23, R31 ;  /* 0x000000001f1772ca */ /* 0x000fe400000e0000 */
[----:B------:R-:W-:Y:S02]  /*17350*/  F2FP.F16.F32.PACK_AB R29, R123, R35 ;  /* 0x000000237b1d723e */ /* 0x000fe400000000ff */
[----:B------:R-:W-:Y:S01]  /*17360*/  F2FP.F16.F32.PACK_AB R31, R127, R37 ;  /* 0x000000257f1f723e */ /* 0x000fe200000000ff */
[----:B------:R-:W1:Y:S01]  /*17370*/  MUFU.EX2 R35, R146 ;  /* 0x0000009200237308 */ /* 0x000e620000000800 */
[----:B------:R-:W-:-:S02]  /*17380*/  F2FP.F16.F32.PACK_AB R28, R121, R120 ;  /* 0x00000078791c723e */ /* 0x000fc400000000ff */
[----:B------:R-:W-:Y:S01]  /*17390*/  F2FP.F16.F32.PACK_AB R30, R125, R124 ;  /* 0x0000007c7d1e723e */ /* 0x000fe200000000ff */
[----:B------:R-:W-:Y:S01]  /*173a0*/  FADD R125, R23, R125 ;  /* 0x0000007d177d7221 */ /* 0x000fe20000000000 */
[----:B------:R-:W-:Y:S02]  /*173b0*/  IMAD.MOV.U32 R23, RZ, RZ, -0x3ffffff0 ;  /* 0xc0000010ff177424 */ /* 0x000fe400078e00ff */
[----:B------:R-:W-:Y:S01]  /*173c0*/  WARPGROUP.ARRIVE ;  /* 0x00000000000079c5 */ /* 0x000fe20000000000 */
[----:B------:R-:W-:-:S04]  /*173d0*/  FADD R125, R125, R128 ;  /* 0x000000807d7d7221 */ /* 0x000fc80000000000 */
[----:B------:R-:W-:Y:S01]  /*173e0*/  FADD R125, R125, R129 ;  /* 0x000000817d7d7221 */ /* 0x000fe20000000000 */
[----:B------:R-:W-:Y:S03]  /*173f0*/  HGMMA.64x16x16.F32 R184, R28, gdesc[UR12].tnspB, R184, gsb0 ;  /* 0x4020000c1cb87df0 */ /* 0x000fe600080008b8 */
[----:B------:R-:W-:Y:S01]  /*17400*/  FADD R125, R125, R132 ;  /* 0x000000847d7d7221 */ /* 0x000fe20000000000 */
[----:B-1----:R-:W-:Y:S01]  /*17410*/  @!P6 FMUL R35, R35, R35 ;  /* 0x000000232323e220 */ /* 0x002fe20000400000 */
[----:B------:R-:W-:Y:S02]  /*17420*/  FSETP.GEU.AND P6, PT, R145, -126, PT ;  /* 0xc2fc00009100780b */ /* 0x000fe40003fce000 */
[----:B------:R-:W-:Y:S01]  /*17430*/  FADD R125, R125, R133 ;  /* 0x000000857d7d7221 */ /* 0x000fe20000000000 */
[----:B------:R-:W-:-:S03]  /*17440*/  FADD R14, R14, R35 ;  /* 0x000000230e0e7221 */ /* 0x000fc60000000000 */
[----:B------:R-:W-:Y:S01]  /*17450*/  FADD R125, R125, R136 ;  /* 0x000000887d7d7221 */ /* 0x000fe20000000000 */
[----:B------:R-:W-:-:S03]  /*17460*/  FADD R14, R14, R147 ;  /* 0x000000930e0e7221 */ /* 0x000fc60000000000 */
[----:B------:R-:W-:Y:S01]  /*17470*/  FADD R125, R125, R137 ;  /* 0x000000897d7d7221 */ /* 0x000fe20000000000 */
[----:B------:R-:W-:Y:S02]  /*17480*/  FADD R14, R14, R45 ;  /* 0x0000002d0e0e7221 */ /* 0x000fe40000000000 */
[----:B------:R-:W-:Y:S01]  /*17490*/  @!P6 FMUL R145, R145, 0.5 ;  /* 0x3f0000009191e820 */ /* 0x000fe20000400000 */
[----:B------:R-:W-:-:S04]  /*174a0*/  FADD R125, R125, R140 ;  /* 0x0000008c7d7d7221 */ /* 0x000fc80000000000 */
[----:B------:R-:W-:Y:S01]  /*174b0*/  FADD R125, R125, R141 ;  /* 0x0000008d7d7d7221 */ /* 0x000fe20000000000 */
[----:B------:R-:W1:Y:S03]  /*174c0*/  MUFU.EX2 R145, R145 ;  /* 0x0000009100917308 */ /* 0x000e660000000800 */
[----:B------:R-:W-:Y:S01]  /*174d0*/  FADD R125, R125, R144 ;  /* 0x000000907d7d7221 */ /* 0x000fe20000000000 */
[----:B-1----:R-:W-:Y:S01]  /*174e0*/  @!P6 FMUL R145, R145, R145 ;  /* 0x000000919191e220 */ /* 0x002fe20000400000 */
[----:B------:R-:W-:Y:S02]  /*174f0*/  WARPGROUP.DEPBAR.LE gsb0, 0x0 ;  /* 0x00008000000079c5 */ /* 0x000fe40000010000 */
[----:B------:R-:W-:Y:S01]  /*17500*/  WARPGROUP.ARRIVE ;  /* 0x00000000000079c5 */ /* 0x000fe20000000000 */
[----:B------:R-:W-:-:S04]  /*17510*/  FADD R125, R125, R145 ;  /* 0x000000917d7d7221 */ /* 0x000fc80000000000 */
[----:B------:R-:W-:Y:S01]  /*17520*/  FADD R125, R125, R148 ;  /* 0x000000947d7d7221 */ /* 0x000fe20000000000 */
        /* <DEDUP_REMOVED lines=9> */
[----:B------:R-:W-:Y:S01]  /*175c0*/  VIADD R24, R26, 0x5a0 ;  /* 0x000005a01a187836 */ /* 0x000fe20000000000 */
[----:B------:R-:W-:Y:S02]  /*175d0*/  R2UR UR11, R25 ;  /* 0x00000000190b72ca */ /* 0x000fe400000e0000 */
[----:B------:R-:W-:Y:S02]  /*175e0*/  MOV R25, 0xc0000010 ;  /* 0xc000001000197802 */ /* 0x000fe40000000f00 */
[----:B------:R-:W-:Y:S01]  /*175f0*/  R2UR UR14, R24 ;  /* 0x00000000180e72ca */ /* 0x000fe200000e0000 */
[----:B------:R-:W-:Y:S01]  /*17600*/  VIADD R24, R26, 0x1c0 ;  /* 0x000001c01a187836 */ /* 0x000fe20000000000 */
[----:B------:R-:W-:Y:S01]  /*17610*/  R2UR UR15, R25 ;  /* 0x00000000190f72ca */ /* 0x000fe200000e0000 */
[----:B------:R-:W-:Y:S01]  /*17620*/  IMAD.MOV.U32 R25, RZ, RZ, -0x3ffffff0 ;  /* 0xc0000010ff197424 */ /* 0x000fe200078e00ff */
[----:B------:R-:W-:-:S02]  /*17630*/  WARPGROUP.DEPBAR.LE gsb0, 0x0 ;  /* 0x00008000000079c5 */ /* 0x000fc40000010000 */
[----:B------:R-:W-:-:S06]  /*17640*/  WARPGROUP.ARRIVE ;  /* 0x00000000000079c5 */ /* 0x000fcc0000000000 */
[----:B------:R-:W-:Y:S03]  /*17650*/  HGMMA.64x16x16.F32 R160, R28, gdesc[UR16].tnspB, R160, gsb0 ;  /* 0x402000101ca07df0 */ /* 0x000fe600080008a0 */
[----:B------:R-:W-:Y:S02]  /*17660*/  WARPGROUP.DEPBAR.LE gsb0, 0x0 ;  /* 0x00008000000079c5 */ /* 0x000fe40000010000 */
[----:B------:R-:W-:-:S06]  /*17670*/  WARPGROUP.ARRIVE ;  /* 0x00000000000079c5 */ /* 0x000fcc0000000000 */
[----:B------:R-:W-:Y:S03]  /*17680*/  HGMMA.64x16x16.F32 R152, R28, gdesc[UR20].tnspB, R152, gsb0 ;  /* 0x402000141c987df0 */ /* 0x000fe60008000898 */
[----:B------:R-:W-:Y:S02]  /*17690*/  WARPGROUP.DEPBAR.LE gsb0, 0x0 ;  /* 0x00008000000079c5 */ /* 0x000fe40000010000 */
[C---:B------:R-:W-:Y:S01]  /*176a0*/  VIADD R30, R26.reuse, 0x9a0 ;  /* 0x000009a01a1e7836 */ /* 0x040fe20000000000 */
[----:B------:R-:W-:Y:S01]  /*176b0*/  IADD3 R28, R26, 0x7a0, RZ ;  /* 0x000007a01a1c7810 */ /* 0x000fe20007ffe0ff */
[----:B------:R-:W-:Y:S01]  /*176c0*/  IMAD.MOV.U32 R29, RZ, RZ, -0x3ffffff0 ;  /* 0xc0000010ff1d7424 */ /* 0x000fe200078e00ff */
[----:B------:R-:W-:Y:S02]  /*176d0*/  MOV R31, 0xc0000010 ;  /* 0xc0000010001f7802 */ /* 0x000fe40000000f00 */
[----:B------:R-:W-:-:S02]  /*176e0*/  R2UR UR18, R28 ;  /* 0x000000001c1272ca */ /* 0x000fc400000e0000 */
[----:B------:R-:W-:Y:S02]  /*176f0*/  R2UR UR19, R29 ;  /* 0x000000001d1372ca */ /* 0x000fe400000e0000 */
[----:B------:R-:W-:Y:S02]  /*17700*/  R2UR UR22, R30 ;  /* 0x000000001e1672ca */ /* 0x000fe400000e0000 */
[----:B------:R-:W-:Y:S02]  /*17710*/  R2UR UR23, R31 ;  /* 0x000000001f1772ca */ /* 0x000fe400000e0000 */
[----:B------:R-:W-:Y:S02]  /*17720*/  F2FP.F16.F32.PACK_AB R29, R131, R39 ;  /* 0x00000027831d723e */ /* 0x000fe400000000ff */
[----:B------:R-:W-:Y:S02]  /*17730*/  F2FP.F16.F32.PACK_AB R31, R135, R33 ;  /* 0x00000021871f723e */ /* 0x000fe400000000ff */
[----:B------:R-:W-:-:S02]  /*17740*/  F2FP.F16.F32.PACK_AB R28, R129, R128 ;  /* 0x00000080811c723e */ /* 0x000fc400000000ff */
[----:B------:R-:W-:-:S04]  /*17750*/  F2FP.F16.F32.PACK_AB R30, R133, R132 ;  /* 0x00000084851e723e */ /* 0x000fc800000000ff */
[----:B------:R-:W-:-:S06]  /*17760*/  WARPGROUP.ARRIVE ;  /* 0x00000000000079c5 */ /* 0x000fcc0000000000 */
[----:B------:R-:W-:Y:S01]  /*17770*/  HGMMA.64x16x16.F32 R184, R28, gdesc[UR4].tnspB, R184, gsb0 ;  /* 0x402000041cb87df0 */ /* 0x000fe200080008b8 */
[----:B------:R-:W-:Y:S02]  /*17780*/  R2UR UR6, R24 ;  /* 0x00000000180672ca */ /* 0x000fe400000e0000 */
[----:B------:R-:W-:Y:S01]  /*17790*/  R2UR UR7, R25 ;  /* 0x00000000190772ca */ /* 0x000fe200000e0000 */
[----:B------:R-:W-:Y:S01]  /*177a0*/  IMAD.MOV.U32 R25, RZ, RZ, -0x3ffffff0 ;  /* 0xc0000010ff197424 */ /* 0x000fe200078e00ff */
[----:B------:R-:W-:Y:S01]  /*177b0*/  IADD3 R24, R26, 0x5c0, RZ ;  /* 0x000005c01a187810 */ /* 0x000fe20007ffe0ff */
[----:B------:R-:W-:Y:S02]  /*177c0*/  WARPGROUP.DEPBAR.LE gsb0, 0x0 ;  /* 0x00008000000079c5 */ /* 0x000fe40000010000 */
[----:B------:R-:W-:-:S06]  /*177d0*/  WARPGROUP.ARRIVE ;  /* 0x00000000000079c5 */ /* 0x000fcc0000000000 */
[----:B------:R-:W-:Y:S03]  /*177e0*/  HGMMA.64x16x16.F32 R176, R28, gdesc[UR8].tnspB, R176, gsb0 ;  /* 0x402000081cb07df0 */ /* 0x000fe600080008b0 */
        /* <DEDUP_REMOVED lines=15> */
[C---:B------:R-:W-:Y:S02]  /*178e0*/  IADD3 R24, R26.reuse, 0x3e0, RZ ;  /* 0x000003e01a187810 */ /* 0x040fe40007ffe0ff */
[----:B------:R-:W-:Y:S01]  /*178f0*/  MOV R25, 0xc0000010 ;  /* 0xc000001000197802 */ /* 0x000fe20000000f00 */
[----:B------:R-:W-:Y:S02]  /*17900*/  WARPGROUP.DEPBAR.LE gsb0, 0x0 ;  /* 0x00008000000079c5 */ /* 0x000fe40000010000 */
[----:B------:R-:W-:Y:S01]  /*17910*/  IMAD.MOV.U32 R29, RZ, RZ, -0x3ffffff0 ;  /* 0xc0000010ff1d7424 */ /* 0x000fe200078e00ff */
[----:B------:R-:W-:-:S02]  /*17920*/  IADD3 R28, R26, 0x3c0, RZ ;  /* 0x000003c01a1c7810 */ /* 0x000fc40007ffe0ff */
[----:B------:R-:W-:Y:S02]  /*17930*/  F2FP.F16.F32.PACK_AB R31, R143, R43 ;  /* 0x0000002b8f1f723e */ /* 0x000fe400000000ff */
[----:B------:R-:W-:Y:S01]  /*17940*/  R2UR UR11, R29 ;  /* 0x000000001d0b72ca */ /* 0x000fe200000e0000 */
[----:B------:R-:W-:Y:S01]  /*17950*/  IMAD.MOV.U32 R29, RZ, RZ, -0x3ffffff0 ;  /* 0xc0000010ff1d7424 */ /* 0x000fe200078e00ff */
[----:B------:R-:W-:Y:S02]  /*17960*/  R2UR UR10, R28 ;  /* 0x000000001c0a72ca */ /* 0x000fe400000e0000 */
[----:B------:R-:W-:Y:S02]  /*17970*/  IADD3 R28, R26, 0x7c0, RZ ;  /* 0x000007c01a1c7810 */ /* 0x000fe40007ffe0ff */
[----:B------:R-:W-:Y:S02]  /*17980*/  R2UR UR19, R29 ;  /* 0x000000001d1372ca */ /* 0x000fe400000e0000 */
[----:B------:R-:W-:-:S02]  /*17990*/  R2UR UR18, R28 ;  /* 0x000000001c1272ca */ /* 0x000fc400000e0000 */
[----:B------:R-:W-:Y:S02]  /*179a0*/  F2FP.F16.F32.PACK_AB R29, R139, R41 ;  /* 0x000000298b1d723e */ /* 0x000fe400000000ff */
[----:B------:R-:W-:Y:S02]  /*179b0*/  F2FP.F16.F32.PACK_AB R28, R137, R136 ;  /* 0x00000088891c723e */ /* 0x000fe400000000ff */
[----:B------:R-:W-:-:S04]  /*179c0*/  F2FP.F16.F32.PACK_AB R30, R141, R140 ;  /* 0x0000008c8d1e723e */ /* 0x000fc800000000ff */
[----:B------:R-:W-:-:S06]  /*179d0*/  WARPGROUP.ARRIVE ;  /* 0x00000000000079c5 */ /* 0x000fcc0000000000 */
[----:B------:R-:W-:Y:S01]  /*179e0*/  HGMMA.64x16x16.F32 R184, R28, gdesc[UR4].tnspB, R184, gsb0 ;  /* 0x402000041cb87df0 */ /* 0x000fe200080008b8 */
[----:B------:R-:W-:Y:S02]  /*179f0*/  R2UR UR6, R22 ;  /* 0x00000000160672ca */ /* 0x000fe400000e0000 */
[----:B------:R-:W-:Y:S02]  /*17a00*/  IADD3 R22, R26, 0x5e0, RZ ;  /* 0x000005e01a167810 */ /* 0x000fe40007ffe0ff */
[----:B------:R-:W-:Y:S02]  /*17a10*/  R2UR UR7, R23 ;  /* 0x00000000170772ca */ /* 0x000fe400000e0000 */
[----:B------:R-:W-:Y:S01]  /*17a20*/  MOV R23, 0xc0000010 ;  /* 0xc000001000177802 */ /* 0x000fe20000000f00 */
[----:B------:R-:W-:Y:S02]  /*17a30*/  WARPGROUP.DEPBAR.LE gsb0, 0x0 ;  /* 0x00008000000079c5 */ /* 0x000fe40000010000 */
[----:B------:R-:W-:-:S06]  /*17a40*/  WARPGROUP.ARRIVE ;  /* 0x00000000000079c5 */ /* 0x000fcc0000000000 */
[----:B------:R-:W-:Y:S01]  /*17a50*/  HGMMA.64x16x16.F32 R176, R28, gdesc[UR8].tnspB, R176, gsb0 ;  /* 0x402000081cb07df0 */ /* 0x000fe200080008b0 */
[----:B------:R-:W-:Y:S02]  /*17a60*/  R2UR UR10, R24 ;  /* 0x00000000180a72ca */ /* 0x000fe400000e0000 */
[----:B------:R-:W-:Y:S02]  /*17a70*/  R2UR UR11, R25 ;  /* 0x00000000190b72ca */ /* 0x000fe400000e0000 */
[----:B------:R-:W-:Y:S02]  /*17a80*/  F2FP.F16.F32.PACK_AB R25, R147, R35 ;  /* 0x000000239319723e */ /* 0x000fe400000000ff */
[----:B------:R-:W-:Y:S01]  /*17a90*/  F2FP.F16.F32.PACK_AB R24, R145, R144 ;  /* 0x000000909118723e */ /* 0x000fe200000000ff */
[----:B------:R-:W-:Y:S02]  /*17aa0*/  WARPGROUP.DEPBAR.LE gsb0, 0x0 ;  /* 0x00008000000079c5 */ /* 0x000fe40000010000 */
[----:B------:R-:W-:-:S06]  /*17ab0*/  WARPGROUP.ARRIVE ;  /* 0x00000000000079c5 */ /* 0x000fcc0000000000 */
[----:B------:R-:W-:Y:S01]  /*17ac0*/  HGMMA.64x16x16.F32 R168, R28, gdesc[UR12].tnspB, R168, gsb0 ;  /* 0x4020000c1ca87df0 */ /* 0x000fe200080008a8 */
[----:B------:R-:W-:Y:S02]  /*17ad0*/  R2UR UR14, R22 ;  /* 0x00000000160e72ca */ /* 0x000fe400000e0000 */
[----:B------:R-:W-:Y:S01]  /*17ae0*/  R2UR UR15, R23 ;  /* 0x00000000170f72ca */ /* 0x000fe200000e0000 */
[----:B------:R-:W-:Y:S02]  /*17af0*/  WARPGROUP.DEPBAR.LE gsb0, 0x0 ;  /* 0x00008000000079c5 */ /* 0x000fe40000010000 */
[----:B------:R-:W-:-:S06]  /*17b00*/  WARPGROUP.ARRIVE ;  /* 0x00000000000079c5 */ /* 0x000fcc0000000000 */
[----:B------:R-:W-:Y:S03]  /*17b10*/  HGMMA.64x16x16.F32 R160, R28, gdesc[UR16].tnspB, R160, gsb0 ;  /* 0x402000101ca07df0 */ /* 0x000fe600080008a0 */
[----:B------:R-:W-:Y:S02]  /*17b20*/  WARPGROUP.DEPBAR.LE gsb0, 0x0 ;  /* 0x00008000000079c5 */ /* 0x000fe40000010000 */
[----:B------:R-:W-:-:S06]  /*17b30*/  WARPGROUP.ARRIVE ;  /* 0x00000000000079c5 */ /* 0x000fcc0000000000 */
[----:B------:R-:W-:Y:S01]  /*17b40*/  HGMMA.64x16x16.F32 R152, R28, gdesc[UR20].tnspB, R152, gsb0 ;  /* 0x402000141c987df0 */ /* 0x000fe20008000898 */
[----:B------:R-:W-:Y:S02]  /*17b50*/  R2UR UR23, R27 ;  /* 0x000000001b1772ca */ /* 0x000fe400000e0000 */
[----:B------:R-:W-:Y:S01]  /*17b60*/  F2FP.F16.F32.PACK_AB R27, R12, R45 ;  /* 0x0000002d0c1b723e */ /* 0x000fe200000000ff */
[----:B------:R-:W-:Y:S01]  /*17b70*/  FADD R12, R14, R12 ;  /* 0x0000000c0e0c7221 */ /* 0x000fe20000000000 */
[----:B------:R-:W-:Y:S01]  /*17b80*/  FADD R14, R125, R149 ;  /* 0x000000957d0e7221 */ /* 0x000fe20000000000 */
[----:B------:R-:W-:Y:S02]  /*17b90*/  WARPGROUP.DEPBAR.LE gsb0, 0x0 ;  /* 0x00008000000079c5 */ /* 0x000fe40000010000 */
[C---:B------:R-:W-:Y:S02]  /*17ba0*/  VIADD R28, R26.reuse, 0x7e0 ;  /* 0x000007e01a1c7836 */ /* 0x040fe40000000000 */
[----:B------:R-:W-:-:S02]  /*17bb0*/  VIADD R26, R26, 0x9e0 ;  /* 0x000009e01a1a7836 */ /* 0x000fc40000000000 */
[----:B------:R-:W-:Y:S01]  /*17bc0*/  IMAD.MOV.U32 R29, RZ, RZ, -0x3ffffff0 ;  /* 0xc0000010ff1d7424 */ /* 0x000fe200078e00ff */
[----:B------:R-:W-:Y:S02]  /*17bd0*/  R2UR UR18, R28 ;  /* 0x000000001c1272ca */ /* 0x000fe400000e0000 */
[----:B------:R-:W-:Y:S02]  /*17be0*/  R2UR UR22, R26 ;  /* 0x000000001a1672ca */ /* 0x000fe400000e0000 */
[----:B------:R-:W-:Y:S02]  /*17bf0*/  F2FP.F16.F32.PACK_AB R26, R149, R148 ;  /* 0x00000094951a723e */ /* 0x000fe400000000ff */
[----:B------:R-:W-:Y:S02]  /*17c00*/  R2UR UR19, R29 ;  /* 0x000000001d1372ca */ /* 0x000fe400000e0000 */
[----:B------:R-:W-:-:S06]  /*17c10*/  WARPGROUP.ARRIVE ;  /* 0x00000000000079c5 */ /* 0x000fcc0000000000 */
[----:B------:R-:W-:Y:S03]  /*17c20*/  HGMMA.64x16x16.F32 R184, R24, gdesc[UR4].tnspB, R184, gsb0 ;  /* 0x4020000418b87df0 */ /* 0x000fe600080008b8 */
[----:B------:R-:W-:Y:S02]  /*17c30*/  WARPGROUP.DEPBAR.LE gsb0, 0x0 ;  /* 0x00008000000079c5 */ /* 0x000fe40000010000 */
        /* <DEDUP_REMOVED lines=12> */
[----:B------:R-:W-:-:S04]  /*17d00*/  SEL R24, R6, RZ, P2 ;  /* 0x000000ff06187207 */ /* 0x000fc80001000000 */
[----:B------:R-:W-:-:S04]  /*17d10*/  LEA R6, R24, R13, 0x3 ;  /* 0x0000000d18067211 */ /* 0x000fc800078e18ff */
[----:B------:R-:W-:-:S04]  /*17d20*/  PRMT R6, RZ, 0x654, R6 ;  /* 0x00000654ff067816 */ /* 0x000fc80000000006 */
[----:B------:R1:W-:Y:S01]  /*17d30*/  SYNCS.ARRIVE.TRANS64.RED.A1T0 RZ, [R6+URZ], RZ ;  /* 0x000000ff06ff79a7 */ /* 0x0003e2000810043f */
[----:B------:R-:W-:Y:S05]  /*17d40*/  @P1 BRA `(.L_x_45) ;  /* 0x0000000400041947 */ /* 0x000fea0003800000 */
[----:B------:R-:W-:Y:S01]  /*17d50*/  ISETP.LT.OR P1, PT, R7, 0x1, !P0 ;  /* 0x000000010700780c */ /* 0x000fe20004721670 */
[----:B------:R-:W-:-:S12]  /*17d60*/  BSSY B0, `(.L_x_46) ;  /* 0x000003e000007945 */ /* 0x000fd80003800000 */
[----:B------:R-:W-:Y:S05]  /*17d70*/  @P1 BRA `(.L_x_47) ;  /* 0x0000000000f01947 */ /* 0x000fea0003800000 */
[----:B-1----:R-:W-:Y:S01]  /*17d80*/  IMAD R6, R5, 0x8, R2 ;  /* 0x0000000805067824 */ /* 0x002fe200078e0202 */
[----:B------:R-:W-:Y:S02]  /*17d90*/  SHF.L.U32 R23, R4, 0x1f, RZ ;  /* 0x0000001f04177819 */ /* 0x000fe400000006ff */
[----:B------:R-:W-:Y:S02]  /*17da0*/  ISETP.NE.AND P2, PT, R0, RZ, PT ;  /* 0x000000ff0000720c */ /* 0x000fe40003f45270 */
[----:B------:R-:W1:Y:S02]  /*17db0*/  SYNCS.PHASECHK.TRANS64.TRYWAIT P1, [R6+URZ+0x2a820], R23 ;  /* 0x02a82017060075a7 */ /* 0x000e64000802017f */
[----:B-1----:R-:W-:Y:S09]  /*17dc0*/  @!P1 BRA `(.L_x_48) ;  /* 0x0000002000589947 */ /* 0x002ff20003800000 */
.L_x_93:
[----:B------:R-:W-:Y:S05]  /*17dd0*/  @P2 BRA `(.L_x_49) ;  /* 0x0000000000142947 */ /* 0x000fea0003800000 */
[----:B------:R-:W-:Y:S02]  /*17de0*/  ISETP.NE.AND P1, PT, R17, RZ, PT ;  /* 0x000000ff1100720c */ /* 0x000fe40003f25270 */
[----:B-1----:R-:W-:-:S04]  /*17df0*/  MOV R23, 0xa000 ;  /* 0x0000a00000177802 */ /* 0x002fc80000000f00 */
[----:B------:R2:W-:Y:S07]  /*17e00*/  SYNCS.ARRIVE.TRANS64 RZ, [R6+URZ+0x2a800], R23 ;  /* 0x02a8001706ff79a7 */ /* 0x0005ee000800003f */
[----:B------:R-:W-:Y:S05]  /*17e10*/  @!P1 BRA `(.L_x_49) ;  /* 0x0000000000049947 */ /* 0x000fea0003800000 */
[----:B------:R-:W-:Y:S01]  /*17e20*/  BPT.TRAP 0x1 ;  /* 0x000000040000795c */ /* 0x000fe20000300000 */
.L_x_49:
[C---:B------:R-:W-:Y:S01]  /*17e30*/  IMAD R22, R5.reuse, 0xa000, R2 ;  /* 0x0000a00005167824 */ /* 0x040fe200078e0202 */
        /* <DEDUP_REMOVED lines=16> */
[----:B------:R-:W-:Y:S01]  /*17f40*/  IADD3 R8, R8, 0x1, RZ ;  /* 0x0000000108087810 */ /* 0x000fe20007ffe0ff */
        /* <DEDUP_REMOVED lines=31> */
.L_x_47:
[----:B------:R-:W-:Y:S05]  /*18140*/  BSYNC B0 ;  /* 0x0000000000007941 */ /* 0x000fea0003800000 */
.L_x_46:
[----:B------:R-:W-:-:S07]  /*18150*/  VIADD R7, R7, 0xffffffff ;  /* 0xffffffff07077836 */ /* 0x000fce0000000000 */
.L_x_45:
[----:B------:R-:W-:Y:S01]  /*18160*/  ISETP.GT.AND P3, PT, R192, 0x1, PT ;  /* 0x00000001c000780c */ /* 0x000fe20003f64270 */
[----:B-1----:R-:W-:Y:S01]  /*18170*/  VIADD R6, R24, 0x1 ;  /* 0x0000000118067836 */ /* 0x002fe20000000000 */
[----:B------:R-:W-:Y:S01]  /*18180*/  IADD3 R15, R15, 0x1, RZ ;  /* 0x000000010f0f7810 */ /* 0x000fe20007ffe0ff */
[----:B------:R-:W-:Y:S01]  /*18190*/  VIADD R11, R11, 0x100 ;  /* 0x000001000b0b7836 */ /* 0x000fe20000000000 */
[----:B------:R-:W-:Y:S02]  /*181a0*/  IADD3 R192, R192, -0x1, RZ ;  /* 0xffffffffc0c07810 */ /* 0x000fe40007ffe0ff */
[----:B------:R-:W-:Y:S02]  /*181b0*/  ISETP.NE.AND P1, PT, R15, 0x4, PT ;  /* 0x000000040f00780c */ /* 0x000fe40003f25270 */
[----:B------:R-:W-:Y:S02]  /*181c0*/  ISETP.NE.AND P2, PT, R6, 0x4, PT ;  /* 0x000000040600780c */ /* 0x000fe40003f45270 */
[----:B------:R-:W-:-:S02]  /*181d0*/  SEL R22, RZ, 0x1, P1 ;  /* 0x00000001ff167807 */ /* 0x000fc40000800000 */
[----:B------:R-:W-:Y:S02]  /*181e0*/  MOV R23, R193 ;  /* 0x000000c100177202 */ /* 0x000fe40000000f00 */
[----:B------:R-:W-:Y:S01]  /*181f0*/  LOP3.LUT R3, R3, R22, RZ, 0x3c, !PT ;  /* 0x0000001603037212 */ /* 0x000fe200078e3cff */
[----:B------:R-:W-:Y:S01]  /*18200*/  IMAD.MOV.U32 R22, RZ, RZ, R194 ;  /* 0x000000ffff167224 */ /* 0x000fe200078e00c2 */
[----:B------:R-:W-:Y:S02]  /*18210*/  SEL R15, R15, RZ, P1 ;  /* 0x000000ff0f0f7207 */ /* 0x000fe40000800000 */
[----:B------:R-:W-:Y:S01]  /*18220*/  SEL R6, R6, RZ, P2 ;  /* 0x000000ff06067207 */ /* 0x000fe20001000000 */
[----:B------:R-:W-:Y:S06]  /*18230*/  @P3 BRA `(.L_x_50) ;  /* 0xffffff7800b43947 */ /* 0x000fec000383ffff */
.L_x_37:
[----:B------:R-:W-:Y:S05]  /*18240*/  WARPSYNC.ALL ;  /* 0x0000000000007948 */ /* 0x000fea0003800000 */
[----:B------:R-:W1:Y:S01]  /*18250*/  SHFL.BFLY PT, R3, R14, 0x1, 0x1f ;  /* 0x0c201f000e037f89 */ /* 0x000e6200000e0000 */
[----:B------:R-:W-:Y:S01]  /*18260*/  BSSY B0, `(.L_x_51) ;  /* 0x0000022000007945 */ /* 0x000fe20003800000 */
[----:B------:R-:W-:Y:S01]  /*18270*/  MOV R7, 0x7f800000 ;  /* 0x7f80000000077802 */ /* 0x000fe20000000f00 */
[----:B------:R-:W-:Y:S01]  /*18280*/  IMAD.MOV.U32 R8, RZ, RZ, 0x3f800000 ;  /* 0x3f800000ff087424 */ /* 0x000fe200078e00ff */
[----:B------:R-:W2:Y:S01]  /*18290*/  SHFL.BFLY PT, R5, R12, 0x1, 0x1f ;  /* 0x0c201f000c057f89 */ /* 0x000ea200000e0000 */
[----:B------:R-:W-:-:S02]  /*182a0*/  IMAD.MOV.U32 R9, RZ, RZ, 0x7f800000 ;  /* 0x7f800000ff097424 */ /* 0x000fc400078e00ff */
[----:B-1----:R-:W-:Y:S01]  /*182b0*/  FADD R3, R3, R14 ;  /* 0x0000000e03037221 */ /* 0x002fe20000000000 */
[----:B--2---:R-:W-:-:S04]  /*182c0*/  FADD R15, R5, R12 ;  /* 0x0000000c050f7221 */ /* 0x004fc80000000000 */
[----:B------:R-:W1:Y:S04]  /*182d0*/  SHFL.BFLY PT, R0, R3, 0x2, 0x1f ;  /* 0x0c401f0003007f89 */ /* 0x000e6800000e0000 */
[----:B------:R-:W2:Y:S01]  /*182e0*/  SHFL.BFLY PT, R22, R15, 0x2, 0x1f ;  /* 0x0c401f000f167f89 */ /* 0x000ea200000e0000 */
[C---:B-1----:R-:W-:Y:S01]  /*182f0*/  FSETP.NE.AND P0, PT, R3.reuse, -R0, PT ;  /* 0x800000000300720b */ /* 0x042fe20003f05000 */
[----:B------:R-:W-:Y:S01]  /*18300*/  FADD R3, R3, R0 ;  /* 0x0000000003037221 */ /* 0x000fe20000000000 */
[----:B------:R-:W-:Y:S01]  /*18310*/  MOV R0, 0x3f800000 ;  /* 0x3f80000000007802 */ /* 0x000fe20000000f00 */
[----:B--2---:R-:W-:-:S10]  /*18320*/  FADD R6, R15, R22 ;  /* 0x000000160f067221 */ /* 0x004fd40000000000 */
[----:B------:R-:W-:Y:S05]  /*18330*/  @!P0 BRA `(.L_x_52) ;  /* 0x0000000000508947 */ /* 0x000fea0003800000 */
[----:B------:R-:W-:Y:S01]  /*18340*/  IADD3 R0, R3, 0x1800000, RZ ;  /* 0x0180000003007810 */ /* 0x000fe20007ffe0ff */
[----:B------:R-:W-:Y:S03]  /*18350*/  BSSY B1, `(.L_x_53) ;  /* 0x000000b000017945 */ /* 0x000fe60003800000 */
[----:B------:R-:W-:-:S04]  /*18360*/  LOP3.LUT R0, R0, 0x7f800000, RZ, 0xc0, !PT ;  /* 0x7f80000000007812 */ /* 0x000fc800078ec0ff */
[----:B------:R-:W-:-:S13]  /*18370*/  ISETP.GT.U32.AND P0, PT, R0, 0x1ffffff, PT ;  /* 0x01ffffff0000780c */ /* 0x000fda0003f04070 */
[----:B------:R-:W-:Y:S05]  /*18380*/  @P0 BRA `(.L_x_54) ;  /* 0x00000000000c0947 */ /* 0x000fea0003800000 */
[----:B------:R-:W-:-:S07]  /*18390*/  MOV R14, 0x183b0 ;  /* 0x000183b0000e7802 */ /* 0x000fce0000000f00 */
[----:B------:R-:W-:Y:S05]  /*183a0*/  CALL.REL.NOINC `($__internal_0_$__cuda_sm20_rcp_rn_f32_slowpath) ;  /* 0x0000001800f47944 */ /* 0x000fea0003c00000 */
[----:B------:R-:W-:Y:S05]  /*183b0*/  BRA `(.L_x_55) ;  /* 0x0000000000107947 */ /* 0x000fea0003800000 */
.L_x_54:
[----:B------:R-:W1:Y:S02]  /*183c0*/  MUFU.RCP R0, R3 ;  /* 0x0000000300007308 */ /* 0x000e640000001000 */
[----:B-1----:R-:W-:-:S04]  /*183d0*/  FFMA R4, R3, R0, -1 ;  /* 0xbf80000003047423 */ /* 0x002fc80000000000 */
[----:B------:R-:W-:-:S04]  /*183e0*/  FADD.FTZ R5, -R4, -RZ ;  /* 0x800000ff04057221 */ /* 0x000fc80000010100 */
[----:B------:R-:W-:-:S07]  /*183f0*/  FFMA R0, R0, R5, R0 ;  /* 0x0000000500007223 */ /* 0x000fce0000000000 */
.L_x_55:
[----:B------:R-:W-:Y:S05]  /*18400*/  BSYNC B1 ;  /* 0x0000000000017941 */ /* 0x000fea0003800000 */
.L_x_53:
[----:B------:R-:W-:Y:S01]  /*18410*/  FSETP.GEU.AND P0, PT, |R3|, 1.175494350822287508e-38, PT ;  /* 0x008000000300780b */ /* 0x000fe20003f0e200 */
[----:B------:R-:W-:-:S12]  /*18420*/  ULDC UR6, c[0x0][0x600] ;  /* 0x0001800000067ab9 */ /* 0x000fd80000000800 */
[----:B------:R-:W-:-:S04]  /*18430*/  @!P0 FMUL R3, R3, 16777216 ;  /* 0x4b80000003038820 */ /* 0x000fc80000400000 */
[----:B------:R-:W1:Y:S02]  /*18440*/  MUFU.LG2 R4, R3 ;  /* 0x0000000300047308 */ /* 0x000e640000000c00 */
[----:B-1----:R-:W-:-:S04]  /*18450*/  @!P0 FADD R4, R4, -24 ;  /* 0xc1c0000004048421 */ /* 0x002fc80000000000 */
[----:B------:R-:W-:-:S04]  /*18460*/  FMUL R4, R4, 0.69314718246459960938 ;  /* 0x3f31721804047820 */ /* 0x000fc80000400000 */
[----:B------:R-:W-:-:S07]  /*18470*/  FFMA R9, R193, UR6, R4 ;  /* 0x00000006c1097c23 */ /* 0x000fce0008000004 */
.L_x_52:
[----:B------:R-:W-:Y:S05]  /*18480*/  BSYNC B0 ;  /* 0x0000000000007941 */ /* 0x000fea0003800000 */
.L_x_51:
[----:B------:R-:W-:Y:S01]  /*18490*/  FSETP.NE.AND P0, PT, R15, -R22, PT ;  /* 0x800000160f00720b */ /* 0x000fe20003f05000 */
[----:B------:R-:W-:Y:S01]  /*184a0*/  ULDC UR4, c[0x0][0x608] ;  /* 0x0001820000047ab9 */ /* 0x000fe20000000800 */
[----:B------:R-:W-:Y:S01]  /*184b0*/  BSSY B0, `(.L_x_56) ;  /* 0x000002d000007945 */ /* 0x000fe20003800000 */
[----:B------:R-:W-:-:S04]  /*184c0*/  FMUL R0, R0, UR4 ;  /* 0x0000000400007c20 */ /* 0x000fc80008400000 */
[-C--:B------:R-:W-:Y:S01]  /*184d0*/  FMUL R184, R184, R0.reuse ;  /* 0x00000000b8b87220 */ /* 0x080fe20000400000 */
        /* <DEDUP_REMOVED lines=18> */
[----:B------:R-:W-:Y:S01]  /*18600*/  FMUL R40, R157, R0 ;  /* 0x000000009d287220 */ /* 0x000fe20000400000 */
[----:B------:R-:W-:Y:S06]  /*18610*/  @!P0 BRA `(.L_x_57) ;  /* 0x0000000000588947 */ /* 0x000fec0003800000 */
[----:B------:R-:W-:Y:S01]  /*18620*/  VIADD R0, R6, 0x1800000 ;  /* 0x0180000006007836 */ /* 0x000fe20000000000 */
[----:B------:R-:W-:Y:S04]  /*18630*/  BSSY B1, `(.L_x_58) ;  /* 0x000000d000017945 */ /* 0x000fe80003800000 */
[----:B------:R-:W-:-:S04]  /*18640*/  LOP3.LUT R0, R0, 0x7f800000, RZ, 0xc0, !PT ;  /* 0x7f80000000007812 */ /* 0x000fc800078ec0ff */
[----:B------:R-:W-:-:S13]  /*18650*/  ISETP.GT.U32.AND P0, PT, R0, 0x1ffffff, PT ;  /* 0x01ffffff0000780c */ /* 0x000fda0003f04070 */
[----:B------:R-:W-:Y:S05]  /*18660*/  @P0 BRA `(.L_x_59) ;  /* 0x0000000000140947 */ /* 0x000fea0003800000 */
[----:B------:R-:W-:Y:S02]  /*18670*/  MOV R3, R6 ;  /* 0x0000000600037202 */ /* 0x000fe40000000f00 */
[----:B------:R-:W-:-:S07]  /*18680*/  MOV R14, 0x186a0 ;  /* 0x000186a0000e7802 */ /* 0x000fce0000000f00 */
[----:B------:R-:W-:Y:S05]  /*18690*/  CALL.REL.NOINC `($__internal_0_$__cuda_sm20_rcp_rn_f32_slowpath) ;  /* 0x0000001800387944 */ /* 0x000fea0003c00000 */
[----:B------:R-:W-:Y:S01]  /*186a0*/  IMAD.MOV.U32 R8, RZ, RZ, R0 ;  /* 0x000000ffff087224 */ /* 0x000fe200078e0000 */
[----:B------:R-:W-:Y:S06]  /*186b0*/  BRA `(.L_x_60) ;  /* 0x0000000000107947 */ /* 0x000fec0003800000 */
.L_x_59:
[----:B------:R-:W1:Y:S02]  /*186c0*/  MUFU.RCP R3, R6 ;  /* 0x0000000600037308 */ /* 0x000e640000001000 */
[----:B-1----:R-:W-:-:S04]  /*186d0*/  FFMA R0, R6, R3, -1 ;  /* 0xbf80000006007423 */ /* 0x002fc80000000003 */
[----:B------:R-:W-:-:S04]  /*186e0*/  FADD.FTZ R0, -R0, -RZ ;  /* 0x800000ff00007221 */ /* 0x000fc80000010100 */
[----:B------:R-:W-:-:S07]  /*186f0*/  FFMA R8, R3, R0, R3 ;  /* 0x0000000003087223 */ /* 0x000fce0000000003 */
.L_x_60:
[----:B------:R-:W-:Y:S05]  /*18700*/  BSYNC B1 ;  /* 0x0000000000017941 */ /* 0x000fea0003800000 */
.L_x_58:
[----:B------:R-:W-:Y:S01]  /*18710*/  FSETP.GEU.AND P0, PT, |R6|, 1.175494350822287508e-38, PT ;  /* 0x008000000600780b */ /* 0x000fe20003f0e200 */
[----:B------:R-:W-:-:S12]  /*18720*/  ULDC UR4, c[0x0][0x600] ;  /* 0x0001800000047ab9 */ /* 0x000fd80000000800 */
[----:B------:R-:W-:-:S04]  /*18730*/  @!P0 FMUL R6, R6, 16777216 ;  /* 0x4b80000006068820 */ /* 0x000fc80000400000 */
[----:B------:R-:W1:Y:S02]  /*18740*/  MUFU.LG2 R0, R6 ;  /* 0x0000000600007308 */ /* 0x000e640000000c00 */
[----:B-1----:R-:W-:-:S04]  /*18750*/  @!P0 FADD R0, R0, -24 ;  /* 0xc1c0000000008421 */ /* 0x002fc80000000000 */
[----:B------:R-:W-:-:S04]  /*18760*/  FMUL R7, R0, 0.69314718246459960938 ;  /* 0x3f31721800077820 */ /* 0x000fc80000400000 */
[----:B------:R-:W-:-:S07]  /*18770*/  FFMA R7, R194, UR4, R7 ;  /* 0x00000004c2077c23 */ /* 0x000fce0008000007 */
.L_x_57:
[----:B------:R-:W-:Y:S05]  /*18780*/  BSYNC B0 ;  /* 0x0000000000007941 */ /* 0x000fea0003800000 */
.L_x_56:
[C---:B------:R-:W-:Y:S01]  /*18790*/  LOP3.LUT P0, R19, R16.reuse, 0x3, RZ, 0xc0, !PT ;  /* 0x0000000310137812 */ /* 0x040fe2000780c0ff */
[----:B------:R-:W-:Y:S01]  /*187a0*/  ULDC UR4, c[0x0][0x608] ;  /* 0x0001820000047ab9 */ /* 0x000fe20000000800 */
[----:B------:R-:W-:Y:S01]  /*187b0*/  LOP3.LUT R17, R16, 0x7f, RZ, 0xc0, !PT ;  /* 0x0000007f10117812 */ /* 0x000fe200078ec0ff */
[----:B------:R-:W-:Y:S01]  /*187c0*/  FMUL R8, R8, UR4 ;  /* 0x0000000408087c20 */ /* 0x000fe20008400000 */
[----:B------:R-:W-:Y:S01]  /*187d0*/  ULDC.64 UR8, c[0x0][0x208] ;  /* 0x0000820000087ab9 */ /* 0x000fe20000000a00 */
[----:B------:R-:W-:Y:S01]  /*187e0*/  BSSY B0, `(.L_x_61) ;  /* 0x0000020000007945 */ /* 0x000fe20003800000 */
[----:B------:R-:W-:Y:S01]  /*187f0*/  SHF.R.U32.HI R18, RZ, 0x5, R17 ;  /* 0x00000005ff127819 */ /* 0x000fe20000011611 */
        /* <DEDUP_REMOVED lines=8> */
[----:B------:R-:W-:Y:S06]  /*18880*/  @P0 BRA `(.L_x_62) ;  /* 0x0000000000540947 */ /* 0x000fec0003800000 */
[----:B------:R-:W1:Y:S01]  /*18890*/  S2UR UR4, SR_CTAID.X ;  /* 0x00000000000479c3 */ /* 0x000e620000002500 */
[----:B------:R-:W-:Y:S02]  /*188a0*/  SHF.R.U32.HI R0, RZ, 0x2, R16 ;  /* 0x00000002ff007819 */ /* 0x000fe40000011610 */
[----:B------:R-:W-:Y:S02]  /*188b0*/  SHF.L.U32 R3, R18, 0x4, RZ ;  /* 0x0000000412037819 */ /* 0x000fe400000006ff */
[----:B------:R-:W-:-:S04]  /*188c0*/  LOP3.LUT R0, R0, 0x7, RZ, 0xc0, !PT ;  /* 0x0000000700007812 */ /* 0x000fc800078ec0ff */
[----:B------:R-:W-:Y:S01]  /*188d0*/  LOP3.LUT R0, R3, 0xfffffff0, R0, 0xe2, !PT ;  /* 0xfffffff003007812 */ /* 0x000fe200078ee200 */
[----:B-1----:R-:W-:-:S03]  /*188e0*/  USHF.L.U32 UR6, UR4, 0x6, URZ ;  /* 0x0000000604067899 */ /* 0x002fc6000800063f */
[----:B------:R-:W-:Y:S02]  /*188f0*/  ULDC.64 UR4, c[0x0][0x688] ;  /* 0x0001a20000047ab9 */ /* 0x000fe40000000a00 */
[----:B------:R-:W-:Y:S02]  /*18900*/  UIMAD UR4, UR44, UR4, UR6 ;  /* 0x000000042c0472a4 */ /* 0x000fe4000f8e0206 */
[----:B------:R-:W-:Y:S02]  /*18910*/  LOP3.LUT R3, R0, UR6, RZ, 0xfc, !PT ;  /* 0x0000000600037c12 */ /* 0x000fe4000f8efcff */
[----:B------:R-:W-:-:S03]  /*18920*/  UIMAD UR4, UR45, UR5, UR4 ;  /* 0x000000052d0472a4 */ /* 0x000fc6000f8e0204 */
[C---:B------:R-:W-:Y:S01]  /*18930*/  VIADD R4, R3.reuse, 0x8 ;  /* 0x0000000803047836 */ /* 0x040fe20000000000 */
[----:B------:R-:W-:Y:S02]  /*18940*/  ULDC UR5, c[0x0][0x288] ;  /* 0x0000a20000057ab9 */ /* 0x000fe40000000800 */
[----:B------:R-:W-:Y:S02]  /*18950*/  ISETP.GE.U32.AND P0, PT, R3, UR5, PT ;  /* 0x0000000503007c0c */ /* 0x000fe4000bf06070 */
[----:B------:R-:W-:Y:S02]  /*18960*/  IADD3 R0, P2, R0, UR4, RZ ;  /* 0x0000000400007c10 */ /* 0x000fe4000ff5e0ff */
[----:B------:R-:W-:Y:S01]  /*18970*/  ISETP.GE.U32.AND P1, PT, R4, UR5, PT ;  /* 0x0000000504007c0c */ /* 0x000fe2000bf26070 */
[----:B------:R-:W-:Y:S01]  /*18980*/  ULDC.64 UR4, c[0x0][0x680] ;  /* 0x0001a00000047ab9 */ /* 0x000fe20000000a00 */
[----:B------:R-:W-:Y:S02]  /*18990*/  IADD3.X R3, RZ, RZ, RZ, P2, !PT ;  /* 0x000000ffff037210 */ /* 0x000fe400017fe4ff */
[----:B------:R-:W-:-:S04]  /*189a0*/  LEA R4, P2, R0, UR4, 0x2 ;  /* 0x0000000400047c11 */ /* 0x000fc8000f8410ff */
[----:B------:R-:W-:-:S05]  /*189b0*/  LEA.HI.X R5, R0, UR5, R3, 0x2, P2 ;  /* 0x0000000500057c11 */ /* 0x000fca00090f1403 */
[----:B------:R1:W-:Y:S04]  /*189c0*/  @!P0 STG.E desc[UR8][R4.64], R9 ;  /* 0x0000000904008986 */ /* 0x0003e8000c101908 */
[----:B------:R1:W-:Y:S02]  /*189d0*/  @!P1 STG.E desc[UR8][R4.64+0x20], R7 ;  /* 0x0000200704009986 */ /* 0x0003e4000c101908 */
.L_x_62:
[----:B------:R-:W-:Y:S05]  /*189e0*/  BSYNC B0 ;  /* 0x0000000000007941 */ /* 0x000fea0003800000 */
.L_x_61:
[----:B------:R-:W-:Y:S01]  /*189f0*/  ULDC.64 UR4, c[0x0][0x730] ;  /* 0x0001cc0000047ab9 */ /* 0x000fe20000000a00 */
[-C--:B------:R-:W-:Y:S01]  /*18a00*/  FMUL R170, R170, R8.reuse ;  /* 0x00000008aaaa7220 */ /* 0x080fe20000400000 */
[----:B------:R-:W-:Y:S01]  /*18a10*/  ISETP.NE.U32.AND P0, PT, RZ, UR4, PT ;  /* 0x00000004ff007c0c */ /* 0x000fe2000bf05070 */
[-C--:B------:R-:W-:Y:S01]  /*18a20*/  FMUL R50, R171, R8.reuse ;  /* 0x00000008ab327220 */ /* 0x080fe20000400000 */
[-C--:B------:R-:W-:Y:S01]  /*18a30*/  FMUL R174, R174, R8.reuse ;  /* 0x00000008aeae7220 */ /* 0x080fe20000400000 */
[-C--:B------:R-:W-:Y:S01]  /*18a40*/  FMUL R52, R175, R8.reuse ;  /* 0x00000008af347220 */ /* 0x080fe20000400000 */
[----:B------:R-:W-:Y:S01]  /*18a50*/  ISETP.NE.AND.EX P0, PT, RZ, UR5, PT, P0 ;  /* 0x00000005ff007c0c */ /* 0x000fe2000bf05300 */
[-C--:B------:R-:W-:Y:S01]  /*18a60*/  FMUL R162, R162, R8.reuse ;  /* 0x00000008a2a27220 */ /* 0x080fe20000400000 */
[-C--:B------:R-:W-:Y:S01]  /*18a70*/  FMUL R54, R163, R8.reuse ;  /* 0x00000008a3367220 */ /* 0x080fe20000400000 */
[-C--:B------:R-:W-:Y:S01]  /*18a80*/  FMUL R166, R166, R8.reuse ;  /* 0x00000008a6a67220 */ /* 0x080fe20000400000 */
[-C--:B------:R-:W-:Y:S01]  /*18a90*/  FMUL R56, R167, R8.reuse ;  /* 0x00000008a7387220 */ /* 0x080fe20000400000 */
[-C--:B------:R-:W-:Y:S01]  /*18aa0*/  FMUL R154, R154, R8.reuse ;  /* 0x000000089a9a7220 */ /* 0x080fe20000400000 */
[-C--:B------:R-:W-:Y:S01]  /*18ab0*/  FMUL R58, R155, R8.reuse ;  /* 0x000000089b3a7220 */ /* 0x080fe20000400000 */
[-C--:B------:R-:W-:Y:S01]  /*18ac0*/  FMUL R158, R158, R8.reuse ;  /* 0x000000089e9e7220 */ /* 0x080fe20000400000 */
[----:B------:R-:W-:-:S05]  /*18ad0*/  FMUL R60, R159, R8 ;  /* 0x000000089f3c7220 */ /* 0x000fca0000400000 */
[----:B------:R-:W-:Y:S05]  /*18ae0*/  @P0 BRA `(.L_x_63) ;  /* 0x0000000000200947 */ /* 0x000fea0003800000 */
[----:B------:R-:W-:Y:S02]  /*18af0*/  ULDC.64 UR4, c[0x0][0x728] ;  /* 0x0001ca0000047ab9 */ /* 0x000fe40000000a00 */
[----:B------:R-:W-:-:S04]  /*18b00*/  ISETP.NE.U32.AND P0, PT, RZ, UR4, PT ;  /* 0x00000004ff007c0c */ /* 0x000fc8000bf05070 */
[----:B------:R-:W-:-:S13]  /*18b10*/  ISETP.NE.AND.EX P0, PT, RZ, UR5, PT, P0 ;  /* 0x00000005ff007c0c */ /* 0x000fda000bf05300 */
[----:B------:R-:W-:Y:S05]  /*18b20*/  @!P0 BRA `(.L_x_64) ;  /* 0x00000000000c8947 */ /* 0x000fea0003800000 */
[----:B-1----:R-:W1:Y:S02]  /*18b30*/  LDC.64 R4, c[0x0][0x728] ;  /* 0x0001ca00ff047b82 */ /* 0x002e640000000a00 */
[----:B-1----:R3:W5:Y:S01]  /*18b40*/  LDG.E R4, desc[UR8][R4.64] ;  /* 0x0000000804047981 */ /* 0x002762000c1e1900 */
[----:B------:R-:W-:Y:S05]  /*18b50*/  BRA `(.L_x_63) ;  /* 0x0000000000047947 */ /* 0x000fea0003800000 */
.L_x_64:
[----:B-1----:R-:W2:Y:S02]  /*18b60*/  LDC R4, c[0x0][0x720] ;  /* 0x0001c800ff047b82 */ /* 0x002ea40000000800 */
.L_x_63:
[----:B------:R-:W-:Y:S01]  /*18b70*/  MOV R0, RZ ;  /* 0x000000ff00007202 */ /* 0x000fe20000000f00 */
[----:B--2--5:R-:W-:-:S03]  /*18b80*/  IMAD.MOV.U32 R43, RZ, RZ, R4 ;  /* 0x000000ffff2b7224 */ /* 0x024fc600078e0004 */
[----:B------:R-:W-:-:S13]  /*18b90*/  LOP3.LUT P0, RZ, R0, 0x9f, RZ, 0xc0, !PT ;  /* 0x0000009f00ff7812 */ /* 0x000fda000780c0ff */
[----:B------:R-:W-:Y:S05]  /*18ba0*/  @!P0 BRA `(.L_x_65) ;  /* 0x0000000000408947 */ /* 0x000fea0003800000 */
[----:B------:R-:W-:Y:S01]  /*18bb0*/  MOV R0, 0x0 ;  /* 0x0000000000007802 */ /* 0x000fe20000000f00 */
[----:B------:R-:W-:Y:S01]  /*18bc0*/  ULDC.64 UR4, c[0x4][0x70] ;  /* 0x01001c0000047ab9 */ /* 0x000fe20000000a00 */
[----:B------:R-:W-:Y:S01]  /*18bd0*/  ULDC.64 UR6, c[0x4][0x8] ;  /* 0x0100020000067ab9 */ /* 0x000fe20000000a00 */
[----:B-1----:R-:W-:Y:S01]  /*18be0*/  MOV R4, UR4 ;  /* 0x0000000400047c02 */ /* 0x002fe20008000f00 */
[----:B------:R1:W2:Y:S01]  /*18bf0*/  LDC.64 R14, c[0x4][R0] ;  /* 0x01000000000e7b82 */ /* 0x0002a20000000a00 */
[----:B---3--:R-:W-:Y:S01]  /*18c00*/  IMAD.U32 R5, RZ, RZ, UR5 ;  /* 0x00000005ff057e24 */ /* 0x008fe2000f8e00ff */
[----:B------:R-:W-:Y:S01]  /*18c10*/  ULDC.64 UR4, c[0x4][0x78] ;  /* 0x01001e0000047ab9 */ /* 0x000fe20000000a00 */
[----:B------:R-:W-:Y:S01]  /*18c20*/  MOV R10, UR6 ;  /* 0x00000006000a7c02 */ /* 0x000fe20008000f00 */
[----:B------:R-:W-:Y:S01]  /*18c30*/  IMAD.U32 R7, RZ, RZ, UR5 ;  /* 0x00000005ff077e24 */ /* 0x000fe2000f8e00ff */
[----:B------:R-:W-:Y:S01]  /*18c40*/  MOV R6, UR4 ;  /* 0x0000000400067c02 */ /* 0x000fe20008000f00 */
[----:B------:R-:W-:Y:S01]  /*18c50*/  IMAD.U32 R11, RZ, RZ, UR7 ;  /* 0x00000007ff0b7e24 */ /* 0x000fe2000f8e00ff */
[----:B------:R-:W-:Y:S01]  /*18c60*/  MOV R8, 0x70 ;  /* 0x0000007000087802 */ /* 0x000fe20000000f00 */
[----:B------:R-:W-:Y:S01]  /*18c70*/  IMAD.MOV.U32 R12, RZ, RZ, 0x1 ;  /* 0x00000001ff0c7424 */ /* 0x000fe200078e00ff */
[----:B-1----:R-:W-:-:S07]  /*18c80*/  MOV R13, RZ ;  /* 0x000000ff000d7202 */ /* 0x002fce0000000f00 */
[----:B------:R-:W-:-:S07]  /*18c90*/  LEPC R20, `(.L_x_65) ;  /* 0x000000001014794e */ /* 0x000fce0000000000 */
[----:B--2---:R-:W-:Y:S05]  /*18ca0*/  CALL.ABS.NOINC R14 ;  /* 0x000000000e007343 */ /* 0x004fea0003c00000 */
.L_x_65:
[----:B------:R-:W-:-:S13]  /*18cb0*/  LOP3.LUT P0, RZ, R2, 0x9f, RZ, 0xc0, !PT ;  /* 0x0000009f02ff7812 */ /* 0x000fda000780c0ff */
[----:B------:R-:W-:Y:S05]  /*18cc0*/  @!P0 BRA `(.L_x_66) ;  /* 0x0000000000408947 */ /* 0x000fea0003800000 */
[----:B------:R-:W-:Y:S01]  /*18cd0*/  MOV R0, 0x0 ;  /* 0x0000000000007802 */ /* 0x000fe20000000f00 */
[----:B------:R-:W-:Y:S01]  /*18ce0*/  ULDC.64 UR4, c[0x4][0x70] ;  /* 0x01001c0000047ab9 */ /* 0x000fe20000000a00 */
[----:B------:R-:W-:Y:S01]  /*18cf0*/  ULDC.64 UR6, c[0x4][0x78] ;  /* 0x01001e0000067ab9 */ /* 0x000fe20000000a00 */
[----:B-1----:R-:W-:Y:S01]  /*18d00*/  IMAD.U32 R4, RZ, RZ, UR4 ;  /* 0x00000004ff047e24 */ /* 0x002fe2000f8e00ff */
[----:B------:R1:W2:Y:S01]  /*18d10*/  LDC.64 R14, c[0x4][R0] ;  /* 0x01000000000e7b82 */ /* 0x0002a20000000a00 */
[----:B---3--:R-:W-:Y:S01]  /*18d20*/  MOV R5, UR5 ;  /* 0x0000000500057c02 */ /* 0x008fe20008000f00 */
[----:B------:R-:W-:Y:S01]  /*18d30*/  ULDC.64 UR4, c[0x4][0x10] ;  /* 0x0100040000047ab9 */ /* 0x000fe20000000a00 */
[----:B------:R-:W-:Y:S01]  /*18d40*/  IMAD.U32 R6, RZ, RZ, UR6 ;  /* 0x00000006ff067e24 */ /* 0x000fe2000f8e00ff */
[----:B------:R-:W-:Y:S01]  /*18d50*/  MOV R7, UR7 ;  /* 0x0000000700077c02 */ /* 0x000fe20008000f00 */
[----:B------:R-:W-:Y:S01]  /*18d60*/  IMAD.U32 R10, RZ, RZ, UR4 ;  /* 0x00000004ff0a7e24 */ /* 0x000fe2000f8e00ff */
[----:B------:R-:W-:Y:S01]  /*18d70*/  MOV R11, UR5 ;  /* 0x00000005000b7c02 */ /* 0x000fe20008000f00 */
[----:B------:R-:W-:Y:S01]  /*18d80*/  IMAD.MOV.U32 R8, RZ, RZ, 0x70 ;  /* 0x00000070ff087424 */ /* 0x000fe200078e00ff */
[----:B------:R-:W-:Y:S01]  /*18d90*/  MOV R12, 0x1 ;  /* 0x00000001000c7802 */ /* 0x000fe20000000f00 */
[----:B-1----:R-:W-:-:S07]  /*18da0*/  IMAD.MOV.U32 R13, RZ, RZ, RZ ;  /* 0x000000ffff0d7224 */ /* 0x002fce00078e00ff */
[----:B------:R-:W-:-:S07]  /*18db0*/  LEPC R20, `(.L_x_66) ;  /* 0x000000001014794e */ /* 0x000fce0000000000 */
[----:B--2---:R-:W-:Y:S05]  /*18dc0*/  CALL.ABS.NOINC R14 ;  /* 0x000000000e007343 */ /* 0x004fea0003c00000 */
.L_x_66:
[----:B------:R-:W-:Y:S01]  /*18dd0*/  ULDC.64 UR4, c[0x0][0x730] ;  /* 0x0001cc0000047ab9 */ /* 0x000fe20000000a00 */
[----:B------:R-:W-:Y:S01]  /*18de0*/  SHF.L.U32 R0, R16, 0x4, RZ ;  /* 0x0000000410007819 */ /* 0x000fe200000006ff */
[----:B------:R-:W-:Y:S01]  /*18df0*/  IMAD R19, R18, 0x10, R19 ;  /* 0x0000001012137824 */ /* 0x000fe200078e0213 */
[----:B------:R-:W-:Y:S02]  /*18e00*/  ISETP.NE.U32.AND P0, PT, RZ, UR4, PT ;  /* 0x00000004ff007c0c */ /* 0x000fe4000bf05070 */
[----:B------:R-:W-:Y:S02]  /*18e10*/  SHF.R.U32.HI R3, RZ, 0x1, R16 ;  /* 0x00000001ff037819 */ /* 0x000fe40000011610 */
[----:B------:R-:W-:Y:S02]  /*18e20*/  ISETP.NE.AND.EX P0, PT, RZ, UR5, PT, P0 ;  /* 0x00000005ff007c0c */ /* 0x000fe4000bf05300 */
[----:B-1----:R-:W-:Y:S02]  /*18e30*/  LOP3.LUT R4, R0, 0x40, RZ, 0xc0, !PT ;  /* 0x0000004000047812 */ /* 0x002fe400078ec0ff */
[----:B------:R-:W-:-:S02]  /*18e40*/  IADD3 R17, R17, 0x1f, RZ ;  /* 0x0000001f11117810 */ /* 0x000fc40007ffe0ff */
[----:B------:R-:W-:Y:S02]  /*18e50*/  LOP3.LUT R0, R0, 0x80, RZ, 0xc0, !PT ;  /* 0x0000008000007812 */ /* 0x000fe400078ec0ff */
[----:B------:R-:W-:Y:S02]  /*18e60*/  LOP3.LUT R3, R4, 0x8, R3, 0xf8, !PT ;  /* 0x0000000804037812 */ /* 0x000fe400078ef803 */
[----:B------:R-:W-:Y:S01]  /*18e70*/  SHF.L.U32 R16, R16, 0x1, RZ ;  /* 0x0000000110107819 */ /* 0x000fe200000006ff */
[----:B------:R-:W-:Y:S02]  /*18e80*/  IMAD.U32 R0, R19, 0x10, R0 ;  /* 0x0000001013007824 */ /* 0x000fe400078e0000 */
[----:B------:R-:W1:Y:S01]  /*18e90*/  @P0 LDC R43, c[0x0][0x720] ;  /* 0x0001c800ff2b0b82 */ /* 0x000e620000000800 */
[----:B------:R-:W-:Y:S02]  /*18ea0*/  ISETP.GT.U32.AND P0, PT, R17, 0x3e, PT ;  /* 0x0000003e1100780c */ /* 0x000fe40003f04070 */
[----:B------:R-:W-:-:S05]  /*18eb0*/  LOP3.LUT R3, R3, 0x8, R16, 0x78, !PT ;  /* 0x0000000803037812 */ /* 0x000fca00078e7810 */
[----:B------:R-:W-:Y:S02]  /*18ec0*/  IMAD.IADD R11, R0, 0x1, R3 ;  /* 0x00000001000b7824 */ /* 0x000fe400078e0203 */
[-C--:B-1----:R-:W-:Y:S01]  /*18ed0*/  FMUL R0, R184, R43.reuse ;  /* 0x0000002bb8007220 */ /* 0x082fe20000400000 */
[-C--:B------:R-:W-:Y:S01]  /*18ee0*/  FMUL R3, R22, R43.reuse ;  /* 0x0000002b16037220 */ /* 0x080fe20000400000 */
[-C--:B------:R-:W-:Y:S01]  /*18ef0*/  FMUL R4, R186, R43.reuse ;  /* 0x0000002bba047220 */ /* 0x080fe20000400000 */
[-C--:B---3--:R-:W-:Y:S01]  /*18f00*/  FMUL R5, R42, R43.reuse ;  /* 0x0000002b2a057220 */ /* 0x088fe20000400000 */
        /* <DEDUP_REMOVED lines=36> */
[----:B------:R-:W-:-:S02]  /*19150*/  F2FP.F16.F32.PACK_AB R44, R3, R0 ;  /* 0x00000000032c723e */ /* 0x000fc400000000ff */
[----:B------:R-:W-:Y:S02]  /*19160*/  F2FP.F16.F32.PACK_AB R45, R5, R4 ;  /* 0x00000004052d723e */ /* 0x000fe400000000ff */
[----:B------:R-:W-:Y:S02]  /*19170*/  F2FP.F16.F32.PACK_AB R46, R7, R6 ;  /* 0x00000006072e723e */ /* 0x000fe400000000ff */
[----:B------:R-:W-:Y:S01]  /*19180*/  F2FP.F16.F32.PACK_AB R47, R9, R8 ;  /* 0x00000008092f723e */ /* 0x000fe200000000ff */
[----:B------:R-:W-:Y:S06]  /*19190*/  @P0 BRA `(.L_x_67) ;  /* 0x0000000000040947 */ /* 0x000fec0003800000 */
[----:B------:R-:W-:-:S04]  /*191a0*/  DEPBAR.LE SB0, 0x1 ;  /* 0x000080400000791a */ /* 0x000fc80000000000 */
.L_x_67:
[----:B------:R-:W-:Y:S05]  /*191b0*/  WARPSYNC.ALL ;  /* 0x0000000000007948 */ /* 0x000fea0003800000 */
[----:B------:R-:W-:Y:S01]  /*191c0*/  BAR.SYNC.DEFER_BLOCKING 0x1, 0x80 ;  /* 0x0042000000007b1d */ /* 0x000fe20000010000 */
[----:B------:R-:W-:Y:S02]  /*191d0*/  LEA R11, R11, R2, 0x1 ;  /* 0x000000020b0b7211 */ /* 0x000fe400078e08ff */
[----:B------:R-:W-:Y:S02]  /*191e0*/  F2FP.F16.F32.PACK_AB R4, R10, R13 ;  /* 0x0000000d0a04723e */ /* 0x000fe400000000ff */
[----:B------:R-:W-:Y:S01]  /*191f0*/  F2FP.F16.F32.PACK_AB R5, R12, R15 ;  /* 0x0000000f0c05723e */ /* 0x000fe200000000ff */
[----:B------:R-:W-:Y:S01]  /*19200*/  BSSY B0, `(.L_x_68) ;  /* 0x0000018000007945 */ /* 0x000fe20003800000 */
[----:B------:R-:W-:-:S02]  /*19210*/  F2FP.F16.F32.PACK_AB R6, R14, R17 ;  /* 0x000000110e06723e */ /* 0x000fc400000000ff */
[----:B------:R-:W-:Y:S01]  /*19220*/  F2FP.F16.F32.PACK_AB R7, R16, R19 ;  /* 0x000000131007723e */ /* 0x000fe200000000ff */
[----:B------:R1:W-:Y:S01]  /*19230*/  STSM.16.M88.4 [R11], R44 ;  /* 0x0000002c0b007844 */ /* 0x0003e20000000200 */
[----:B------:R-:W-:Y:S01]  /*19240*/  @!PT LDS RZ, [RZ] ;  /* 0x00000000fffff984 */ /* 0x000fe20000000800 */
[----:B------:R-:W-:Y:S01]  /*19250*/  @!PT LDS RZ, [RZ] ;  /* 0x00000000fffff984 */ /* 0x000fe20000000800 */
[----:B------:R-:W-:Y:S01]  /*19260*/  @!PT LDS RZ, [RZ] ;  /* 0x00000000fffff984 */ /* 0x000fe20000000800 */
[----:B------:R-:W-:Y:S01]  /*19270*/  @!PT LDS RZ, [RZ] ;  /* 0x00000000fffff984 */ /* 0x000fe20000000800 */
[----:B------:R2:W-:Y:S06]  /*19280*/  MEMBAR.ALL.CTA ;  /* 0x0000000000007992 */ /* 0x0005ec0000008000 */
[----:B--2---:R-:W2:Y:S02]  /*19290*/  FENCE.VIEW.ASYNC.S ;  /* 0x00000000000073c6 */ /* 0x004ea40000000000 */
[----:B--2---:R-:W-:Y:S06]  /*192a0*/  BAR.SYNC.DEFER_BLOCKING 0x1, 0x80 ;  /* 0x0042000000007b1d */ /* 0x004fec0000010000 */
[----:B------:R-:W-:Y:S05]  /*192b0*/  @P0 BRA `(.L_x_69) ;  /* 0x0000000000300947 */ /* 0x000fea0003800000 */
[----:B------:R-:W2:Y:S01]  /*192c0*/  S2UR UR10, SR_CTAID.X ;  /* 0x00000000000a79c3 */ /* 0x000ea20000002500 */
[----:B------:R-:W-:Y:S01]  /*192d0*/  ULDC.64 UR4, c[0x0][0x198] ;  /* 0x0000660000047ab9 */ /* 0x000fe20000000a00 */
[----:B------:R-:W-:Y:S01]  /*192e0*/  R2UR UR8, R2 ;  /* 0x00000000020872ca */ /* 0x000fe200000e0000 */
[----:B------:R-:W-:Y:S01]  /*192f0*/  UIADD3 UR4, UP0, UR4, 0x670, URZ ;  /* 0x0000067004047890 */ /* 0x000fe2000ff1e03f */
[----:B------:R-:W-:Y:S01]  /*19300*/  UMOV UR9, URZ ;  /* 0x0000003f00097c82 */ /* 0x000fe20008000000 */
[----:B------:R-:W-:Y:S02]  /*19310*/  UMOV UR11, UR44 ;  /* 0x0000002c000b7c82 */ /* 0x000fe40008000000 */
[----:B------:R-:W-:Y:S01]  /*19320*/  UIADD3.X UR5, URZ, UR5, URZ, UP0, !UPT ;  /* 0x000000053f057290 */ /* 0x000fe200087fe43f */
[----:B------:R-:W-:Y:S01]  /*19330*/  UMOV UR12, UR45 ;  /* 0x0000002d000c7c82 */ /* 0x000fe20008000000 */
[----:B--2---:R-:W-:-:S09]  /*19340*/  USHF.L.U32 UR10, UR10, 0x6, URZ ;  /* 0x000000060a0a7899 */ /* 0x004fd2000800063f */
[----:B------:R2:W-:Y:S01]  /*19350*/  UTMASTG.4D [UR8], [UR4] ;  /* 0x00000008040073b5 */ /* 0x0005e20008018000 */
[----:B------:R0:W-:Y:S01]  /*19360*/  UTMACMDFLUSH ;  /* 0x00000000000079b7 */ /* 0x0001e20000000000 */
[----:B--2---:R-:W-:-:S04]  /*19370*/  DEPBAR.LE SB0, 0x1 ;  /* 0x000080400000791a */ /* 0x004fc80000000000 */
.L_x_69:
[----:B------:R-:W-:Y:S05]  /*19380*/  BSYNC B0 ;  /* 0x0000000000007941 */ /* 0x000fea0003800000 */
.L_x_68:
[----:B------:R-:W-:Y:S01]  /*19390*/  BAR.SYNC.DEFER_BLOCKING 0x1, 0x80 ;  /* 0x0042000000007b1d */ /* 0x000fe20000010000 */
[----:B------:R-:W-:Y:S02]  /*193a0*/  F2FP.F16.F32.PACK_AB R12, R18, R21 ;  /* 0x00000015120c723e */ /* 0x000fe400000000ff */
[----:B------:R-:W-:Y:S02]  /*193b0*/  F2FP.F16.F32.PACK_AB R13, R20, R23 ;  /* 0x00000017140d723e */ /* 0x000fe400000000ff */
[----:B------:R-:W-:Y:S01]  /*193c0*/  F2FP.F16.F32.PACK_AB R14, R22, R25 ;  /* 0x00000019160e723e */ /* 0x000fe200000000ff */
[----:B------:R-:W-:Y:S01]  /*193d0*/  BSSY B0, `(.L_x_70) ;  /* 0x0000018000007945 */ /* 0x000fe20003800000 */
[----:B------:R-:W-:Y:S01]  /*193e0*/  F2FP.F16.F32.PACK_AB R15, R24, R27 ;  /* 0x0000001b180f723e */ /* 0x000fe200000000ff */
[----:B------:R2:W-:Y:S01]  /*193f0*/  STSM.16.M88.4 [R11+0x800], R4 ;  /* 0x000800040b007844 */ /* 0x0005e20000000200 */
[----:B------:R-:W-:Y:S01]  /*19400*/  @!PT LDS RZ, [RZ] ;  /* 0x00000000fffff984 */ /* 0x000fe20000000800 */
[----:B------:R-:W-:Y:S01]  /*19410*/  @!PT LDS RZ, [RZ] ;  /* 0x00000000fffff984 */ /* 0x000fe20000000800 */
[----:B------:R-:W-:Y:S01]  /*19420*/  @!PT LDS RZ, [RZ] ;  /* 0x00000000fffff984 */ /* 0x000fe20000000800 */
[----:B------:R-:W-:Y:S01]  /*19430*/  @!PT LDS RZ, [RZ] ;  /* 0x00000000fffff984 */ /* 0x000fe20000000800 */
[----:B------:R3:W-:Y:S06]  /*19440*/  MEMBAR.ALL.CTA ;  /* 0x0000000000007992 */ /* 0x0007ec0000008000 */
[----:B---3--:R-:W3:Y:S02]  /*19450*/  FENCE.VIEW.ASYNC.S ;  /* 0x00000000000073c6 */ /* 0x008ee40000000000 */
[----:B---3--:R-:W-:Y:S06]  /*19460*/  BAR.SYNC.DEFER_BLOCKING 0x1, 0x80 ;  /* 0x0042000000007b1d */ /* 0x008fec0000010000 */
[----:B------:R-:W-:Y:S05]  /*19470*/  @P0 BRA `(.L_x_71) ;  /* 0x0000000000340947 */ /* 0x000fea0003800000 */
[----:B------:R-:W3:Y:S01]  /*19480*/  S2UR UR10, SR_CTAID.X ;  /* 0x00000000000a79c3 */ /* 0x000ee20000002500 */
[----:B------:R-:W-:Y:S01]  /*19490*/  R2UR UR8, R2 ;  /* 0x00000000020872ca */ /* 0x000fe200000e0000 */
[----:B------:R-:W-:Y:S01]  /*194a0*/  ULDC.64 UR4, c[0x0][0x198] ;  /* 0x0000660000047ab9 */ /* 0x000fe20000000a00 */
[----:B------:R-:W-:Y:S01]  /*194b0*/  UMOV UR9, 0x10 ;  /* 0x0000001000097882 */ /* 0x000fe20000000000 */
[----:B------:R-:W-:Y:S01]  /*194c0*/  UIADD3 UR4, UP0, UR4, 0x670, URZ ;  /* 0x0000067004047890 */ /* 0x000fe2000ff1e03f */
[----:B------:R-:W-:Y:S01]  /*194d0*/  UMOV UR11, UR44 ;  /* 0x0000002c000b7c82 */ /* 0x000fe20008000000 */
[----:B------:R-:W-:Y:S02]  /*194e0*/  UMOV UR12, UR45 ;  /* 0x0000002d000c7c82 */ /* 0x000fe40008000000 */
[----:B------:R-:W-:-:S06]  /*194f0*/  UIADD3.X UR5, URZ, UR5, URZ, UP0, !UPT ;  /* 0x000000053f057290 */ /* 0x000fcc00087fe43f */
[----:B------:R-:W-:Y:S02]  /*19500*/  UIADD3 UR8, UR8, 0x800, URZ ;  /* 0x0000080008087890 */ /* 0x000fe4000fffe03f */
[----:B---3--:R-:W-:-:S09]  /*19510*/  USHF.L.U32 UR10, UR10, 0x6, URZ ;  /* 0x000000060a0a7899 */ /* 0x008fd2000800063f */
[----:B------:R3:W-:Y:S01]  /*19520*/  UTMASTG.4D [UR8], [UR4] ;  /* 0x00000008040073b5 */ /* 0x0007e20008018000 */
[----:B------:R0:W-:Y:S01]  /*19530*/  UTMACMDFLUSH ;  /* 0x00000000000079b7 */ /* 0x0001e20000000000 */
[----:B---3--:R-:W-:-:S04]  /*19540*/  DEPBAR.LE SB0, 0x1 ;  /* 0x000080400000791a */ /* 0x008fc80000000000 */
.L_x_71:
[----:B------:R-:W-:Y:S05]  /*19550*/  BSYNC B0 ;  /* 0x0000000000007941 */ /* 0x000fea0003800000 */
.L_x_70:
[----:B------:R-:W-:Y:S01]  /*19560*/  BAR.SYNC.DEFER_BLOCKING 0x1, 0x80 ;  /* 0x0042000000007b1d */ /* 0x000fe20000010000 */
[----:B--2---:R-:W-:Y:S02]  /*19570*/  F2FP.F16.F32.PACK_AB R4, R26, R29 ;  /* 0x0000001d1a04723e */ /* 0x004fe400000000ff */
[----:B------:R-:W-:Y:S02]  /*19580*/  F2FP.F16.F32.PACK_AB R5, R28, R31 ;  /* 0x0000001f1c05723e */ /* 0x000fe400000000ff */
[----:B------:R-:W-:Y:S01]  /*19590*/  F2FP.F16.F32.PACK_AB R6, R30, R33 ;  /* 0x000000211e06723e */ /* 0x000fe200000000ff */
[----:B------:R-:W-:Y:S01]  /*195a0*/  BSSY B0, `(.L_x_72) ;  /* 0x0000017000007945 */ /* 0x000fe20003800000 */
[----:B------:R-:W-:Y:S01]  /*195b0*/  F2FP.F16.F32.PACK_AB R7, R32, R35 ;  /* 0x000000232007723e */ /* 0x000fe200000000ff */
[----:B------:R2:W-:Y:S01]  /*195c0*/  STSM.16.M88.4 [R11], R12 ;  /* 0x0000000c0b007844 */ /* 0x0005e20000000200 */
        /* <DEDUP_REMOVED lines=9> */
[----:B------:R-:W-:Y:S01]  /*19660*/  ULDC.64 UR4, c[0x0][0x198] ;  /* 0x0000660000047ab9 */ /* 0x000fe20000000a00 */
[----:B------:R-:W-:Y:S01]  /*19670*/  R2UR UR8, R2 ;  /* 0x00000000020872ca */ /* 0x000fe200000e0000 */
[----:B------:R-:W-:Y:S01]  /*19680*/  UIADD3 UR4, UP0, UR4, 0x670, URZ ;  /* 0x0000067004047890 */ /* 0x000fe2000ff1e03f */
[----:B------:R-:W-:Y:S01]  /*19690*/  UMOV UR9, 0x20 ;  /* 0x0000002000097882 */ /* 0x000fe20000000000 */
[----:B------:R-:W-:Y:S02]  /*196a0*/  UMOV UR11, UR44 ;  /* 0x0000002c000b7c82 */ /* 0x000fe40008000000 */
[----:B------:R-:W-:Y:S01]  /*196b0*/  UIADD3.X UR5, URZ, UR5, URZ, UP0, !UPT ;  /* 0x000000053f057290 */ /* 0x000fe200087fe43f */
[----:B------:R-:W-:Y:S01]  /*196c0*/  UMOV UR12, UR45 ;  /* 0x0000002d000c7c82 */ /* 0x000fe20008000000 */
[----:B---3--:R-:W-:-:S09]  /*196d0*/  USHF.L.U32 UR10, UR10, 0x6, URZ ;  /* 0x000000060a0a7899 */ /* 0x008fd2000800063f */
[----:B------:R3:W-:Y:S01]  /*196e0*/  UTMASTG.4D [UR8], [UR4] ;  /* 0x00000008040073b5 */ /* 0x0007e20008018000 */
[----:B------:R0:W-:Y:S01]  /*196f0*/  UTMACMDFLUSH ;  /* 0x00000000000079b7 */ /* 0x0001e20000000000 */
[----:B---3--:R-:W-:-:S04]  /*19700*/  DEPBAR.LE SB0, 0x1 ;  /* 0x000080400000791a */ /* 0x008fc80000000000 */
.L_x_73:
[----:B------:R-:W-:Y:S05]  /*19710*/  BSYNC B0 ;  /* 0x0000000000007941 */ /* 0x000fea0003800000 */
.L_x_72:
[----:B------:R-:W-:Y:S01]  /*19720*/  BAR.SYNC.DEFER_BLOCKING 0x1, 0x80 ;  /* 0x0042000000007b1d */ /* 0x000fe20000010000 */
[----:B--2---:R-:W-:Y:S02]  /*19730*/  F2FP.F16.F32.PACK_AB R12, R34, R37 ;  /* 0x00000025220c723e */ /* 0x004fe400000000ff */
        /* <DEDUP_REMOVED lines=26> */
.L_x_75:
[----:B------:R-:W-:Y:S05]  /*198e0*/  BSYNC B0 ;  /* 0x0000000000007941 */ /* 0x000fea0003800000 */
.L_x_74:
[----:B------:R-:W-:Y:S06]  /*198f0*/  BAR.SYNC.DEFER_BLOCKING 0x1, 0x80 ;  /* 0x0042000000007b1d */ /* 0x000fec0000010000 */
[----:B------:R-:W-:Y:S01]  /*19900*/  BSSY B0, `(.L_x_76) ;  /* 0x0000015000007945 */ /* 0x000fe20003800000 */
[----:B------:R3:W-:Y:S01]  /*19910*/  STSM.16.M88.4 [R11], R12 ;  /* 0x0000000c0b007844 */ /* 0x0007e20000000200 */
[----:B------:R-:W-:Y:S01]  /*19920*/  @!PT LDS RZ, [RZ] ;  /* 0x00000000fffff984 */ /* 0x000fe20000000800 */
[----:B------:R-:W-:Y:S01]  /*19930*/  @!PT LDS RZ, [RZ] ;  /* 0x00000000fffff984 */ /* 0x000fe20000000800 */
[----:B------:R-:W-:Y:S01]  /*19940*/  @!PT LDS RZ, [RZ] ;  /* 0x00000000fffff984 */ /* 0x000fe20000000800 */
[----:B------:R-:W-:Y:S01]  /*19950*/  @!PT LDS RZ, [RZ] ;  /* 0x00000000fffff984 */ /* 0x000fe20000000800 */
[----:B------:R4:W-:Y:S06]  /*19960*/  MEMBAR.ALL.CTA ;  /* 0x0000000000007992 */ /* 0x0009ec0000008000 */
[----:B----4-:R-:W4:Y:S02]  /*19970*/  FENCE.VIEW.ASYNC.S ;  /* 0x00000000000073c6 */ /* 0x010f240000000000 */
[----:B----4-:R-:W-:Y:S06]  /*19980*/  BAR.SYNC.DEFER_BLOCKING 0x1, 0x80 ;  /* 0x0042000000007b1d */ /* 0x010fec0000010000 */
[----:B------:R-:W-:Y:S05]  /*19990*/  @P0 BRA `(.L_x_77) ;  /* 0x00000000002c0947 */ /* 0x000fea0003800000 */
[----:B------:R-:W4:Y:S01]  /*199a0*/  S2UR UR10, SR_CTAID.X ;  /* 0x00000000000a79c3 */ /* 0x000f220000002500 */
[----:B------:R-:W-:Y:S01]  /*199b0*/  ULDC.64 UR4, c[0x0][0x198] ;  /* 0x0000660000047ab9 */ /* 0x000fe20000000a00 */
[----:B------:R-:W-:Y:S01]  /*199c0*/  R2UR UR8, R2 ;  /* 0x00000000020872ca */ /* 0x000fe200000e0000 */
[----:B------:R-:W-:Y:S01]  /*199d0*/  UIADD3 UR4, UP0, UR4, 0x670, URZ ;  /* 0x0000067004047890 */ /* 0x000fe2000ff1e03f */
[----:B------:R-:W-:Y:S01]  /*199e0*/  UMOV UR9, 0x40 ;  /* 0x0000004000097882 */ /* 0x000fe20000000000 */
[----:B------:R-:W-:Y:S02]  /*199f0*/  UMOV UR11, UR44 ;  /* 0x0000002c000b7c82 */ /* 0x000fe40008000000 */
[----:B------:R-:W-:Y:S01]  /*19a00*/  UIADD3.X UR5, URZ, UR5, URZ, UP0, !UPT ;  /* 0x000000053f057290 */ /* 0x000fe200087fe43f */
[----:B------:R-:W-:Y:S01]  /*19a10*/  UMOV UR12, UR45 ;  /* 0x0000002d000c7c82 */ /* 0x000fe20008000000 */
[----:B----4-:R-:W-:-:S09]  /*19a20*/  USHF.L.U32 UR10, UR10, 0x6, URZ ;  /* 0x000000060a0a7899 */ /* 0x010fd2000800063f */
[----:B------:R4:W-:Y:S02]  /*19a30*/  UTMASTG.4D [UR8], [UR4] ;  /* 0x00000008040073b5 */ /* 0x0009e40008018000 */
[----:B----4-:R0:W-:Y:S02]  /*19a40*/  UTMACMDFLUSH ;  /* 0x00000000000079b7 */ /* 0x0101e40000000000 */
.L_x_77:
[----:B------:R-:W-:Y:S05]  /*19a50*/  BSYNC B0 ;  /* 0x0000000000007941 */ /* 0x000fea0003800000 */
.L_x_76:
[----:B------:R-:W-:-:S04]  /*19a60*/  DEPBAR.LE SB0, 0x0 ;  /* 0x000080000000791a */ /* 0x000fc80000000000 */
[----:B------:R-:W-:Y:S05]  /*19a70*/  EXIT ;  /* 0x000000000000794d */ /* 0x000fea0003800000 */
.L_x_7:
[----:B-1----:R1:W2:Y:S02]  /*19a80*/  SYNCS.PHASECHK.TRANS64.TRYWAIT P2, [R3+URZ+0x2a848], R2 ;  /* 0x02a84802030075a7 */ /* 0x0022a4000804017f */
[----:B--2---:R-:W-:Y:S05]  /*19a90*/  @!P2 NANOSLEEP.SYNCS 0x989680 ;  /* 0x009896800000a95d */ /* 0x004fea0003900000 */
[----:B------:R-:W2:Y:S02]  /*19aa0*/  @!P2 SYNCS.PHASECHK.TRANS64 P2, [R3+URZ+0x2a848], R2 ;  /* 0x02a848020300a5a7 */ /* 0x000ea4000804007f */
[----:B--2---:R-:W-:Y:S05]  /*19ab0*/  @!P2 BRA `(.L_x_7) ;  /* 0xfffffffc00f0a947 */ /* 0x004fea000383ffff */
[----:B------:R-:W-:Y:S05]  /*19ac0*/  BRA `(.L_x_78) ;  /* 0xfffffe6c00107947 */ /* 0x000fea000383ffff */
.L_x_12:
[----:B-1----:R1:W2:Y:S02]  /*19ad0*/  SYNCS.PHASECHK.TRANS64.TRYWAIT P1, [R3+URZ+0x2a820], R2 ;  /* 0x02a82002030075a7 */ /* 0x0022a4000802017f */
[----:B--2---:R-:W-:Y:S05]  /*19ae0*/  @!P1 NANOSLEEP.SYNCS 0x989680 ;  /* 0x009896800000995d */ /* 0x004fea0003900000 */
[----:B------:R-:W2:Y:S02]  /*19af0*/  @!P1 SYNCS.PHASECHK.TRANS64 P1, [R3+URZ+0x2a820], R2 ;  /* 0x02a82002030095a7 */ /* 0x000ea4000802007f */
[----:B--2---:R-:W-:Y:S05]  /*19b00*/  @!P1 BRA `(.L_x_12) ;  /* 0xfffffffc00f09947 */ /* 0x004fea000383ffff */
[----:B------:R-:W-:Y:S05]  /*19b10*/  BRA `(.L_x_79) ;  /* 0xfffffe7000187947 */ /* 0x000fea000383ffff */
.L_x_14:
[----:B-1----:R1:W2:Y:S02]  /*19b20*/  SYNCS.PHASECHK.TRANS64.TRYWAIT P1, [R2+URZ+0x2a820], R3 ;  /* 0x02a82003020075a7 */ /* 0x0022a4000802017f */
[----:B--2---:R-:W-:Y:S05]  /*19b30*/  @!P1 NANOSLEEP.SYNCS 0x989680 ;  /* 0x009896800000995d */ /* 0x004fea0003900000 */
[----:B------:R-:W2:Y:S02]  /*19b40*/  @!P1 SYNCS.PHASECHK.TRANS64 P1, [R2+URZ+0x2a820], R3 ;  /* 0x02a82003020095a7 */ /* 0x000ea4000802007f */
[----:B--2---:R-:W-:Y:S05]  /*19b50*/  @!P1 BRA `(.L_x_14) ;  /* 0xfffffffc00f09947 */ /* 0x004fea000383ffff */
[----:B------:R-:W-:Y:S05]  /*19b60*/  BRA `(.L_x_80) ;  /* 0xfffffe7000d07947 */ /* 0x000fea000383ffff */
.L_x_17:
[----:B-1----:R1:W2:Y:S02]  /*19b70*/  SYNCS.PHASECHK.TRANS64.TRYWAIT P1, [R3+URZ+0x2a820], R4 ;  /* 0x02a82004030075a7 */ /* 0x0022a4000802017f */
[----:B--2---:R-:W-:Y:S05]  /*19b80*/  @!P1 NANOSLEEP.SYNCS 0x989680 ;  /* 0x009896800000995d */ /* 0x004fea0003900000 */
[----:B------:R-:W2:Y:S02]  /*19b90*/  @!P1 SYNCS.PHASECHK.TRANS64 P1, [R3+URZ+0x2a820], R4 ;  /* 0x02a82004030095a7 */ /* 0x000ea4000802007f */
[----:B--2---:R-:W-:Y:S05]  /*19ba0*/  @!P1 BRA `(.L_x_17) ;  /* 0xfffffffc00f09947 */ /* 0x004fea000383ffff */
[----:B------:R-:W-:Y:S05]  /*19bb0*/  BRA `(.L_x_81) ;  /* 0xfffffe7400b47947 */ /* 0x000fea000383ffff */
.L_x_19:
[----:B-1----:R1:W2:Y:S02]  /*19bc0*/  SYNCS.PHASECHK.TRANS64.TRYWAIT P1, [R3+URZ+0x2a820], R2 ;  /* 0x02a82002030075a7 */ /* 0x0022a4000802017f */
[----:B--2---:R-:W-:Y:S05]  /*19bd0*/  @!P1 NANOSLEEP.SYNCS 0x989680 ;  /* 0x009896800000995d */ /* 0x004fea0003900000 */
[----:B------:R-:W2:Y:S02]  /*19be0*/  @!P1 SYNCS.PHASECHK.TRANS64 P1, [R3+URZ+0x2a820], R2 ;  /* 0x02a82002030095a7 */ /* 0x000ea4000802007f */
[----:B--2---:R-:W-:Y:S05]  /*19bf0*/  @!P1 BRA `(.L_x_19) ;  /* 0xfffffffc00f09947 */ /* 0x004fea000383ffff */
[----:B------:R-:W-:Y:S05]  /*19c00*/  BRA `(.L_x_82) ;  /* 0xfffffe7800747947 */ /* 0x000fea000383ffff */
.L_x_21:
[----:B-1----:R1:W2:Y:S02]  /*19c10*/  SYNCS.PHASECHK.TRANS64.TRYWAIT P1, [R2+URZ+0x2a840], R13 ;  /* 0x02a8400d020075a7 */ /* 0x0022a4000802017f */
[----:B--2---:R-:W-:Y:S05]  /*19c20*/  @!P1 NANOSLEEP.SYNCS 0x989680 ;  /* 0x009896800000995d */ /* 0x004fea0003900000 */
[----:B------:R-:W2:Y:S02]  /*19c30*/  @!P1 SYNCS.PHASECHK.TRANS64 P1, [R2+URZ+0x2a840], R13 ;  /* 0x02a8400d020095a7 */ /* 0x000ea4000802007f */
[----:B--2---:R-:W-:Y:S05]  /*19c40*/  @!P1 BRA `(.L_x_21) ;  /* 0xfffffffc00f09947 */ /* 0x004fea000383ffff */
[----:B------:R-:W-:Y:S05]  /*19c50*/  BRA `(.L_x_83) ;  /* 0xfffffe7c005c7947 */ /* 0x000fea000383ffff */
.L_x_22:
[----:B--2---:R2:W3:Y:S02]  /*19c60*/  SYNCS.PHASECHK.TRANS64.TRYWAIT P1, [R2+URZ+0x2a800], R13 ;  /* 0x02a8000d020075a7 */ /* 0x0044e4000802017f */
[----:B---3--:R-:W-:Y:S05]  /*19c70*/  @!P1 NANOSLEEP.SYNCS 0x989680 ;  /* 0x009896800000995d */ /* 0x008fea0003900000 */
[----:B------:R-:W3:Y:S02]  /*19c80*/  @!P1 SYNCS.PHASECHK.TRANS64 P1, [R2+URZ+0x2a800], R13 ;  /* 0x02a8000d020095a7 */ /* 0x000ee4000802007f */
[----:B---3--:R-:W-:Y:S05]  /*19c90*/  @!P1 BRA `(.L_x_22) ;  /* 0xfffffffc00f09947 */ /* 0x008fea000383ffff */
[----:B------:R-:W-:Y:S05]  /*19ca0*/  BRA `(.L_x_84) ;  /* 0xfffffe7c00687947 */ /* 0x000fea000383ffff */
.L_x_23:
[----:B--2---:R2:W4:Y:S02]  /*19cb0*/  SYNCS.PHASECHK.TRANS64.TRYWAIT P6, [R2+URZ+0x2a808], R13 ;  /* 0x02a8080d020075a7 */ /* 0x00452400080c017f */
[----:B----4-:R-:W-:Y:S05]  /*19cc0*/  @!P6 NANOSLEEP.SYNCS 0x989680 ;  /* 0x009896800000e95d */ /* 0x010fea0003900000 */
[----:B------:R-:W4:Y:S02]  /*19cd0*/  @!P6 SYNCS.PHASECHK.TRANS64 P6, [R2+URZ+0x2a808], R13 ;  /* 0x02a8080d0200e5a7 */ /* 0x000f2400080c007f */
[----:B----4-:R-:W-:Y:S05]  /*19ce0*/  @!P6 BRA `(.L_x_23) ;  /* 0xfffffffc00f0e947 */ /* 0x010fea000383ffff */
[----:B------:R-:W-:Y:S05]  /*19cf0*/  BRA `(.L_x_85) ;  /* 0xfffffebc00747947 */ /* 0x000fea000383ffff */
.L_x_25:
[----:B-1----:R1:W2:Y:S02]  /*19d00*/  SYNCS.PHASECHK.TRANS64.TRYWAIT P2, [R22+URZ+0x2a800], R17 ;  /* 0x02a80011160075a7 */ /* 0x0022a4000804017f */
[----:B--2---:R-:W-:Y:S05]  /*19d10*/  @!P2 NANOSLEEP.SYNCS 0x989680 ;  /* 0x009896800000a95d */ /* 0x004fea0003900000 */
[----:B------:R-:W2:Y:S02]  /*19d20*/  @!P2 SYNCS.PHASECHK.TRANS64 P2, [R22+URZ+0x2a800], R17 ;  /* 0x02a800111600a5a7 */ /* 0x000ea4000804007f */
[----:B--2---:R-:W-:Y:S05]  /*19d30*/  @!P2 BRA `(.L_x_25) ;  /* 0xfffffffc00f0a947 */ /* 0x004fea000383ffff */
[----:B------:R-:W-:Y:S05]  /*19d40*/  BRA `(.L_x_86) ;  /* 0xfffffef400b87947 */ /* 0x000fea000383ffff */
.L_x_28:
[----:B-1----:R1:W2:Y:S02]  /*19d50*/  SYNCS.PHASECHK.TRANS64.TRYWAIT P3, [R17+URZ+0x2a820], R22 ;  /* 0x02a82016110075a7 */ /* 0x0022a4000806017f */
[----:B--2---:R-:W-:Y:S05]  /*19d60*/  @!P3 NANOSLEEP.SYNCS 0x989680 ;  /* 0x009896800000b95d */ /* 0x004fea0003900000 */
[----:B------:R-:W2:Y:S02]  /*19d70*/  @!P3 SYNCS.PHASECHK.TRANS64 P3, [R17+URZ+0x2a820], R22 ;  /* 0x02a820161100b5a7 */ /* 0x000ea4000806007f */
[----:B--2---:R-:W-:Y:S05]  /*19d80*/  @!P3 BRA `(.L_x_28) ;  /* 0xfffffffc00f0b947 */ /* 0x004fea000383ffff */
[----:B------:R-:W-:Y:S05]  /*19d90*/  BRA `(.L_x_87) ;  /* 0xfffffef800607947 */ /* 0x000fea000383ffff */
.L_x_30:
[----:B-1----:R1:W2:Y:S02]  /*19da0*/  SYNCS.PHASECHK.TRANS64.TRYWAIT P5, [R199+URZ+0x2a800], R198 ;  /* 0x02a800c6c70075a7 */ /* 0x0022a400080a017f */
[----:B--2---:R-:W-:Y:S05]  /*19db0*/  @!P5 NANOSLEEP.SYNCS 0x989680 ;  /* 0x009896800000d95d */ /* 0x004fea0003900000 */
[----:B------:R-:W2:Y:S02]  /*19dc0*/  @!P5 SYNCS.PHASECHK.TRANS64 P5, [R199+URZ+0x2a800], R198 ;  /* 0x02a800c6c700d5a7 */ /* 0x000ea400080a007f */
[----:B--2---:R-:W-:Y:S05]  /*19dd0*/  @!P5 BRA `(.L_x_30) ;  /* 0xfffffffc00f0d947 */ /* 0x004fea000383ffff */
[----:B------:R-:W-:Y:S05]  /*19de0*/  BRA `(.L_x_88) ;  /* 0xffffff0400c47947 */ /* 0x000fea000383ffff */
.L_x_34:
[----:B-1----:R1:W2:Y:S02]  /*19df0*/  SYNCS.PHASECHK.TRANS64.TRYWAIT P2, [R17+URZ+0x2a820], R22 ;  /* 0x02a82016110075a7 */ /* 0x0022a4000804017f */
[----:B--2---:R-:W-:Y:S05]  /*19e00*/  @!P2 NANOSLEEP.SYNCS 0x989680 ;  /* 0x009896800000a95d */ /* 0x004fea0003900000 */
[----:B------:R-:W2:Y:S02]  /*19e10*/  @!P2 SYNCS.PHASECHK.TRANS64 P2, [R17+URZ+0x2a820], R22 ;  /* 0x02a820161100a5a7 */ /* 0x000ea4000804007f */
[----:B--2---:R-:W-:Y:S05]  /*19e20*/  @!P2 BRA `(.L_x_34) ;  /* 0xfffffffc00f0a947 */ /* 0x004fea000383ffff */
[----:B------:R-:W-:Y:S05]  /*19e30*/  BRA `(.L_x_89) ;  /* 0xffffff5800ac7947 */ /* 0x000fea000383ffff */
.L_x_38:
[----:B-1----:R1:W2:Y:S02]  /*19e40*/  SYNCS.PHASECHK.TRANS64.TRYWAIT P1, [R25+URZ+0x2a800], R24 ;  /* 0x02a80018190075a7 */ /* 0x0022a4000802017f */
[----:B--2---:R-:W-:Y:S05]  /*19e50*/  @!P1 NANOSLEEP.SYNCS 0x989680 ;  /* 0x009896800000995d */ /* 0x004fea0003900000 */
[----:B------:R-:W2:Y:S02]  /*19e60*/  @!P1 SYNCS.PHASECHK.TRANS64 P1, [R25+URZ+0x2a800], R24 ;  /* 0x02a80018190095a7 */ /* 0x000ea4000802007f */
[----:B--2---:R-:W-:Y:S05]  /*19e70*/  @!P1 BRA `(.L_x_38) ;  /* 0xfffffffc00f09947 */ /* 0x004fea000383ffff */
[----:B------:R-:W-:Y:S05]  /*19e80*/  BRA `(.L_x_90) ;  /* 0xffffff5c00b47947 */ /* 0x000fea000383ffff */
.L_x_41:
[----:B-1----:R1:W2:Y:S02]  /*19e90*/  SYNCS.PHASECHK.TRANS64.TRYWAIT P2, [R193+URZ+0x2a820], R194 ;  /* 0x02a820c2c10075a7 */ /* 0x0022a4000804017f */
[----:B--2---:R-:W-:Y:S05]  /*19ea0*/  @!P2 NANOSLEEP.SYNCS 0x989680 ;  /* 0x009896800000a95d */ /* 0x004fea0003900000 */
[----:B------:R-:W2:Y:S02]  /*19eb0*/  @!P2 SYNCS.PHASECHK.TRANS64 P2, [R193+URZ+0x2a820], R194 ;  /* 0x02a820c2c100a5a7 */ /* 0x000ea4000804007f */
[----:B--2---:R-:W-:Y:S05]  /*19ec0*/  @!P2 BRA `(.L_x_41) ;  /* 0xfffffffc00f0a947 */ /* 0x004fea000383ffff */
[----:B------:R-:W-:Y:S05]  /*19ed0*/  BRA `(.L_x_91) ;  /* 0xffffff6000787947 */ /* 0x000fea000383ffff */
.L_x_44:
[----:B-1----:R1:W2:Y:S02]  /*19ee0*/  SYNCS.PHASECHK.TRANS64.TRYWAIT P2, [R200+URZ+0x2a800], R199 ;  /* 0x02a800c7c80075a7 */ /* 0x0022a4000804017f */
[----:B--2---:R-:W-:Y:S05]  /*19ef0*/  @!P2 NANOSLEEP.SYNCS 0x989680 ;  /* 0x009896800000a95d */ /* 0x004fea0003900000 */
[----:B------:R-:W2:Y:S02]  /*19f00*/  @!P2 SYNCS.PHASECHK.TRANS64 P2, [R200+URZ+0x2a800], R199 ;  /* 0x02a800c7c800a5a7 */ /* 0x000ea4000804007f */
[----:B--2---:R-:W-:Y:S05]  /*19f10*/  @!P2 BRA `(.L_x_44) ;  /* 0xfffffffc00f0a947 */ /* 0x004fea000383ffff */
[----:B------:R-:W-:Y:S05]  /*19f20*/  BRA `(.L_x_92) ;  /* 0xffffff7c00a47947 */ /* 0x000fea000383ffff */
.L_x_48:
[----:B-1----:R1:W2:Y:S02]  /*19f30*/  SYNCS.PHASECHK.TRANS64.TRYWAIT P1, [R6+URZ+0x2a820], R23 ;  /* 0x02a82017060075a7 */ /* 0x0022a4000802017f */
[----:B--2---:R-:W-:Y:S05]  /*19f40*/  @!P1 NANOSLEEP.SYNCS 0x989680 ;  /* 0x009896800000995d */ /* 0x004fea0003900000 */
[----:B------:R-:W2:Y:S02]  /*19f50*/  @!P1 SYNCS.PHASECHK.TRANS64 P1, [R6+URZ+0x2a820], R23 ;  /* 0x02a82017060095a7 */ /* 0x000ea4000802007f */
[----:B--2---:R-:W-:Y:S05]  /*19f60*/  @!P1 BRA `(.L_x_48) ;  /* 0xfffffffc00f09947 */ /* 0x004fea000383ffff */
[----:B------:R-:W-:Y:S05]  /*19f70*/  BRA `(.L_x_93) ;  /* 0xffffffdc00947947 */ /* 0x000fea000383ffff */
        .weak           $__internal_0_$__cuda_sm20_rcp_rn_f32_slowpath
        .type           $__internal_0_$__cuda_sm20_rcp_rn_f32_slowpath,@function
        .size           $__internal_0_$__cuda_sm20_rcp_rn_f32_slowpath,(.L_x_99 - $__internal_0_$__cuda_sm20_rcp_rn_f32_slowpath)
$__internal_0_$__cuda_sm20_rcp_rn_f32_slowpath:
[----:B------:R-:W-:Y:S01]  /*19f80*/  IMAD.SHL.U32 R0, R3, 0x2, RZ ;  /* 0x0000000203007824 */ /* 0x000fe200078e00ff */
[----:B------:R-:W-:Y:S04]  /*19f90*/  BSSY B2, `(.L_x_94) ;  /* 0x0000030000027945 */ /* 0x000fe80003800000 */
[----:B------:R-:W-:-:S04]  /*19fa0*/  SHF.R.U32.HI R17, RZ, 0x18, R0 ;  /* 0x00000018ff117819 */ /* 0x000fc80000011600 */
[----:B------:R-:W-:-:S13]  /*19fb0*/  ISETP.NE.U32.AND P0, PT, R17, RZ, PT ;  /* 0x000000ff1100720c */ /* 0x000fda0003f05070 */
[----:B------:R-:W-:Y:S05]  /*19fc0*/  @P0 BRA `(.L_x_95) ;  /* 0x0000000000280947 */ /* 0x000fea0003800000 */
[----:B------:R-:W-:-:S04]  /*19fd0*/  SHF.L.U32 R0, R3, 0x1, RZ ;  /* 0x0000000103007819 */ /* 0x000fc800000006ff */
[----:B------:R-:W-:-:S13]  /*19fe0*/  ISETP.NE.AND P0, PT, R0, RZ, PT ;  /* 0x000000ff0000720c */ /* 0x000fda0003f05270 */
[----:B------:R-:W-:Y:S01]  /*19ff0*/  @P0 FFMA R5, R3, 1.84467440737095516160e+19, RZ ;  /* 0x5f80000003050823 */ /* 0x000fe200000000ff */
[----:B------:R-:W-:Y:S08]  /*1a000*/  @!P0 MUFU.RCP R4, R3 ;  /* 0x0000000300048308 */ /* 0x000ff00000001000 */
[----:B------:R-:W1:Y:S02]  /*1a010*/  @P0 MUFU.RCP R0, R5 ;  /* 0x0000000500000308 */ /* 0x000e640000001000 */
[----:B-1----:R-:W-:-:S04]  /*1a020*/  @P0 FFMA R11, R5, R0, -1 ;  /* 0xbf800000050b0423 */ /* 0x002fc80000000000 */
[----:B------:R-:W-:-:S04]  /*1a030*/  @P0 FADD.FTZ R11, -R11, -RZ ;  /* 0x800000ff0b0b0221 */ /* 0x000fc80000010100 */
[----:B------:R-:W-:-:S04]  /*1a040*/  @P0 FFMA R0, R0, R11, R0 ;  /* 0x0000000b00000223 */ /* 0x000fc80000000000 */
[----:B------:R-:W-:Y:S01]  /*1a050*/  @P0 FFMA R4, R0, 1.84467440737095516160e+19, RZ ;  /* 0x5f80000000040823 */ /* 0x000fe200000000ff */
[----:B------:R-:W-:Y:S06]  /*1a060*/  BRA `(.L_x_96) ;  /* 0x0000000000887947 */ /* 0x000fec0003800000 */
.L_x_95:
[----:B------:R-:W-:-:S05]  /*1a070*/  VIADD R42, R17, 0xffffff03 ;  /* 0xffffff03112a7836 */ /* 0x000fca0000000000 */
[----:B------:R-:W-:-:S13]  /*1a080*/  ISETP.GT.U32.AND P0, PT, R42, 0x1, PT ;  /* 0x000000012a00780c */ /* 0x000fda0003f04070 */
[----:B------:R-:W-:Y:S05]  /*1a090*/  @P0 BRA `(.L_x_97) ;  /* 0x0000000000780947 */ /* 0x000fea0003800000 */
[----:B------:R-:W-:Y:S02]  /*1a0a0*/  LOP3.LUT R0, R3, 0x7fffff, RZ, 0xc0, !PT ;  /* 0x007fffff03007812 */ /* 0x000fe400078ec0ff */
[----:B------:R-:W-:Y:S02]  /*1a0b0*/  MOV R13, 0x3 ;  /* 0x00000003000d7802 */ /* 0x000fe40000000f00 */
[----:B------:R-:W-:Y:S02]  /*1a0c0*/  LOP3.LUT R0, R0, 0x3f800000, RZ, 0xfc, !PT ;  /* 0x3f80000000007812 */ /* 0x000fe400078efcff */
[----:B------:R-:W-:Y:S02]  /*1a0d0*/  SHF.L.U32 R13, R13, R42, RZ ;  /* 0x0000002a0d0d7219 */ /* 0x000fe400000006ff */
[----:B------:R-:W1:Y:S02]  /*1a0e0*/  MUFU.RCP R5, R0 ;  /* 0x0000000000057308 */ /* 0x000e640000001000 */
[----:B-1----:R-:W-:-:S04]  /*1a0f0*/  FFMA R4, R0, R5, -1 ;  /* 0xbf80000000047423 */ /* 0x002fc80000000005 */
[----:B------:R-:W-:-:S04]  /*1a100*/  FADD.FTZ R4, -R4, -RZ ;  /* 0x800000ff04047221 */ /* 0x000fc80000010100 */
[CCC-:B------:R-:W-:Y:S01]  /*1a110*/  FFMA.RM R11, R5.reuse, R4.reuse, R5.reuse ;  /* 0x00000004050b7223 */ /* 0x1c0fe20000004005 */
[----:B------:R-:W-:-:S04]  /*1a120*/  FFMA.RP R12, R5, R4, R5 ;  /* 0x00000004050c7223 */ /* 0x000fc80000008005 */
[C---:B------:R-:W-:Y:S02]  /*1a130*/  LOP3.LUT R4, R11.reuse, 0x7fffff, RZ, 0xc0, !PT ;  /* 0x007fffff0b047812 */ /* 0x040fe400078ec0ff */
[----:B------:R-:W-:Y:S02]  /*1a140*/  FSETP.NEU.FTZ.AND P0, PT, R11, R12, PT ;  /* 0x0000000c0b00720b */ /* 0x000fe40003f1d000 */
[----:B------:R-:W-:Y:S02]  /*1a150*/  LOP3.LUT R4, R4, 0x800000, RZ, 0xfc, !PT ;  /* 0x0080000004047812 */ /* 0x000fe400078efcff */
[----:B------:R-:W-:Y:S02]  /*1a160*/  SEL R5, RZ, 0xffffffff, !P0 ;  /* 0xffffffffff057807 */ /* 0x000fe40004000000 */
[----:B------:R-:W-:-:S03]  /*1a170*/  LOP3.LUT R13, R13, R4, RZ, 0xc0, !PT ;  /* 0x000000040d0d7212 */ /* 0x000fc600078ec0ff */
[----:B------:R-:W-:Y:S01]  /*1a180*/  IMAD.MOV R5, RZ, RZ, -R5 ;  /* 0x000000ffff057224 */ /* 0x000fe200078e0a05 */
[----:B------:R-:W-:-:S04]  /*1a190*/  SHF.R.U32.HI R13, RZ, R42, R13 ;  /* 0x0000002aff0d7219 */ /* 0x000fc8000001160d */
[--C-:B------:R-:W-:Y:S01]  /*1a1a0*/  LOP3.LUT P1, RZ, R5, R42, R4.reuse, 0xf8, !PT ;  /* 0x0000002a05ff7212 */ /* 0x100fe2000782f804 */
[----:B------:R-:W-:Y:S01]  /*1a1b0*/  VIADD R5, R17, 0xffffff04 ;  /* 0xffffff0411057836 */ /* 0x000fe20000000000 */
[C---:B------:R-:W-:Y:S02]  /*1a1c0*/  LOP3.LUT P0, RZ, R13.reuse, 0x1, RZ, 0xc0, !PT ;  /* 0x000000010dff7812 */ /* 0x040fe4000780c0ff */
[----:B------:R-:W-:Y:S02]  /*1a1d0*/  LOP3.LUT P2, RZ, R13, 0x2, RZ, 0xc0, !PT ;  /* 0x000000020dff7812 */ /* 0x000fe4000784c0ff */
[----:B------:R-:W-:Y:S02]  /*1a1e0*/  SHF.R.U32.HI R4, RZ, R5, R4 ;  /* 0x00000005ff047219 */ /* 0x000fe40000011604 */
[----:B------:R-:W-:Y:S02]  /*1a1f0*/  PLOP3.LUT P0, PT, P0, P1, P2, 0xe0, 0x0 ;  /* 0x000000000000781c */ /* 0x000fe40000703c20 */
[----:B------:R-:W-:-:S02]  /*1a200*/  LOP3.LUT P1, RZ, R3, 0x7fffff, RZ, 0xc0, !PT ;  /* 0x007fffff03ff7812 */ /* 0x000fc4000782c0ff */
[----:B------:R-:W-:-:S04]  /*1a210*/  SEL R0, RZ, 0x1, !P0 ;  /* 0x00000001ff007807 */ /* 0x000fc80004000000 */
[----:B------:R-:W-:-:S04]  /*1a220*/  IADD3 R0, -R0, RZ, RZ ;  /* 0x000000ff00007210 */ /* 0x000fc80007ffe1ff */
[----:B------:R-:W-:-:S13]  /*1a230*/  ISETP.GE.AND P0, PT, R0, RZ, PT ;  /* 0x000000ff0000720c */ /* 0x000fda0003f06270 */
[----:B------:R-:W-:-:S05]  /*1a240*/  @!P0 IADD3 R4, R4, 0x1, RZ ;  /* 0x0000000104048810 */ /* 0x000fca0007ffe0ff */
[----:B------:R-:W-:-:S05]  /*1a250*/  @!P1 IMAD.SHL.U32 R4, R4, 0x2, RZ ;  /* 0x0000000204049824 */ /* 0x000fca00078e00ff */
[----:B------:R-:W-:Y:S01]  /*1a260*/  LOP3.LUT R4, R4, 0x80000000, R3, 0xf8, !PT ;  /* 0x8000000004047812 */ /* 0x000fe200078ef803 */
[----:B------:R-:W-:Y:S06]  /*1a270*/  BRA `(.L_x_96) ;  /* 0x0000000000047947 */ /* 0x000fec0003800000 */
.L_x_97:
[----:B------:R1:W2:Y:S02]  /*1a280*/  MUFU.RCP R4, R3 ;  /* 0x0000000300047308 */ /* 0x0002a40000001000 */
.L_x_96:
[----:B------:R-:W-:Y:S05]  /*1a290*/  BSYNC B2 ;  /* 0x0000000000027941 */ /* 0x000fea0003800000 */
.L_x_94:
[----:B--2---:R-:W-:Y:S01]  /*1a2a0*/  MOV R0, R4 ;  /* 0x0000000400007202 */ /* 0x004fe20000000f00 */
[----:B------:R-:W-:Y:S01]  /*1a2b0*/  IMAD.MOV.U32 R4, RZ, RZ, R14 ;  /* 0x000000ffff047224 */ /* 0x000fe200078e000e */
[----:B------:R-:W-:-:S04]  /*1a2c0*/  MOV R5, 0x0 ;  /* 0x0000000000057802 */ /* 0x000fc80000000f00 */
[----:B-1----:R-:W-:Y:S05]  /*1a2d0*/  RET.REL.NODEC R4 `(_ZN7cutlass13device_kernelINS_4fmha6kernel13FmhaKernelTmaINS1_10collective15FmhaMainloopTmaINS_6half_tEfN4cute5tupleIJNS7_1CILi64EEENS9_ILi256EEENS9_ILi80EEEEEENS4_14ResidualFusionEJEEENS4_15FmhaFwdEpilogueIS6_fNS8_IJSA_SC_SB_EEEEEJEEEEEvNT_6ParamsE) ;  /* 0xfffffe5c04487950 */ /* 0x002fea0003c3ffff */
.L_x_98:
[----:B------:R-:W-:-:S00]  /*1a2e0*/  BRA `(.L_x_98) ;  /* 0xfffffffc00fc7947 */ /* 0x000fc0000383ffff */
[----:B------:R-:W-:-:S00]  /*1a2f0*/  NOP ;  /* 0x0000000000007918 */ /* 0x000fc00000000000 */
        /* <DEDUP_REMOVED lines=8> */
.L_x_99:


//--------------------- .nv.global.init           --------------------------
	.section	.nv.global.init,"aw",@progbits
.nv.global.init:
	.type		$str$23,@object
	.size		$str$23,($str$24 - $str$23)
$str$23:
        /*0000*/ 	.byte	0x28, 0x61, 0x64, 0x64, 0x72, 0x65, 0x73, 0x73, 0x20, 0x26, 0x20, 0x6d, 0x61, 0x73, 0x6b, 0x29
        /*0010*/ 	.byte	0x20, 0x3d, 0x3d, 0x20, 0x30, 0x00
	.type		$str$24,@object
	.size		$str$24,(__unnamed_1 - $str$24)
$str$24:
        /*0016*/ 	.byte	0x2f, 0x74, 0x6d, 0x70, 0x2f, 0x63, 0x75, 0x74, 0x6c, 0x61, 0x73, 0x73, 0x5f, 0x73, 0x77, 0x65
        /*0026*/ 	.byte	0x65, 0x70, 0x5f, 0x73, 0x72, 0x63, 0x2f, 0x69, 0x6e, 0x63, 0x6c, 0x75, 0x64, 0x65, 0x2f, 0x63
        /*0036*/ 	.byte	0x75, 0x74, 0x65, 0x2f, 0x70, 0x6f, 0x69, 0x6e, 0x74, 0x65, 0x72, 0x5f, 0x66, 0x6c, 0x61, 0x67
        /*0046*/ 	.byte	0x67, 0x65, 0x64, 0x2e, 0x68, 0x70, 0x70, 0x00
	.type		__unnamed_1,@object
	.size		__unnamed_1,(__unnamed_2 - __unnamed_1)
__unnamed_1:
        /*004e*/ 	.byte	0x61, 0x75, 0x74, 0x6f, 0x20, 0x63, 0x75, 0x74, 0x65, 0x3a, 0x3a, 0x61, 0x73, 0x5f, 0x70, 0x6f
        /* <DEDUP_REMOVED lines=27> */
        /*020e*/ 	.byte	0x3e, 0x3e, 0x3e, 0x3e, 0x3e, 0x5d, 0x00
	.type		__unnamed_2,@object
	.size		__unnamed_2,(.L_1 - __unnamed_2)
__unnamed_2:
        /* <DEDUP_REMOVED lines=29> */
.L_1:


//--------------------- .nv.shared._ZN7cutlass13device_kernelINS_4fmha6kernel13FmhaKernelTmaINS1_10collective15FmhaMainloopTmaINS_6half_tEfN4cute5tupleIJNS7_1CILi64EEENS9_ILi256EEENS9_ILi80EEEEEENS4_14ResidualFusionEJEEENS4_15FmhaFwdEpilogueIS6_fNS8_IJSA_SC_SB_EEEEEJEEEEEvNT_6ParamsE --------------------------
	.section	.nv.shared._ZN7cutlass13device_kernelINS_4fmha6kernel13FmhaKernelTmaINS1_10collective15FmhaMainloopTmaINS_6half_tEfN4cute5tupleIJNS7_1CILi64EEENS9_ILi256EEENS9_ILi80EEEEEENS4_14ResidualFusionEJEEENS4_15FmhaFwdEpilogueIS6_fNS8_IJSA_SC_SB_EEEEEJEEEEEvNT_6ParamsE,"aw",@nobits
	.sectionflags	@""
	.align	16
	.zero		1024


//--------------------- .nv.shared.reserved.0     --------------------------
	.section	.nv.shared.reserved.0,"aw",@nobits
	.weak		__nv_reservedSMEM_offset_0_alias
	.size		__nv_reservedSMEM_offset_0_alias, 0, 0
	.other		__nv_reservedSMEM_offset_0_alias,@"STO_CUDA_RESERVED_SHARED STV_DEFAULT"
__nv_reservedSMEM_offset_0_alias:
	.zero		0


//--------------------- .nv.global                --------------------------
	.section	.nv.global,"aw",@nobits
.nv.global:
	.type		_ZN39_INTERNAL_7e28a873_4_k_cu_5f88a9e3_31544cute1_E,@object
	.size		_ZN39_INTERNAL_7e28a873_4_k_cu_5f88a9e3_31544cute1_E,(_ZN39_INTERNAL_7e28a873_4_k_cu_5f88a9e3_31544cuda3std3__45__cpo6cbeginE - _ZN39_INTERNAL_7e28a873_4_k_cu_5f88a9e3_31544cute1_E)
_ZN39_INTERNAL_7e28a873_4_k_cu_5f88a9e3_31544cute1_E:
	.zero		1
	.type		_ZN39_INTERNAL_7e28a873_4_k_cu_5f88a9e3_31544cuda3std3__45__cpo6cbeginE,@object
	.size		_ZN39_INTERNAL_7e28a873_4_k_cu_5f88a9e3_31544cuda3std3__45__cpo6cbeginE,(_ZN39_INTERNAL_7e28a873_4_k_cu_5f88a9e3_31544cuda3std3__48in_placeE - _ZN39_INTERNAL_7e28a873_4_k_cu_5f88a9e3_31544cuda3std3__45__cpo6cbeginE)
_ZN39_INTERNAL_7e28a873_4_k_cu_5f88a9e3_31544cuda3std3__45__cpo6cbeginE:
	.zero		1
	.type		_ZN39_INTERNAL_7e28a873_4_k_cu_5f88a9e3_31544cuda3std3__48in_placeE,@object
	.size		_ZN39_INTERNAL_7e28a873_4_k_cu_5f88a9e3_31544cuda3std3__48in_placeE,(_ZN39_INTERNAL_7e28a873_4_k_cu_5f88a9e3_31544cuda3std6ranges3__45__cpo9iter_moveE - _ZN39_INTERNAL_7e28a873_4_k_cu_5f88a9e3_31544cuda3std3__48in_placeE)
_ZN39_INTERNAL_7e28a873_4_k_cu_5f88a9e3_31544cuda3std3__48in_placeE:
	.zero		1
	.type		_ZN39_INTERNAL_7e28a873_4_k_cu_5f88a9e3_31544cuda3std6ranges3__45__cpo9iter_moveE,@object
	.size		_ZN39_INTERNAL_7e28a873_4_k_cu_5f88a9e3_31544cuda3std6ranges3__45__cpo9iter_moveE,(_ZN39_INTERNAL_7e28a873_4_k_cu_5f88a9e3_31544cuda3std3__45__cpo5beginE - _ZN39_INTERNAL_7e28a873_4_k_cu_5f88a9e3_31544cuda3std6ranges3__45__cpo9iter_moveE)
_ZN39_INTERNAL_7e28a873_4_k_cu_5f88a9e3_31544cuda3std6ranges3__45__cpo9iter_moveE:
	.zero		1
	.type		_ZN39_INTERNAL_7e28a873_4_k_cu_5f88a9e3_31544cuda3std3__45__cpo5beginE,@object
	.size		_ZN39_INTERNAL_7e28a873_4_k_cu_5f88a9e3_31544cuda3std3__45__cpo5beginE,(_ZN39_INTERNAL_7e28a873_4_k_cu_5f88a9e3_31544cuda3std3__441_GLOBAL__N__7e28a873_4_k_cu_5f88a9e3_31546ignoreE - _ZN39_INTERNAL_7e28a873_4_k_cu_5f88a9e3_31544cuda3std3__45__cpo5beginE)
_ZN39_INTERNAL_7e28a873_4_k_cu_5f88a9e3_31544cuda3std3__45__cpo5beginE:
	.zero		1
	.type		_ZN39_INTERNAL_7e28a873_4_k_cu_5f88a9e3_31544cuda3std3__441_GLOBAL__N__7e28a873_4_k_cu_5f88a9e3_31546ignoreE,@object
	.size		_ZN39_INTERNAL_7e28a873_4_k_cu_5f88a9e3_31544cuda3std3__441_GLOBAL__N__7e28a873_4_k_cu_5f88a9e3_31546ignoreE,(_ZN39_INTERNAL_7e28a873_4_k_cu_5f88a9e3_31544cute7productE - _ZN39_INTERNAL_7e28a873_4_k_cu_5f88a9e3_31544cuda3std3__441_GLOBAL__N__7e28a873_4_k_cu_5f88a9e3_31546ignoreE)
_ZN39_INTERNAL_7e28a873_4_k_cu_5f88a9e3_31544cuda3std3__441_GLOBAL__N__7e28a873_4_k_cu_5f88a9e3_31546ignoreE:
	.zero		1
	.type		_ZN39_INTERNAL_7e28a873_4_k_cu_5f88a9e3_31544cute7productE,@object
	.size		_ZN39_INTERNAL_7e28a873_4_k_cu_5f88a9e3_31544cute7productE,(_ZN39_INTERNAL_7e28a873_4_k_cu_5f88a9e3_31544cuda3std3__45__cpo3endE - _ZN39_INTERNAL_7e28a873_4_k_cu_5f88a9e3_31544cute7productE)
_ZN39_INTERNAL_7e28a873_4_k_cu_5f88a9e3_31544cute7productE:
	.zero		1
	.type		_ZN39_INTERNAL_7e28a873_4_k_cu_5f88a9e3_31544cuda3std3__45__cpo3endE,@object
	.size		_ZN39_INTERNAL_7e28a873_4_k_cu_5f88a9e3_31544cuda3std3__45__cpo3endE,(_ZN39_INTERNAL_7e28a873_4_k_cu_5f88a9e3_31544cuda3std3__419piecewise_constructE - _ZN39_INTERNAL_7e28a873_4_k_cu_5f88a9e3_31544cuda3std3__45__cpo3endE)
_ZN39_INTERNAL_7e28a873_4_k_cu_5f88a9e3_31544cuda3std3__45__cpo3endE:
	.zero		1
	.type		_ZN39_INTERNAL_7e28a873_4_k_cu_5f88a9e3_31544cuda3std3__419piecewise_constructE,@object
	.size		_ZN39_INTERNAL_7e28a873_4_k_cu_5f88a9e3_31544cuda3std3__419piecewise_constructE,(_ZN39_INTERNAL_7e28a873_4_k_cu_5f88a9e3_31544cuda3std3__45__cpo4cendE - _ZN39_INTERNAL_7e28a873_4_k_cu_5f88a9e3_31544cuda3std3__419piecewise_constructE)
_ZN39_INTERNAL_7e28a873_4_k_cu_5f88a9e3_31544cuda3std3__419piecewise_constructE:
	.zero		1
	.type		_ZN39_INTERNAL_7e28a873_4_k_cu_5f88a9e3_31544cuda3std3__45__cpo4cendE,@object
	.size		_ZN39_INTERNAL_7e28a873_4_k_cu_5f88a9e3_31544cuda3std3__45__cpo4cendE,(_ZN39_INTERNAL_7e28a873_4_k_cu_5f88a9e3_31544cuda3std6ranges3__45__cpo4swapE - _ZN39_INTERNAL_7e28a873_4_k_cu_5f88a9e3_31544cuda3std3__45__cpo4cendE)
_ZN39_INTERNAL_7e28a873_4_k_cu_5f88a9e3_31544cuda3std3__45__cpo4cendE:
	.zero		1
	.type		_ZN39_INTERNAL_7e28a873_4_k_cu_5f88a9e3_31544cuda3std6ranges3__45__cpo4swapE,@object
	.size		_ZN39_INTERNAL_7e28a873_4_k_cu_5f88a9e3_31544cuda3std6ranges3__45__cpo4swapE,(.L_9 - _ZN39_INTERNAL_7e28a873_4_k_cu_5f88a9e3_31544cuda3std6ranges3__45__cpo4swapE)
_ZN39_INTERNAL_7e28a873_4_k_cu_5f88a9e3_31544cuda3std6ranges3__45__cpo4swapE:
	.zero		1
.L_9:


//--------------------- .nv.constant0._ZN7cutlass13device_kernelINS_4fmha6kernel13FmhaKernelTmaINS1_10collective15FmhaMainloopTmaINS_6half_tEfN4cute5tupleIJNS7_1CILi64EEENS9_ILi256EEENS9_ILi80EEEEEENS4_14ResidualFusionEJEEENS4_15FmhaFwdEpilogueIS6_fNS8_IJSA_SC_SB_EEEEEJEEEEEvNT_6ParamsE --------------------------
	.section	.nv.constant0._ZN7cutlass13device_kernelINS_4fmha6kernel13FmhaKernelTmaINS1_10collective15FmhaMainloopTmaINS_6half_tEfN4cute5tupleIJNS7_1CILi64EEENS9_ILi256EEENS9_ILi80EEEEEENS4_14ResidualFusionEJEEENS4_15FmhaFwdEpilogueIS6_fNS8_IJSA_SC_SB_EEEEEJEEEEEvNT_6ParamsE,"a",@progbits
	.sectionflags	@""
	.align	4
.nv.constant0._ZN7cutlass13device_kernelINS_4fmha6kernel13FmhaKernelTmaINS1_10collective15FmhaMainloopTmaINS_6half_tEfN4cute5tupleIJNS7_1CILi64EEENS9_ILi256EEENS9_ILi80EEEEEENS4_14ResidualFusionEJEEENS4_15FmhaFwdEpilogueIS6_fNS8_IJSA_SC_SB_EEEEEJEEEEEvNT_6ParamsE:
	.zero		2688


//--------------------- SYMBOLS --------------------------

	.type		.nv.reservedSmem.offset0,@object
	.size		.nv.reservedSmem.offset0,0x4
	.type		__assertfail,@function
